	.target	sm_90a

	.elftype	@"ET_EXEC"


//--------------------- .note.nv.tkinfo           --------------------------
	.section	.note.nv.tkinfo,"",@"SHT_NOTE"
	.sectionflags	@"SHF_NOTE_NV_TKINFO"
	.tkinfo
        /*0018*/ 	.word	0x00000002
        /*0030*/ 	.string	""
        /*0030*/ 	.string	"ptxas"
        /*0030*/ 	.string	"Cuda compilation tools, release 13.0, V13.0.88"
        /*0030*/ 	.string	"Build cuda_13.0.r13.0/compiler.36424714_0"
        /*0030*/ 	.string	"-arch sm_90a -m 64 "



//--------------------- .note.nv.cuinfo           --------------------------
	.section	.note.nv.cuinfo,"",@"SHT_NOTE"
	.sectionflags	@"SHF_NOTE_NV_CUINFO"
        /*0018*/ 	.short	0x0002
        /*001a*/ 	.short	0x005a
        /*001c*/ 	.short	0x0082
	.zero		2


//--------------------- .nv.info                  --------------------------
	.section	.nv.info,"",@"SHT_CUDA_INFO"
	.align	4


	//----- nvinfo : EIATTR_REGCOUNT
	.align		4
        /*0000*/ 	.byte	0x04, 0x2f
        /*0002*/ 	.short	(.L_18 - .L_17)
	.align		4
.L_17:
        /*0004*/ 	.word	index@(_ZN7cutlass13device_kernelINS_4gemm6kernel13GemmUniversalIN4cute5tupleIJiiiiEEENS1_10collective13CollectiveMmaINS1_34MainloopSm90TmaGmmaWarpSpecializedILi4ENS5_IJNS4_1CILi1EEESB_SB_EEENS1_35KernelTmaWarpSpecializedCooperativeEEENS5_IJNSA_ILi256EEENSA_ILi128EEENSA_ILi64EEEEEENS_10bfloat16_tENS5_IJlSB_lEEESJ_SK_NS4_8TiledMMAINS4_8MMA_AtomIJNS4_4SM904GMMA28MMA_64x128x16_F32BF16BF16_SSILNSO_5MajorE0ELSQ_0ELNSO_7ScaleInE1ELSR_1EEEEEENS4_6LayoutINS5_IJNSA_ILi2EEESB_SB_EEENS5_IJSB_NSA_ILi0EEESX_EEEEENS5_IJNS4_10UnderscoreES10_S10_EEEEENS4_13SM90_TMA_LOADENS4_14ComposedLayoutINS4_7SwizzleILi3ELi4ELi3EEENS4_18smem_ptr_flag_bitsILi16EEENSU_INS5_IJNSA_ILi8EEESH_EEENS5_IJSH_SB_EEEEEEEvNS4_8identityES13_S1D_vS1E_EENS_8epilogue10collective18CollectiveEpilogueINS1G_22Sm90TmaWarpSpecializedILi4ELi2ELi16ELb1ELb0EEEJSI_NS5_IJSG_NSA_ILi32EEEEEESJ_SK_SJ_SK_NS1G_6fusion15FusionCallbacksIS1K_NS1N_13LinCombEltActINS1G_6thread4SiLuESJ_fSJ_fLNS_15FloatRoundStyleE2EEESI_S1M_JEEES13_NS14_INS15_ILi2ELi4ELi3EEES18_NSU_INS5_IJS19_S1L_EEENS5_IJS1L_SB_EEEEEEENS4_17SM75_U32x4_LDSM_NENS4_14SM90_TMA_STOREES1Z_NS4_17SM90_U32x4_STSM_NENS4_9Copy_AtomIJS22_NS_6half_tEEEEvEEEvvEEEEvNT_6ParamsE)
        /*0008*/ 	.word	0x000000a8


	//----- nvinfo : EIATTR_FRAME_SIZE
	.align		4
.L_18:
        /*000c*/ 	.byte	0x04, 0x11
        /*000e*/ 	.short	(.L_20 - .L_19)
	.align		4
.L_19:
        /*0010*/ 	.word	index@($__internal_0_$__cuda_sm20_rcp_rn_f32_slowpath)
        /*0014*/ 	.word	0x00000000


	//----- nvinfo : EIATTR_FRAME_SIZE
	.align		4
.L_20:
        /*0018*/ 	.byte	0x04, 0x11
        /*001a*/ 	.short	(.L_22 - .L_21)
	.align		4
.L_21:
        /*001c*/ 	.word	index@(_ZN7cutlass13device_kernelINS_4gemm6kernel13GemmUniversalIN4cute5tupleIJiiiiEEENS1_10collective13CollectiveMmaINS1_34MainloopSm90TmaGmmaWarpSpecializedILi4ENS5_IJNS4_1CILi1EEESB_SB_EEENS1_35KernelTmaWarpSpecializedCooperativeEEENS5_IJNSA_ILi256EEENSA_ILi128EEENSA_ILi64EEEEEENS_10bfloat16_tENS5_IJlSB_lEEESJ_SK_NS4_8TiledMMAINS4_8MMA_AtomIJNS4_4SM904GMMA28MMA_64x128x16_F32BF16BF16_SSILNSO_5MajorE0ELSQ_0ELNSO_7ScaleInE1ELSR_1EEEEEENS4_6LayoutINS5_IJNSA_ILi2EEESB_SB_EEENS5_IJSB_NSA_ILi0EEESX_EEEEENS5_IJNS4_10UnderscoreES10_S10_EEEEENS4_13SM90_TMA_LOADENS4_14ComposedLayoutINS4_7SwizzleILi3ELi4ELi3EEENS4_18smem_ptr_flag_bitsILi16EEENSU_INS5_IJNSA_ILi8EEESH_EEENS5_IJSH_SB_EEEEEEEvNS4_8identityES13_S1D_vS1E_EENS_8epilogue10collective18CollectiveEpilogueINS1G_22Sm90TmaWarpSpecializedILi4ELi2ELi16ELb1ELb0EEEJSI_NS5_IJSG_NSA_ILi32EEEEEESJ_SK_SJ_SK_NS1G_6fusion15FusionCallbacksIS1K_NS1N_13LinCombEltActINS1G_6thread4SiLuESJ_fSJ_fLNS_15FloatRoundStyleE2EEESI_S1M_JEEES13_NS14_INS15_ILi2ELi4ELi3EEES18_NSU_INS5_IJS19_S1L_EEENS5_IJS1L_SB_EEEEEEENS4_17SM75_U32x4_LDSM_NENS4_14SM90_TMA_STOREES1Z_NS4_17SM90_U32x4_STSM_NENS4_9Copy_AtomIJS22_NS_6half_tEEEEvEEEvvEEEEvNT_6ParamsE)
        /*0020*/ 	.word	0x00000000


	//----- nvinfo : EIATTR_MIN_STACK_SIZE
	.align		4
.L_22:
        /*0024*/ 	.byte	0x04, 0x12
        /*0026*/ 	.short	(.L_24 - .L_23)
	.align		4
.L_23:
        /*0028*/ 	.word	index@(_ZN7cutlass13device_kernelINS_4gemm6kernel13GemmUniversalIN4cute5tupleIJiiiiEEENS1_10collective13CollectiveMmaINS1_34MainloopSm90TmaGmmaWarpSpecializedILi4ENS5_IJNS4_1CILi1EEESB_SB_EEENS1_35KernelTmaWarpSpecializedCooperativeEEENS5_IJNSA_ILi256EEENSA_ILi128EEENSA_ILi64EEEEEENS_10bfloat16_tENS5_IJlSB_lEEESJ_SK_NS4_8TiledMMAINS4_8MMA_AtomIJNS4_4SM904GMMA28MMA_64x128x16_F32BF16BF16_SSILNSO_5MajorE0ELSQ_0ELNSO_7ScaleInE1ELSR_1EEEEEENS4_6LayoutINS5_IJNSA_ILi2EEESB_SB_EEENS5_IJSB_NSA_ILi0EEESX_EEEEENS5_IJNS4_10UnderscoreES10_S10_EEEEENS4_13SM90_TMA_LOADENS4_14ComposedLayoutINS4_7SwizzleILi3ELi4ELi3EEENS4_18smem_ptr_flag_bitsILi16EEENSU_INS5_IJNSA_ILi8EEESH_EEENS5_IJSH_SB_EEEEEEEvNS4_8identityES13_S1D_vS1E_EENS_8epilogue10collective18CollectiveEpilogueINS1G_22Sm90TmaWarpSpecializedILi4ELi2ELi16ELb1ELb0EEEJSI_NS5_IJSG_NSA_ILi32EEEEEESJ_SK_SJ_SK_NS1G_6fusion15FusionCallbacksIS1K_NS1N_13LinCombEltActINS1G_6thread4SiLuESJ_fSJ_fLNS_15FloatRoundStyleE2EEESI_S1M_JEEES13_NS14_INS15_ILi2ELi4ELi3EEES18_NSU_INS5_IJS19_S1L_EEENS5_IJS1L_SB_EEEEEEENS4_17SM75_U32x4_LDSM_NENS4_14SM90_TMA_STOREES1Z_NS4_17SM90_U32x4_STSM_NENS4_9Copy_AtomIJS22_NS_6half_tEEEEvEEEvvEEEEvNT_6ParamsE)
        /*002c*/ 	.word	0x00000000
.L_24:


//--------------------- .nv.compat                --------------------------
	.section	.nv.compat,"",@"SHT_CUDA_COMPAT_INFO"
	.align	4
        /*0000*/ 	.byte	0x02, 0x09, 0x01, 0x00, 0x02, 0x02, 0x04, 0x00, 0x02, 0x05, 0x05, 0x00, 0x03, 0x07, 0x01, 0x01
        /*0010*/ 	.byte	0x02, 0x03, 0x01, 0x00, 0x02, 0x06, 0x01, 0x00, 0x04, 0x0b, 0x08, 0x00, 0x00, 0x00, 0x00, 0x00
        /*0020*/ 	.byte	0x00, 0x00, 0x00, 0x00


//--------------------- .nv.info._ZN7cutlass13device_kernelINS_4gemm6kernel13GemmUniversalIN4cute5tupleIJiiiiEEENS1_10collective13CollectiveMmaINS1_34MainloopSm90TmaGmmaWarpSpecializedILi4ENS5_IJNS4_1CILi1EEESB_SB_EEENS1_35KernelTmaWarpSpecializedCooperativeEEENS5_IJNSA_ILi256EEENSA_ILi128EEENSA_ILi64EEEEEENS_10bfloat16_tENS5_IJlSB_lEEESJ_SK_NS4_8TiledMMAINS4_8MMA_AtomIJNS4_4SM904GMMA28MMA_64x128x16_F32BF16BF16_SSILNSO_5MajorE0ELSQ_0ELNSO_7ScaleInE1ELSR_1EEEEEENS4_6LayoutINS5_IJNSA_ILi2EEESB_SB_EEENS5_IJSB_NSA_ILi0EEESX_EEEEENS5_IJNS4_10UnderscoreES10_S10_EEEEENS4_13SM90_TMA_LOADENS4_14ComposedLayoutINS4_7SwizzleILi3ELi4ELi3EEENS4_18smem_ptr_flag_bitsILi16EEENSU_INS5_IJNSA_ILi8EEESH_EEENS5_IJSH_SB_EEEEEEEvNS4_8identityES13_S1D_vS1E_EENS_8epilogue10collective18CollectiveEpilogueINS1G_22Sm90TmaWarpSpecializedILi4ELi2ELi16ELb1ELb0EEEJSI_NS5_IJSG_NSA_ILi32EEEEEESJ_SK_SJ_SK_NS1G_6fusion15FusionCallbacksIS1K_NS1N_13LinCombEltActINS1G_6thread4SiLuESJ_fSJ_fLNS_15FloatRoundStyleE2EEESI_S1M_JEEES13_NS14_INS15_ILi2ELi4ELi3EEES18_NSU_INS5_IJS19_S1L_EEENS5_IJS1L_SB_EEEEEEENS4_17SM75_U32x4_LDSM_NENS4_14SM90_TMA_STOREES1Z_NS4_17SM90_U32x4_STSM_NENS4_9Copy_AtomIJS22_NS_6half_tEEEEvEEEvvEEEEvNT_6ParamsE --------------------------
	.section	.nv.info._ZN7cutlass13device_kernelINS_4gemm6kernel13GemmUniversalIN4cute5tupleIJiiiiEEENS1_10collective13CollectiveMmaINS1_34MainloopSm90TmaGmmaWarpSpecializedILi4ENS5_IJNS4_1CILi1EEESB_SB_EEENS1_35KernelTmaWarpSpecializedCooperativeEEENS5_IJNSA_ILi256EEENSA_ILi128EEENSA_ILi64EEEEEENS_10bfloat16_tENS5_IJlSB_lEEESJ_SK_NS4_8TiledMMAINS4_8MMA_AtomIJNS4_4SM904GMMA28MMA_64x128x16_F32BF16BF16_SSILNSO_5MajorE0ELSQ_0ELNSO_7ScaleInE1ELSR_1EEEEEENS4_6LayoutINS5_IJNSA_ILi2EEESB_SB_EEENS5_IJSB_NSA_ILi0EEESX_EEEEENS5_IJNS4_10UnderscoreES10_S10_EEEEENS4_13SM90_TMA_LOADENS4_14ComposedLayoutINS4_7SwizzleILi3ELi4ELi3EEENS4_18smem_ptr_flag_bitsILi16EEENSU_INS5_IJNSA_ILi8EEESH_EEENS5_IJSH_SB_EEEEEEEvNS4_8identityES13_S1D_vS1E_EENS_8epilogue10collective18CollectiveEpilogueINS1G_22Sm90TmaWarpSpecializedILi4ELi2ELi16ELb1ELb0EEEJSI_NS5_IJSG_NSA_ILi32EEEEEESJ_SK_SJ_SK_NS1G_6fusion15FusionCallbacksIS1K_NS1N_13LinCombEltActINS1G_6thread4SiLuESJ_fSJ_fLNS_15FloatRoundStyleE2EEESI_S1M_JEEES13_NS14_INS15_ILi2ELi4ELi3EEES18_NSU_INS5_IJS19_S1L_EEENS5_IJS1L_SB_EEEEEEENS4_17SM75_U32x4_LDSM_NENS4_14SM90_TMA_STOREES1Z_NS4_17SM90_U32x4_STSM_NENS4_9Copy_AtomIJS22_NS_6half_tEEEEvEEEvvEEEEvNT_6ParamsE,"",@"SHT_CUDA_INFO"
	.sectionflags	@""
	.align	4


	//----- nvinfo : EIATTR_CUDA_API_VERSION
	.align		4
        /*0000*/ 	.byte	0x04, 0x37
        /*0002*/ 	.short	(.L_26 - .L_25)
.L_25:
        /*0004*/ 	.word	0x00000082


	//----- nvinfo : EIATTR_KPARAM_INFO
	.align		4
.L_26:
        /*0008*/ 	.byte	0x04, 0x17
        /*000a*/ 	.short	(.L_28 - .L_27)
.L_27:
        /*000c*/ 	.word	0x00000000
        /*0010*/ 	.short	0x0000
        /*0012*/ 	.short	0x0070
        /*0014*/ 	.byte	0x00, 0xf0, 0x01, 0x1c


	//----- nvinfo : EIATTR_SPARSE_MMA_MASK
	.align		4
.L_28:
        /*0018*/ 	.byte	0x03, 0x50
        /*001a*/ 	.short	0x0000


	//----- nvinfo : EIATTR_MAXREG_COUNT
	.align		4
        /*001c*/ 	.byte	0x03, 0x1b
        /*001e*/ 	.short	0x00a8


	//----- nvinfo : EIATTR_NUM_BARRIERS
	.align		4
        /*0020*/ 	.byte	0x02, 0x4c
        /*0022*/ 	.byte	0x02
	.zero		1


	//----- nvinfo : EIATTR_EXTERNS
	.align		4
        /*0024*/ 	.byte	0x04, 0x0f
        /*0026*/ 	.short	(.L_30 - .L_29)


	//   ....[0]....
	.align		4
.L_29:
        /*0028*/ 	.word	index@(__assertfail)


	//----- nvinfo : EIATTR_MERCURY_ISA_VERSION
	.align		4
.L_30:
        /*002c*/ 	.byte	0x03, 0x5f
        /*002e*/ 	.short	0x0101


	//----- nvinfo : EIATTR_INT_WARP_WIDE_INSTR_OFFSETS
	.align		4
        /*0030*/ 	.byte	0x04, 0x31
        /*0032*/ 	.short	(.L_32 - .L_31)


	//   ....[0]....
.L_31:
        /*0034*/ 	.word	0x000008c0


	//   ....[1]....
        /*0038*/ 	.word	0x000008d0


	//   ....[2]....
        /*003c*/ 	.word	0x00000960


	//----- nvinfo : EIATTR_COOP_GROUP_MASK_REGIDS
	.align		4
.L_32:
        /*0040*/ 	.byte	0x04, 0x29
        /*0042*/ 	.short	(.L_34 - .L_33)


	//   ....[0]....
.L_33:
        /*0044*/ 	.word	0xffffffff


	//   ....[1]....
        /*0048*/ 	.word	0xffffffff


	//   ....[2]....
        /*004c*/ 	.word	0xffffffff


	//   ....[3]....
        /*0050*/ 	.word	0xffffffff


	//   ....[4]....
        /*0054*/ 	.word	0xffffffff


	//   ....[5]....
        /*0058*/ 	.word	0xffffffff


	//----- nvinfo : EIATTR_COOP_GROUP_INSTR_OFFSETS
	.align		4
.L_34:
        /*005c*/ 	.byte	0x04, 0x28
        /*005e*/ 	.short	(.L_36 - .L_35)


	//   ....[0]....
.L_35:
        /*0060*/ 	.word	0x00000070


	//   ....[1]....
        /*0064*/ 	.word	0x00000080


	//   ....[2]....
        /*0068*/ 	.word	0x00000440


	//   ....[3]....
        /*006c*/ 	.word	0x000005d0


	//   ....[4]....
        /*0070*/ 	.word	0x00000780


	//   ....[5]....
        /*0074*/ 	.word	0x000014a0


	//----- nvinfo : EIATTR_REG_RECONFIG
	.align		4
.L_36:
        /*0078*/ 	.byte	0x01, 0x54
	.zero		2


	//----- nvinfo : EIATTR_SYSCALL_OFFSETS
	.align		4
        /*007c*/ 	.byte	0x04, 0x46
        /*007e*/ 	.short	(.L_38 - .L_37)


	//   ....[0]....
.L_37:
        /*0080*/ 	.word	0x00001660


	//   ....[1]....
        /*0084*/ 	.word	0x00002300


	//   ....[2]....
        /*0088*/ 	.word	0x000023f0


	//----- nvinfo : EIATTR_MBARRIER_INSTR_OFFSETS
	.align		4
.L_38:
        /*008c*/ 	.byte	0x04, 0x39
        /*008e*/ 	.short	(.L_40 - .L_39)


	//   ....[0]....
.L_39:
        /*0090*/ 	.word	0x00000540
        /*0094*/ 	.word	0x000000ff
        /*0098*/ 	.word	0x00000000
        /*009c*/ 	.short	0x0100
        /*009e*/ 	.byte	0x08
	.zero		1


	//   ....[1]....
        /*00a0*/ 	.word	0x00000550
        /*00a4*/ 	.word	0x000000ff
        /*00a8*/ 	.word	0x00000020
        /*00ac*/ 	.short	0x0100
        /*00ae*/ 	.byte	0x08
	.zero		1


	//   ....[2]....
        /*00b0*/ 	.word	0x00000560
        /*00b4*/ 	.word	0x000000ff
        /*00b8*/ 	.word	0x00000008
        /*00bc*/ 	.short	0x0100
        /*00be*/ 	.byte	0x08
	.zero		1


	//   ....[3]....
        /*00c0*/ 	.word	0x00000570
        /*00c4*/ 	.word	0x000000ff
        /*00c8*/ 	.word	0x00000028
        /*00cc*/ 	.short	0x0100
        /*00ce*/ 	.byte	0x08
	.zero		1


	//   ....[4]....
        /*00d0*/ 	.word	0x00000580
        /*00d4*/ 	.word	0x000000ff
        /*00d8*/ 	.word	0x00000010
        /*00dc*/ 	.short	0x0100
        /*00de*/ 	.byte	0x08
	.zero		1


	//   ....[5]....
        /*00e0*/ 	.word	0x00000590
        /*00e4*/ 	.word	0x000000ff
        /*00e8*/ 	.word	0x00000030
        /*00ec*/ 	.short	0x0100
        /*00ee*/ 	.byte	0x08
	.zero		1


	//   ....[6]....
        /*00f0*/ 	.word	0x000005a0
        /*00f4*/ 	.word	0x000000ff
        /*00f8*/ 	.word	0x00000018
        /*00fc*/ 	.short	0x0100
        /*00fe*/ 	.byte	0x08
	.zero		1


	//   ....[7]....
        /*0100*/ 	.word	0x000005b0
        /*0104*/ 	.word	0x000000ff
        /*0108*/ 	.word	0x00000038
        /*010c*/ 	.short	0x0100
        /*010e*/ 	.byte	0x08
	.zero		1


	//   ....[8]....
        /*0110*/ 	.word	0x000006f0
        /*0114*/ 	.word	0x000000ff
        /*0118*/ 	.word	0x00000040
        /*011c*/ 	.short	0x0100
        /*011e*/ 	.byte	0x08
	.zero		1


	//   ....[9]....
        /*0120*/ 	.word	0x00000700
        /*0124*/ 	.word	0x000000ff
        /*0128*/ 	.word	0x00000060
        /*012c*/ 	.short	0x0100
        /*012e*/ 	.byte	0x08
	.zero		1


	//   ....[10]....
        /*0130*/ 	.word	0x00000710
        /*0134*/ 	.word	0x000000ff
        /*0138*/ 	.word	0x00000048
        /*013c*/ 	.short	0x0100
        /*013e*/ 	.byte	0x08
	.zero		1


	//   ....[11]....
        /*0140*/ 	.word	0x00000720
        /*0144*/ 	.word	0x000000ff
        /*0148*/ 	.word	0x00000068
        /*014c*/ 	.short	0x0100
        /*014e*/ 	.byte	0x08
	.zero		1


	//   ....[12]....
        /*0150*/ 	.word	0x00000730
        /*0154*/ 	.word	0x000000ff
        /*0158*/ 	.word	0x00000050
        /*015c*/ 	.short	0x0100
        /*015e*/ 	.byte	0x08
	.zero		1


	//   ....[13]....
        /*0160*/ 	.word	0x00000740
        /*0164*/ 	.word	0x000000ff
        /*0168*/ 	.word	0x00000070
        /*016c*/ 	.short	0x0100
        /*016e*/ 	.byte	0x08
	.zero		1


	//   ....[14]....
        /*0170*/ 	.word	0x00000750
        /*0174*/ 	.word	0x000000ff
        /*0178*/ 	.word	0x00000058
        /*017c*/ 	.short	0x0100
        /*017e*/ 	.byte	0x08
	.zero		1


	//   ....[15]....
        /*0180*/ 	.word	0x00000760
        /*0184*/ 	.word	0x000000ff
        /*0188*/ 	.word	0x00000078
        /*018c*/ 	.short	0x0100
        /*018e*/ 	.byte	0x08
	.zero		1


	//   ....[16]....
        /*0190*/ 	.word	0x000009f0
        /*0194*/ 	.word	0x000000ff
        /*0198*/ 	.word	0x00000080
        /*019c*/ 	.short	0x0100
        /*019e*/ 	.byte	0x08
	.zero		1


	//   ....[17]....
        /*01a0*/ 	.word	0x00000a60
        /*01a4*/ 	.word	0x000000ff
        /*01a8*/ 	.word	0x00000088
        /*01ac*/ 	.short	0x0100
        /*01ae*/ 	.byte	0x08
	.zero		1


	//   ....[18]....
        /*01b0*/ 	.word	0x000016e0
        /*01b4*/ 	.word	0x00000003
        /*01b8*/ 	.word	0x00000000
        /*01bc*/ 	.short	0x010a
        /*01be*/ 	.byte	0x3f
	.zero		1


	//   ....[19]....
        /*01c0*/ 	.word	0x00001720
        /*01c4*/ 	.word	0x00000003
        /*01c8*/ 	.word	0x00000000
        /*01cc*/ 	.short	0x010a
        /*01ce*/ 	.byte	0x3f
	.zero		1


	//   ....[20]....
        /*01d0*/ 	.word	0x00001bd0
        /*01d4*/ 	.word	0x000000ff
        /*01d8*/ 	.word	0x00000000
        /*01dc*/ 	.short	0x010a
        /*01de*/ 	.byte	0x08
	.zero		1


	//   ....[21]....
        /*01e0*/ 	.word	0x00001c10
        /*01e4*/ 	.word	0x000000ff
        /*01e8*/ 	.word	0x00000000
        /*01ec*/ 	.short	0x010a
        /*01ee*/ 	.byte	0x08
	.zero		1


	//   ....[22]....
        /*01f0*/ 	.word	0x00001fb0
        /*01f4*/ 	.word	0x000000ff
        /*01f8*/ 	.word	0x00000000
        /*01fc*/ 	.short	0x0101
        /*01fe*/ 	.byte	0x08
	.zero		1


	//   ....[23]....
        /*0200*/ 	.word	0x00002160
        /*0204*/ 	.word	0x000000ff
        /*0208*/ 	.word	0x00000000
        /*020c*/ 	.short	0x0101
        /*020e*/ 	.byte	0x04
	.zero		1


	//   ....[24]....
        /*0210*/ 	.word	0x00002890
        /*0214*/ 	.word	0x000000ff
        /*0218*/ 	.word	0x00000040
        /*021c*/ 	.short	0x010a
        /*021e*/ 	.byte	0x34
	.zero		1


	//   ....[25]....
        /*0220*/ 	.word	0x00004890
        /*0224*/ 	.word	0x000000ff
        /*0228*/ 	.word	0x00000000
        /*022c*/ 	.short	0x0101
        /*022e*/ 	.byte	0x04
	.zero		1


	//   ....[26]....
        /*0230*/ 	.word	0x00004960
        /*0234*/ 	.word	0x00000000
        /*0238*/ 	.word	0x00000040
        /*023c*/ 	.short	0x010a
        /*023e*/ 	.byte	0x3f
	.zero		1


	//   ....[27]....
        /*0240*/ 	.word	0x000067c0
        /*0244*/ 	.word	0x000000ff
        /*0248*/ 	.word	0x00000000
        /*024c*/ 	.short	0x0101
        /*024e*/ 	.byte	0x04
	.zero		1


	//   ....[28]....
        /*0250*/ 	.word	0x000068b0
        /*0254*/ 	.word	0x00000000
        /*0258*/ 	.word	0x00000040
        /*025c*/ 	.short	0x010a
        /*025e*/ 	.byte	0x3f
	.zero		1


	//   ....[29]....
        /*0260*/ 	.word	0x00008730
        /*0264*/ 	.word	0x000000ff
        /*0268*/ 	.word	0x00000000
        /*026c*/ 	.short	0x0101
        /*026e*/ 	.byte	0x04
	.zero		1


	//   ....[30]....
        /*0270*/ 	.word	0x00008810
        /*0274*/ 	.word	0x00000003
        /*0278*/ 	.word	0x00000040
        /*027c*/ 	.short	0x010a
        /*027e*/ 	.byte	0x3f
	.zero		1


	//   ....[31]....
        /*0280*/ 	.word	0x0000a6a0
        /*0284*/ 	.word	0x000000ff
        /*0288*/ 	.word	0x00000000
        /*028c*/ 	.short	0x0101
        /*028e*/ 	.byte	0x04
	.zero		1


	//   ....[32]....
        /*0290*/ 	.word	0x0000a780
        /*0294*/ 	.word	0x00000000
        /*0298*/ 	.word	0x00000040
        /*029c*/ 	.short	0x010a
        /*029e*/ 	.byte	0x3f
	.zero		1


	//   ....[33]....
        /*02a0*/ 	.word	0x0000c5e0
        /*02a4*/ 	.word	0x000000ff
        /*02a8*/ 	.word	0x00000000
        /*02ac*/ 	.short	0x0101
        /*02ae*/ 	.byte	0x04
	.zero		1


	//   ....[34]....
        /*02b0*/ 	.word	0x0000c6c0
        /*02b4*/ 	.word	0x00000000
        /*02b8*/ 	.word	0x00000040
        /*02bc*/ 	.short	0x010a
        /*02be*/ 	.byte	0x3f
	.zero		1


	//   ....[35]....
        /*02c0*/ 	.word	0x0000e520
        /*02c4*/ 	.word	0x000000ff
        /*02c8*/ 	.word	0x00000000
        /*02cc*/ 	.short	0x0101
        /*02ce*/ 	.byte	0x04
	.zero		1


	//   ....[36]....
        /*02d0*/ 	.word	0x0000e600
        /*02d4*/ 	.word	0x00000000
        /*02d8*/ 	.word	0x00000040
        /*02dc*/ 	.short	0x010a
        /*02de*/ 	.byte	0x3f
	.zero		1


	//   ....[37]....
        /*02e0*/ 	.word	0x00010460
        /*02e4*/ 	.word	0x000000ff
        /*02e8*/ 	.word	0x00000000
        /*02ec*/ 	.short	0x0101
        /*02ee*/ 	.byte	0x04
	.zero		1


	//   ....[38]....
        /*02f0*/ 	.word	0x00010530
        /*02f4*/ 	.word	0x00000000
        /*02f8*/ 	.word	0x00000040
        /*02fc*/ 	.short	0x010a
        /*02fe*/ 	.byte	0x3f
	.zero		1


	//   ....[39]....
        /*0300*/ 	.word	0x00012350
        /*0304*/ 	.word	0x000000ff
        /*0308*/ 	.word	0x00000000
        /*030c*/ 	.short	0x0101
        /*030e*/ 	.byte	0x04
	.zero		1


	//   ....[40]....
        /*0310*/ 	.word	0x00012d40
        /*0314*/ 	.word	0x000000ff
        /*0318*/ 	.word	0x00000000
        /*031c*/ 	.short	0x0101
        /*031e*/ 	.byte	0x04
	.zero		1


	//   ....[41]....
        /*0320*/ 	.word	0x00013430
        /*0324*/ 	.word	0x000000ff
        /*0328*/ 	.word	0x00000088
        /*032c*/ 	.short	0x010a
        /*032e*/ 	.byte	0x04
	.zero		1


	//   ....[42]....
        /*0330*/ 	.word	0x00013830
        /*0334*/ 	.word	0x000000ff
        /*0338*/ 	.word	0x00000060
        /*033c*/ 	.short	0x010a
        /*033e*/ 	.byte	0x0d
	.zero		1


	//   ....[43]....
        /*0340*/ 	.word	0x00013920
        /*0344*/ 	.word	0x000000ff
        /*0348*/ 	.word	0x00000040
        /*034c*/ 	.short	0x010b
        /*034e*/ 	.byte	0x0d
	.zero		1


	//   ....[44]....
        /*0350*/ 	.word	0x00013980
        /*0354*/ 	.word	0x000000ff
        /*0358*/ 	.word	0x00000000
        /*035c*/ 	.short	0x0101
        /*035e*/ 	.byte	0x10
	.zero		1


	//   ....[45]....
        /*0360*/ 	.word	0x000139b0
        /*0364*/ 	.word	0x000000ff
        /*0368*/ 	.word	0x00000068
        /*036c*/ 	.short	0x010a
        /*036e*/ 	.byte	0x0d
	.zero		1


	//   ....[46]....
        /*0370*/ 	.word	0x00013ac0
        /*0374*/ 	.word	0x000000ff
        /*0378*/ 	.word	0x00000048
        /*037c*/ 	.short	0x010b
        /*037e*/ 	.byte	0x0d
	.zero		1


	//   ....[47]....
        /*0380*/ 	.word	0x00013b30
        /*0384*/ 	.word	0x000000ff
        /*0388*/ 	.word	0x00000000
        /*038c*/ 	.short	0x0101
        /*038e*/ 	.byte	0x14
	.zero		1


	//   ....[48]....
        /*0390*/ 	.word	0x00013b60
        /*0394*/ 	.word	0x000000ff
        /*0398*/ 	.word	0x00000070
        /*039c*/ 	.short	0x010a
        /*039e*/ 	.byte	0x0d
	.zero		1


	//   ....[49]....
        /*03a0*/ 	.word	0x00013c60
        /*03a4*/ 	.word	0x000000ff
        /*03a8*/ 	.word	0x00000050
        /*03ac*/ 	.short	0x010b
        /*03ae*/ 	.byte	0x0d
	.zero		1


	//   ....[50]....
        /*03b0*/ 	.word	0x00013cc0
        /*03b4*/ 	.word	0x000000ff
        /*03b8*/ 	.word	0x00000000
        /*03bc*/ 	.short	0x0101
        /*03be*/ 	.byte	0x15
	.zero		1


	//   ....[51]....
        /*03c0*/ 	.word	0x00013cf0
        /*03c4*/ 	.word	0x000000ff
        /*03c8*/ 	.word	0x00000078
        /*03cc*/ 	.short	0x010a
        /*03ce*/ 	.byte	0x0d
	.zero		1


	//   ....[52]....
        /*03d0*/ 	.word	0x00013df0
        /*03d4*/ 	.word	0x000000ff
        /*03d8*/ 	.word	0x00000058
        /*03dc*/ 	.short	0x010b
        /*03de*/ 	.byte	0x0d
	.zero		1


	//   ....[53]....
        /*03e0*/ 	.word	0x00013e60
        /*03e4*/ 	.word	0x000000ff
        /*03e8*/ 	.word	0x00000000
        /*03ec*/ 	.short	0x0101
        /*03ee*/ 	.byte	0x1d
	.zero		1


	//   ....[54]....
        /*03f0*/ 	.word	0x00013ea0
        /*03f4*/ 	.word	0x000000ff
        /*03f8*/ 	.word	0x00000060
        /*03fc*/ 	.short	0x010a
        /*03fe*/ 	.byte	0x0d
	.zero		1


	//   ....[55]....
        /*0400*/ 	.word	0x00013f90
        /*0404*/ 	.word	0x000000ff
        /*0408*/ 	.word	0x00000040
        /*040c*/ 	.short	0x010b
        /*040e*/ 	.byte	0x0d
	.zero		1


	//   ....[56]....
        /*0410*/ 	.word	0x00013fd0
        /*0414*/ 	.word	0x000000ff
        /*0418*/ 	.word	0x00000000
        /*041c*/ 	.short	0x0101
        /*041e*/ 	.byte	0x10
	.zero		1


	//   ....[57]....
        /*0420*/ 	.word	0x00014000
        /*0424*/ 	.word	0x000000ff
        /*0428*/ 	.word	0x00000068
        /*042c*/ 	.short	0x010a
        /*042e*/ 	.byte	0x0d
	.zero		1


	//   ....[58]....
        /*0430*/ 	.word	0x00014100
        /*0434*/ 	.word	0x000000ff
        /*0438*/ 	.word	0x00000048
        /*043c*/ 	.short	0x010b
        /*043e*/ 	.byte	0x0d
	.zero		1


	//   ....[59]....
        /*0440*/ 	.word	0x00014140
        /*0444*/ 	.word	0x000000ff
        /*0448*/ 	.word	0x00000000
        /*044c*/ 	.short	0x0101
        /*044e*/ 	.byte	0x14
	.zero		1


	//   ....[60]....
        /*0450*/ 	.word	0x00014180
        /*0454*/ 	.word	0x000000ff
        /*0458*/ 	.word	0x00000070
        /*045c*/ 	.short	0x010a
        /*045e*/ 	.byte	0x0d
	.zero		1


	//   ....[61]....
        /*0460*/ 	.word	0x00014260
        /*0464*/ 	.word	0x000000ff
        /*0468*/ 	.word	0x00000050
        /*046c*/ 	.short	0x010b
        /*046e*/ 	.byte	0x0d
	.zero		1


	//   ....[62]....
        /*0470*/ 	.word	0x000142a0
        /*0474*/ 	.word	0x000000ff
        /*0478*/ 	.word	0x00000000
        /*047c*/ 	.short	0x0101
        /*047e*/ 	.byte	0x15
	.zero		1


	//   ....[63]....
        /*0480*/ 	.word	0x000142d0
        /*0484*/ 	.word	0x000000ff
        /*0488*/ 	.word	0x00000078
        /*048c*/ 	.short	0x010a
        /*048e*/ 	.byte	0x0d
	.zero		1


	//   ....[64]....
        /*0490*/ 	.word	0x000143d0
        /*0494*/ 	.word	0x000000ff
        /*0498*/ 	.word	0x00000058
        /*049c*/ 	.short	0x010b
        /*049e*/ 	.byte	0x0d
	.zero		1


	//   ....[65]....
        /*04a0*/ 	.word	0x00014420
        /*04a4*/ 	.word	0x000000ff
        /*04a8*/ 	.word	0x00000000
        /*04ac*/ 	.short	0x0101
        /*04ae*/ 	.byte	0x1d
	.zero		1


	//   ....[66]....
        /*04b0*/ 	.word	0x00014af0
        /*04b4*/ 	.word	0x00000000
        /*04b8*/ 	.word	0x00000060
        /*04bc*/ 	.short	0x010a
        /*04be*/ 	.byte	0x3f
	.zero		1


	//   ....[67]....
        /*04c0*/ 	.word	0x00014b30
        /*04c4*/ 	.word	0x00000000
        /*04c8*/ 	.word	0x00000068
        /*04cc*/ 	.short	0x010a
        /*04ce*/ 	.byte	0x3f
	.zero		1


	//   ....[68]....
        /*04d0*/ 	.word	0x00014b70
        /*04d4*/ 	.word	0x00000000
        /*04d8*/ 	.word	0x00000070
        /*04dc*/ 	.short	0x010a
        /*04de*/ 	.byte	0x3f
	.zero		1


	//   ....[69]....
        /*04e0*/ 	.word	0x00014bd0
        /*04e4*/ 	.word	0x00000000
        /*04e8*/ 	.word	0x00000078
        /*04ec*/ 	.short	0x010a
        /*04ee*/ 	.byte	0x3f
	.zero		1


	//   ....[70]....
        /*04f0*/ 	.word	0x00014f00
        /*04f4*/ 	.word	0x00000014
        /*04f8*/ 	.word	0x00000020
        /*04fc*/ 	.short	0x010a
        /*04fe*/ 	.byte	0x3f
	.zero		1


	//   ....[71]....
        /*0500*/ 	.word	0x000152b0
        /*0504*/ 	.word	0x00000004
        /*0508*/ 	.word	0x00000088
        /*050c*/ 	.short	0x0101
        /*050e*/ 	.byte	0x3f
	.zero		1


	//   ....[72]....
        /*0510*/ 	.word	0x000159d0
        /*0514*/ 	.word	0x00000007
        /*0518*/ 	.word	0x00000000
        /*051c*/ 	.short	0x010a
        /*051e*/ 	.byte	0x3f
	.zero		1


	//   ....[73]....
        /*0520*/ 	.word	0x00015a50
        /*0524*/ 	.word	0x00000009
        /*0528*/ 	.word	0x00000000
        /*052c*/ 	.short	0x010a
        /*052e*/ 	.byte	0x3f
	.zero		1


	//   ....[74]....
        /*0530*/ 	.word	0x00015ae0
        /*0534*/ 	.word	0x00000006
        /*0538*/ 	.word	0x00000000
        /*053c*/ 	.short	0x010a
        /*053e*/ 	.byte	0x3f
	.zero		1


	//   ....[75]....
        /*0540*/ 	.word	0x00015b70
        /*0544*/ 	.word	0x00000003
        /*0548*/ 	.word	0x00000000
        /*054c*/ 	.short	0x010a
        /*054e*/ 	.byte	0x3f
	.zero		1


	//   ....[76]....
        /*0550*/ 	.word	0x00015bd0
        /*0554*/ 	.word	0x00000003
        /*0558*/ 	.word	0x00000000
        /*055c*/ 	.short	0x010a
        /*055e*/ 	.byte	0x3f
	.zero		1


	//   ....[77]....
        /*0560*/ 	.word	0x00015c30
        /*0564*/ 	.word	0x00000004
        /*0568*/ 	.word	0x00000000
        /*056c*/ 	.short	0x010a
        /*056e*/ 	.byte	0x3f
	.zero		1


	//   ....[78]....
        /*0570*/ 	.word	0x00015c90
        /*0574*/ 	.word	0x00000003
        /*0578*/ 	.word	0x00000040
        /*057c*/ 	.short	0x010a
        /*057e*/ 	.byte	0x3f
	.zero		1


	//   ....[79]....
        /*0580*/ 	.word	0x00015ce0
        /*0584*/ 	.word	0x00000000
        /*0588*/ 	.word	0x00000040
        /*058c*/ 	.short	0x010a
        /*058e*/ 	.byte	0x3f
	.zero		1


	//   ....[80]....
        /*0590*/ 	.word	0x00015d30
        /*0594*/ 	.word	0x00000000
        /*0598*/ 	.word	0x00000040
        /*059c*/ 	.short	0x010a
        /*059e*/ 	.byte	0x3f
	.zero		1


	//   ....[81]....
        /*05a0*/ 	.word	0x00015d80
        /*05a4*/ 	.word	0x00000003
        /*05a8*/ 	.word	0x00000040
        /*05ac*/ 	.short	0x010a
        /*05ae*/ 	.byte	0x3f
	.zero		1


	//   ....[82]....
        /*05b0*/ 	.word	0x00015dd0
        /*05b4*/ 	.word	0x00000000
        /*05b8*/ 	.word	0x00000040
        /*05bc*/ 	.short	0x010a
        /*05be*/ 	.byte	0x3f
	.zero		1


	//   ....[83]....
        /*05c0*/ 	.word	0x00015e20
        /*05c4*/ 	.word	0x00000000
        /*05c8*/ 	.word	0x00000040
        /*05cc*/ 	.short	0x010a
        /*05ce*/ 	.byte	0x3f
	.zero		1


	//   ....[84]....
        /*05d0*/ 	.word	0x00015e70
        /*05d4*/ 	.word	0x00000000
        /*05d8*/ 	.word	0x00000040
        /*05dc*/ 	.short	0x010a
        /*05de*/ 	.byte	0x3f
	.zero		1


	//   ....[85]....
        /*05e0*/ 	.word	0x00015ec0
        /*05e4*/ 	.word	0x00000000
        /*05e8*/ 	.word	0x00000040
        /*05ec*/ 	.short	0x010a
        /*05ee*/ 	.byte	0x3f
	.zero		1


	//   ....[86]....
        /*05f0*/ 	.word	0x00015f20
        /*05f4*/ 	.word	0x00000009
        /*05f8*/ 	.word	0x00000088
        /*05fc*/ 	.short	0x010a
        /*05fe*/ 	.byte	0x3f
	.zero		1


	//   ....[87]....
        /*0600*/ 	.word	0x00015f80
        /*0604*/ 	.word	0x00000005
        /*0608*/ 	.word	0x00000060
        /*060c*/ 	.short	0x010a
        /*060e*/ 	.byte	0x3f
	.zero		1


	//   ....[88]....
        /*0610*/ 	.word	0x00015fe0
        /*0614*/ 	.word	0x00000005
        /*0618*/ 	.word	0x00000068
        /*061c*/ 	.short	0x010a
        /*061e*/ 	.byte	0x3f
	.zero		1


	//   ....[89]....
        /*0620*/ 	.word	0x00016040
        /*0624*/ 	.word	0x00000005
        /*0628*/ 	.word	0x00000070
        /*062c*/ 	.short	0x010a
        /*062e*/ 	.byte	0x3f
	.zero		1


	//   ....[90]....
        /*0630*/ 	.word	0x000160a0
        /*0634*/ 	.word	0x00000005
        /*0638*/ 	.word	0x00000078
        /*063c*/ 	.short	0x010a
        /*063e*/ 	.byte	0x3f
	.zero		1


	//   ....[91]....
        /*0640*/ 	.word	0x00016100
        /*0644*/ 	.word	0x00000005
        /*0648*/ 	.word	0x00000060
        /*064c*/ 	.short	0x010a
        /*064e*/ 	.byte	0x3f
	.zero		1


	//   ....[92]....
        /*0650*/ 	.word	0x00016160
        /*0654*/ 	.word	0x00000005
        /*0658*/ 	.word	0x00000068
        /*065c*/ 	.short	0x010a
        /*065e*/ 	.byte	0x3f
	.zero		1


	//   ....[93]....
        /*0660*/ 	.word	0x000161c0
        /*0664*/ 	.word	0x00000005
        /*0668*/ 	.word	0x00000070
        /*066c*/ 	.short	0x010a
        /*066e*/ 	.byte	0x3f
	.zero		1


	//   ....[94]....
        /*0670*/ 	.word	0x00016220
        /*0674*/ 	.word	0x00000005
        /*0678*/ 	.word	0x00000078
        /*067c*/ 	.short	0x010a
        /*067e*/ 	.byte	0x3f
	.zero		1


	//   ....[95]....
        /*0680*/ 	.word	0x00016270
        /*0684*/ 	.word	0x00000000
        /*0688*/ 	.word	0x00000060
        /*068c*/ 	.short	0x010a
        /*068e*/ 	.byte	0x3f
	.zero		1


	//   ....[96]....
        /*0690*/ 	.word	0x000162c0
        /*0694*/ 	.word	0x00000000
        /*0698*/ 	.word	0x00000068
        /*069c*/ 	.short	0x010a
        /*069e*/ 	.byte	0x3f
	.zero		1


	//   ....[97]....
        /*06a0*/ 	.word	0x00016310
        /*06a4*/ 	.word	0x00000000
        /*06a8*/ 	.word	0x00000070
        /*06ac*/ 	.short	0x010a
        /*06ae*/ 	.byte	0x3f
	.zero		1


	//   ....[98]....
        /*06b0*/ 	.word	0x000163e0
        /*06b4*/ 	.word	0x00000014
        /*06b8*/ 	.word	0x00000020
        /*06bc*/ 	.short	0x010a
        /*06be*/ 	.byte	0x3f
	.zero		1


	//   ....[99]....
        /*06c0*/ 	.word	0x000164b0
        /*06c4*/ 	.word	0x00000007
        /*06c8*/ 	.word	0x00000000
        /*06cc*/ 	.short	0x010a
        /*06ce*/ 	.byte	0x3f
	.zero		1


	//   ....[100]....
        /*06d0*/ 	.word	0x00016500
        /*06d4*/ 	.word	0x00000009
        /*06d8*/ 	.word	0x00000000
        /*06dc*/ 	.short	0x010a
        /*06de*/ 	.byte	0x3f
	.zero		1


	//   ....[101]....
        /*06e0*/ 	.word	0x00016550
        /*06e4*/ 	.word	0x00000006
        /*06e8*/ 	.word	0x00000000
        /*06ec*/ 	.short	0x010a
        /*06ee*/ 	.byte	0x3f
	.zero		1


	//----- nvinfo : EIATTR_NUM_MBARRIERS
	.align		4
.L_40:
        /*06f0*/ 	.byte	0x03, 0x38
        /*06f2*/ 	.short	0x0012


	//----- nvinfo : EIATTR_EXIT_INSTR_OFFSETS
	.align		4
        /*06f4*/ 	.byte	0x04, 0x1c
        /*06f6*/ 	.short	(.L_42 - .L_41)


	//   ....[0]....
.L_41:
        /*06f8*/ 	.word	0x00015bc0


	//----- nvinfo : EIATTR_MAX_THREADS
	.align		4
.L_42:
        /*06fc*/ 	.byte	0x04, 0x05
        /*06fe*/ 	.short	(.L_44 - .L_43)
.L_43:
        /*0700*/ 	.word	0x00000180
        /*0704*/ 	.word	0x00000001
        /*0708*/ 	.word	0x00000001


	//----- nvinfo : EIATTR_CRS_STACK_SIZE
	.align		4
.L_44:
        /*070c*/ 	.byte	0x04, 0x1e
        /*070e*/ 	.short	(.L_46 - .L_45)
.L_45:
        /*0710*/ 	.word	0x00000000


	//----- nvinfo : EIATTR_CBANK_PARAM_SIZE
	.align		4
.L_46:
        /*0714*/ 	.byte	0x03, 0x19
        /*0716*/ 	.short	0x0770


	//----- nvinfo : EIATTR_PARAM_CBANK
	.align		4
        /*0718*/ 	.byte	0x04, 0x0a
        /*071a*/ 	.short	(.L_48 - .L_47)
	.align		4
.L_47:
        /*071c*/ 	.word	index@(.nv.constant0._ZN7cutlass13device_kernelINS_4gemm6kernel13GemmUniversalIN4cute5tupleIJiiiiEEENS1_10collective13CollectiveMmaINS1_34MainloopSm90TmaGmmaWarpSpecializedILi4ENS5_IJNS4_1CILi1EEESB_SB_EEENS1_35KernelTmaWarpSpecializedCooperativeEEENS5_IJNSA_ILi256EEENSA_ILi128EEENSA_ILi64EEEEEENS_10bfloat16_tENS5_IJlSB_lEEESJ_SK_NS4_8TiledMMAINS4_8MMA_AtomIJNS4_4SM904GMMA28MMA_64x128x16_F32BF16BF16_SSILNSO_5MajorE0ELSQ_0ELNSO_7ScaleInE1ELSR_1EEEEEENS4_6LayoutINS5_IJNSA_ILi2EEESB_SB_EEENS5_IJSB_NSA_ILi0EEESX_EEEEENS5_IJNS4_10UnderscoreES10_S10_EEEEENS4_13SM90_TMA_LOADENS4_14ComposedLayoutINS4_7SwizzleILi3ELi4ELi3EEENS4_18smem_ptr_flag_bitsILi16EEENSU_INS5_IJNSA_ILi8EEESH_EEENS5_IJSH_SB_EEEEEEEvNS4_8identityES13_S1D_vS1E_EENS_8epilogue10collective18CollectiveEpilogueINS1G_22Sm90TmaWarpSpecializedILi4ELi2ELi16ELb1ELb0EEEJSI_NS5_IJSG_NSA_ILi32EEEEEESJ_SK_SJ_SK_NS1G_6fusion15FusionCallbacksIS1K_NS1N_13LinCombEltActINS1G_6thread4SiLuESJ_fSJ_fLNS_15FloatRoundStyleE2EEESI_S1M_JEEES13_NS14_INS15_ILi2ELi4ELi3EEES18_NSU_INS5_IJS19_S1L_EEENS5_IJS1L_SB_EEEEEEENS4_17SM75_U32x4_LDSM_NENS4_14SM90_TMA_STOREES1Z_NS4_17SM90_U32x4_STSM_NENS4_9Copy_AtomIJS22_NS_6half_tEEEEvEEEvvEEEEvNT_6ParamsE)
        /*0720*/ 	.short	0x0210
        /*0722*/ 	.short	0x0770


	//----- nvinfo : EIATTR_SW_WAR
	.align		4
.L_48:
        /*0724*/ 	.byte	0x04, 0x36
        /*0726*/ 	.short	(.L_50 - .L_49)
.L_49:
        /*0728*/ 	.word	0x00000008
.L_50:


//--------------------- .nv.callgraph             --------------------------
	.section	.nv.callgraph,"",@"SHT_CUDA_CALLGRAPH"
	.align	4
	.sectionentsize	8
	.align		4
        /*0000*/ 	.word	0x00000000
	.align		4
        /*0004*/ 	.word	0xffffffff
	.align		4
        /*0008*/ 	.word	index@(_ZN7cutlass13device_kernelINS_4gemm6kernel13GemmUniversalIN4cute5tupleIJiiiiEEENS1_10collective13CollectiveMmaINS1_34MainloopSm90TmaGmmaWarpSpecializedILi4ENS5_IJNS4_1CILi1EEESB_SB_EEENS1_35KernelTmaWarpSpecializedCooperativeEEENS5_IJNSA_ILi256EEENSA_ILi128EEENSA_ILi64EEEEEENS_10bfloat16_tENS5_IJlSB_lEEESJ_SK_NS4_8TiledMMAINS4_8MMA_AtomIJNS4_4SM904GMMA28MMA_64x128x16_F32BF16BF16_SSILNSO_5MajorE0ELSQ_0ELNSO_7ScaleInE1ELSR_1EEEEEENS4_6LayoutINS5_IJNSA_ILi2EEESB_SB_EEENS5_IJSB_NSA_ILi0EEESX_EEEEENS5_IJNS4_10UnderscoreES10_S10_EEEEENS4_13SM90_TMA_LOADENS4_14ComposedLayoutINS4_7SwizzleILi3ELi4ELi3EEENS4_18smem_ptr_flag_bitsILi16EEENSU_INS5_IJNSA_ILi8EEESH_EEENS5_IJSH_SB_EEEEEEEvNS4_8identityES13_S1D_vS1E_EENS_8epilogue10collective18CollectiveEpilogueINS1G_22Sm90TmaWarpSpecializedILi4ELi2ELi16ELb1ELb0EEEJSI_NS5_IJSG_NSA_ILi32EEEEEESJ_SK_SJ_SK_NS1G_6fusion15FusionCallbacksIS1K_NS1N_13LinCombEltActINS1G_6thread4SiLuESJ_fSJ_fLNS_15FloatRoundStyleE2EEESI_S1M_JEEES13_NS14_INS15_ILi2ELi4ELi3EEES18_NSU_INS5_IJS19_S1L_EEENS5_IJS1L_SB_EEEEEEENS4_17SM75_U32x4_LDSM_NENS4_14SM90_TMA_STOREES1Z_NS4_17SM90_U32x4_STSM_NENS4_9Copy_AtomIJS22_NS_6half_tEEEEvEEEvvEEEEvNT_6ParamsE)
	.align		4
        /*000c*/ 	.word	index@(__assertfail)
	.align		4
        /*0010*/ 	.word	0x00000000
	.align		4
        /*0014*/ 	.word	0xfffffffe
	.align		4
        /*0018*/ 	.word	0x00000000
	.align		4
        /*001c*/ 	.word	0xfffffffd
	.align		4
        /*0020*/ 	.word	0x00000000
	.align		4
        /*0024*/ 	.word	0xfffffffc


//--------------------- .nv.constant4             --------------------------
	.section	.nv.constant4,"a",@progbits
	.align	8
	.align		8
.nv.constant4:
        /*0000*/ 	.dword	__assertfail
	.align		8
        /*0008*/ 	.dword	__unnamed_1
	.align		8
        /*0010*/ 	.dword	__unnamed_2
	.align		8
        /*0018*/ 	.dword	_ZN39_INTERNAL_30a360a2_4_k_cu_e8e193f5_26254cuda3std3__45__cpo5beginE
	.align		8
        /*0020*/ 	.dword	_ZN39_INTERNAL_30a360a2_4_k_cu_e8e193f5_26254cuda3std3__45__cpo3endE
	.align		8
        /*0028*/ 	.dword	_ZN39_INTERNAL_30a360a2_4_k_cu_e8e193f5_26254cuda3std3__45__cpo6cbeginE
	.align		8
        /*0030*/ 	.dword	_ZN39_INTERNAL_30a360a2_4_k_cu_e8e193f5_26254cuda3std3__45__cpo4cendE
	.align		8
        /*0038*/ 	.dword	_ZN39_INTERNAL_30a360a2_4_k_cu_e8e193f5_26254cuda3std3__441_GLOBAL__N__30a360a2_4_k_cu_e8e193f5_26256ignoreE
	.align		8
        /*0040*/ 	.dword	_ZN39_INTERNAL_30a360a2_4_k_cu_e8e193f5_26254cuda3std3__419piecewise_constructE
	.align		8
        /*0048*/ 	.dword	_ZN39_INTERNAL_30a360a2_4_k_cu_e8e193f5_26254cuda3std3__48in_placeE
	.align		8
        /*0050*/ 	.dword	_ZN39_INTERNAL_30a360a2_4_k_cu_e8e193f5_26254cuda3std6ranges3__45__cpo4swapE
	.align		8
        /*0058*/ 	.dword	_ZN39_INTERNAL_30a360a2_4_k_cu_e8e193f5_26254cuda3std6ranges3__45__cpo9iter_moveE
	.align		8
        /*0060*/ 	.dword	_ZN39_INTERNAL_30a360a2_4_k_cu_e8e193f5_26254cute7productE
	.align		8
        /*0068*/ 	.dword	_ZN39_INTERNAL_30a360a2_4_k_cu_e8e193f5_26254cute1_E
	.align		8
        /*0070*/ 	.dword	$str$22
	.align		8
        /*0078*/ 	.dword	$str$23
	.align		8
        /*0080*/ 	.dword	$str$26
	.align		8
        /*0088*/ 	.dword	$str$27


//--------------------- .text._ZN7cutlass13device_kernelINS_4gemm6kernel13GemmUniversalIN4cute5tupleIJiiiiEEENS1_10collective13CollectiveMmaINS1_34MainloopSm90TmaGmmaWarpSpecializedILi4ENS5_IJNS4_1CILi1EEESB_SB_EEENS1_35KernelTmaWarpSpecializedCooperativeEEENS5_IJNSA_ILi256EEENSA_ILi128EEENSA_ILi64EEEEEENS_10bfloat16_tENS5_IJlSB_lEEESJ_SK_NS4_8TiledMMAINS4_8MMA_AtomIJNS4_4SM904GMMA28MMA_64x128x16_F32BF16BF16_SSILNSO_5MajorE0ELSQ_0ELNSO_7ScaleInE1ELSR_1EEEEEENS4_6LayoutINS5_IJNSA_ILi2EEESB_SB_EEENS5_IJSB_NSA_ILi0EEESX_EEEEENS5_IJNS4_10UnderscoreES10_S10_EEEEENS4_13SM90_TMA_LOADENS4_14ComposedLayoutINS4_7SwizzleILi3ELi4ELi3EEENS4_18smem_ptr_flag_bitsILi16EEENSU_INS5_IJNSA_ILi8EEESH_EEENS5_IJSH_SB_EEEEEEEvNS4_8identityES13_S1D_vS1E_EENS_8epilogue10collective18CollectiveEpilogueINS1G_22Sm90TmaWarpSpecializedILi4ELi2ELi16ELb1ELb0EEEJSI_NS5_IJSG_NSA_ILi32EEEEEESJ_SK_SJ_SK_NS1G_6fusion15FusionCallbacksIS1K_NS1N_13LinCombEltActINS1G_6thread4SiLuESJ_fSJ_fLNS_15FloatRoundStyleE2EEESI_S1M_JEEES13_NS14_INS15_ILi2ELi4ELi3EEES18_NSU_INS5_IJS19_S1L_EEENS5_IJS1L_SB_EEEEEEENS4_17SM75_U32x4_LDSM_NENS4_14SM90_TMA_STOREES1Z_NS4_17SM90_U32x4_STSM_NENS4_9Copy_AtomIJS22_NS_6half_tEEEEvEEEvvEEEEvNT_6ParamsE --------------------------
	.section	.text._ZN7cutlass13device_kernelINS_4gemm6kernel13GemmUniversalIN4cute5tupleIJiiiiEEENS1_10collective13CollectiveMmaINS1_34MainloopSm90TmaGmmaWarpSpecializedILi4ENS5_IJNS4_1CILi1EEESB_SB_EEENS1_35KernelTmaWarpSpecializedCooperativeEEENS5_IJNSA_ILi256EEENSA_ILi128EEENSA_ILi64EEEEEENS_10bfloat16_tENS5_IJlSB_lEEESJ_SK_NS4_8TiledMMAINS4_8MMA_AtomIJNS4_4SM904GMMA28MMA_64x128x16_F32BF16BF16_SSILNSO_5MajorE0ELSQ_0ELNSO_7ScaleInE1ELSR_1EEEEEENS4_6LayoutINS5_IJNSA_ILi2EEESB_SB_EEENS5_IJSB_NSA_ILi0EEESX_EEEEENS5_IJNS4_10UnderscoreES10_S10_EEEEENS4_13SM90_TMA_LOADENS4_14ComposedLayoutINS4_7SwizzleILi3ELi4ELi3EEENS4_18smem_ptr_flag_bitsILi16EEENSU_INS5_IJNSA_ILi8EEESH_EEENS5_IJSH_SB_EEEEEEEvNS4_8identityES13_S1D_vS1E_EENS_8epilogue10collective18CollectiveEpilogueINS1G_22Sm90TmaWarpSpecializedILi4ELi2ELi16ELb1ELb0EEEJSI_NS5_IJSG_NSA_ILi32EEEEEESJ_SK_SJ_SK_NS1G_6fusion15FusionCallbacksIS1K_NS1N_13LinCombEltActINS1G_6thread4SiLuESJ_fSJ_fLNS_15FloatRoundStyleE2EEESI_S1M_JEEES13_NS14_INS15_ILi2ELi4ELi3EEES18_NSU_INS5_IJS19_S1L_EEENS5_IJS1L_SB_EEEEEEENS4_17SM75_U32x4_LDSM_NENS4_14SM90_TMA_STOREES1Z_NS4_17SM90_U32x4_STSM_NENS4_9Copy_AtomIJS22_NS_6half_tEEEEvEEEvvEEEEvNT_6ParamsE,"ax",@progbits
	.align	128
.text._ZN7cutlass13device_kernelINS_4gemm6kernel13GemmUniversalIN4cute5tupleIJiiiiEEENS1_10collective13CollectiveMmaINS1_34MainloopSm90TmaGmmaWarpSpecializedILi4ENS5_IJNS4_1CILi1EEESB_SB_EEENS1_35KernelTmaWarpSpecializedCooperativeEEENS5_IJNSA_ILi256EEENSA_ILi128EEENSA_ILi64EEEEEENS_10bfloat16_tENS5_IJlSB_lEEESJ_SK_NS4_8TiledMMAINS4_8MMA_AtomIJNS4_4SM904GMMA28MMA_64x128x16_F32BF16BF16_SSILNSO_5MajorE0ELSQ_0ELNSO_7ScaleInE1ELSR_1EEEEEENS4_6LayoutINS5_IJNSA_ILi2EEESB_SB_EEENS5_IJSB_NSA_ILi0EEESX_EEEEENS5_IJNS4_10UnderscoreES10_S10_EEEEENS4_13SM90_TMA_LOADENS4_14ComposedLayoutINS4_7SwizzleILi3ELi4ELi3EEENS4_18smem_ptr_flag_bitsILi16EEENSU_INS5_IJNSA_ILi8EEESH_EEENS5_IJSH_SB_EEEEEEEvNS4_8identityES13_S1D_vS1E_EENS_8epilogue10collective18CollectiveEpilogueINS1G_22Sm90TmaWarpSpecializedILi4ELi2ELi16ELb1ELb0EEEJSI_NS5_IJSG_NSA_ILi32EEEEEESJ_SK_SJ_SK_NS1G_6fusion15FusionCallbacksIS1K_NS1N_13LinCombEltActINS1G_6thread4SiLuESJ_fSJ_fLNS_15FloatRoundStyleE2EEESI_S1M_JEEES13_NS14_INS15_ILi2ELi4ELi3EEES18_NSU_INS5_IJS19_S1L_EEENS5_IJS1L_SB_EEEEEEENS4_17SM75_U32x4_LDSM_NENS4_14SM90_TMA_STOREES1Z_NS4_17SM90_U32x4_STSM_NENS4_9Copy_AtomIJS22_NS_6half_tEEEEvEEEvvEEEEvNT_6ParamsE:
        .type           _ZN7cutlass13device_kernelINS_4gemm6kernel13GemmUniversalIN4cute5tupleIJiiiiEEENS1_10collective13CollectiveMmaINS1_34MainloopSm90TmaGmmaWarpSpecializedILi4ENS5_IJNS4_1CILi1EEESB_SB_EEENS1_35KernelTmaWarpSpecializedCooperativeEEENS5_IJNSA_ILi256EEENSA_ILi128EEENSA_ILi64EEEEEENS_10bfloat16_tENS5_IJlSB_lEEESJ_SK_NS4_8TiledMMAINS4_8MMA_AtomIJNS4_4SM904GMMA28MMA_64x128x16_F32BF16BF16_SSILNSO_5MajorE0ELSQ_0ELNSO_7ScaleInE1ELSR_1EEEEEENS4_6LayoutINS5_IJNSA_ILi2EEESB_SB_EEENS5_IJSB_NSA_ILi0EEESX_EEEEENS5_IJNS4_10UnderscoreES10_S10_EEEEENS4_13SM90_TMA_LOADENS4_14ComposedLayoutINS4_7SwizzleILi3ELi4ELi3EEENS4_18smem_ptr_flag_bitsILi16EEENSU_INS5_IJNSA_ILi8EEESH_EEENS5_IJSH_SB_EEEEEEEvNS4_8identityES13_S1D_vS1E_EENS_8epilogue10collective18CollectiveEpilogueINS1G_22Sm90TmaWarpSpecializedILi4ELi2ELi16ELb1ELb0EEEJSI_NS5_IJSG_NSA_ILi32EEEEEESJ_SK_SJ_SK_NS1G_6fusion15FusionCallbacksIS1K_NS1N_13LinCombEltActINS1G_6thread4SiLuESJ_fSJ_fLNS_15FloatRoundStyleE2EEESI_S1M_JEEES13_NS14_INS15_ILi2ELi4ELi3EEES18_NSU_INS5_IJS19_S1L_EEENS5_IJS1L_SB_EEEEEEENS4_17SM75_U32x4_LDSM_NENS4_14SM90_TMA_STOREES1Z_NS4_17SM90_U32x4_STSM_NENS4_9Copy_AtomIJS22_NS_6half_tEEEEvEEEvvEEEEvNT_6ParamsE,@function
        .size           _ZN7cutlass13device_kernelINS_4gemm6kernel13GemmUniversalIN4cute5tupleIJiiiiEEENS1_10collective13CollectiveMmaINS1_34MainloopSm90TmaGmmaWarpSpecializedILi4ENS5_IJNS4_1CILi1EEESB_SB_EEENS1_35KernelTmaWarpSpecializedCooperativeEEENS5_IJNSA_ILi256EEENSA_ILi128EEENSA_ILi64EEEEEENS_10bfloat16_tENS5_IJlSB_lEEESJ_SK_NS4_8TiledMMAINS4_8MMA_AtomIJNS4_4SM904GMMA28MMA_64x128x16_F32BF16BF16_SSILNSO_5MajorE0ELSQ_0ELNSO_7ScaleInE1ELSR_1EEEEEENS4_6LayoutINS5_IJNSA_ILi2EEESB_SB_EEENS5_IJSB_NSA_ILi0EEESX_EEEEENS5_IJNS4_10UnderscoreES10_S10_EEEEENS4_13SM90_TMA_LOADENS4_14ComposedLayoutINS4_7SwizzleILi3ELi4ELi3EEENS4_18smem_ptr_flag_bitsILi16EEENSU_INS5_IJNSA_ILi8EEESH_EEENS5_IJSH_SB_EEEEEEEvNS4_8identityES13_S1D_vS1E_EENS_8epilogue10collective18CollectiveEpilogueINS1G_22Sm90TmaWarpSpecializedILi4ELi2ELi16ELb1ELb0EEEJSI_NS5_IJSG_NSA_ILi32EEEEEESJ_SK_SJ_SK_NS1G_6fusion15FusionCallbacksIS1K_NS1N_13LinCombEltActINS1G_6thread4SiLuESJ_fSJ_fLNS_15FloatRoundStyleE2EEESI_S1M_JEEES13_NS14_INS15_ILi2ELi4ELi3EEES18_NSU_INS5_IJS19_S1L_EEENS5_IJS1L_SB_EEEEEEENS4_17SM75_U32x4_LDSM_NENS4_14SM90_TMA_STOREES1Z_NS4_17SM90_U32x4_STSM_NENS4_9Copy_AtomIJS22_NS_6half_tEEEEvEEEvvEEEEvNT_6ParamsE,(.L_x_651 - _ZN7cutlass13device_kernelINS_4gemm6kernel13GemmUniversalIN4cute5tupleIJiiiiEEENS1_10collective13CollectiveMmaINS1_34MainloopSm90TmaGmmaWarpSpecializedILi4ENS5_IJNS4_1CILi1EEESB_SB_EEENS1_35KernelTmaWarpSpecializedCooperativeEEENS5_IJNSA_ILi256EEENSA_ILi128EEENSA_ILi64EEEEEENS_10bfloat16_tENS5_IJlSB_lEEESJ_SK_NS4_8TiledMMAINS4_8MMA_AtomIJNS4_4SM904GMMA28MMA_64x128x16_F32BF16BF16_SSILNSO_5MajorE0ELSQ_0ELNSO_7ScaleInE1ELSR_1EEEEEENS4_6LayoutINS5_IJNSA_ILi2EEESB_SB_EEENS5_IJSB_NSA_ILi0EEESX_EEEEENS5_IJNS4_10UnderscoreES10_S10_EEEEENS4_13SM90_TMA_LOADENS4_14ComposedLayoutINS4_7SwizzleILi3ELi4ELi3EEENS4_18smem_ptr_flag_bitsILi16EEENSU_INS5_IJNSA_ILi8EEESH_EEENS5_IJSH_SB_EEEEEEEvNS4_8identityES13_S1D_vS1E_EENS_8epilogue10collective18CollectiveEpilogueINS1G_22Sm90TmaWarpSpecializedILi4ELi2ELi16ELb1ELb0EEEJSI_NS5_IJSG_NSA_ILi32EEEEEESJ_SK_SJ_SK_NS1G_6fusion15FusionCallbacksIS1K_NS1N_13LinCombEltActINS1G_6thread4SiLuESJ_fSJ_fLNS_15FloatRoundStyleE2EEESI_S1M_JEEES13_NS14_INS15_ILi2ELi4ELi3EEES18_NSU_INS5_IJS19_S1L_EEENS5_IJS1L_SB_EEEEEEENS4_17SM75_U32x4_LDSM_NENS4_14SM90_TMA_STOREES1Z_NS4_17SM90_U32x4_STSM_NENS4_9Copy_AtomIJS22_NS_6half_tEEEEvEEEvvEEEEvNT_6ParamsE)
        .other          _ZN7cutlass13device_kernelINS_4gemm6kernel13GemmUniversalIN4cute5tupleIJiiiiEEENS1_10collective13CollectiveMmaINS1_34MainloopSm90TmaGmmaWarpSpecializedILi4ENS5_IJNS4_1CILi1EEESB_SB_EEENS1_35KernelTmaWarpSpecializedCooperativeEEENS5_IJNSA_ILi256EEENSA_ILi128EEENSA_ILi64EEEEEENS_10bfloat16_tENS5_IJlSB_lEEESJ_SK_NS4_8TiledMMAINS4_8MMA_AtomIJNS4_4SM904GMMA28MMA_64x128x16_F32BF16BF16_SSILNSO_5MajorE0ELSQ_0ELNSO_7ScaleInE1ELSR_1EEEEEENS4_6LayoutINS5_IJNSA_ILi2EEESB_SB_EEENS5_IJSB_NSA_ILi0EEESX_EEEEENS5_IJNS4_10UnderscoreES10_S10_EEEEENS4_13SM90_TMA_LOADENS4_14ComposedLayoutINS4_7SwizzleILi3ELi4ELi3EEENS4_18smem_ptr_flag_bitsILi16EEENSU_INS5_IJNSA_ILi8EEESH_EEENS5_IJSH_SB_EEEEEEEvNS4_8identityES13_S1D_vS1E_EENS_8epilogue10collective18CollectiveEpilogueINS1G_22Sm90TmaWarpSpecializedILi4ELi2ELi16ELb1ELb0EEEJSI_NS5_IJSG_NSA_ILi32EEEEEESJ_SK_SJ_SK_NS1G_6fusion15FusionCallbacksIS1K_NS1N_13LinCombEltActINS1G_6thread4SiLuESJ_fSJ_fLNS_15FloatRoundStyleE2EEESI_S1M_JEEES13_NS14_INS15_ILi2ELi4ELi3EEES18_NSU_INS5_IJS19_S1L_EEENS5_IJS1L_SB_EEEEEEENS4_17SM75_U32x4_LDSM_NENS4_14SM90_TMA_STOREES1Z_NS4_17SM90_U32x4_STSM_NENS4_9Copy_AtomIJS22_NS_6half_tEEEEvEEEvvEEEEvNT_6ParamsE,@"STO_CUDA_ENTRY STV_DEFAULT"
_ZN7cutlass13device_kernelINS_4gemm6kernel13GemmUniversalIN4cute5tupleIJiiiiEEENS1_10collective13CollectiveMmaINS1_34MainloopSm90TmaGmmaWarpSpecializedILi4ENS5_IJNS4_1CILi1EEESB_SB_EEENS1_35KernelTmaWarpSpecializedCooperativeEEENS5_IJNSA_ILi256EEENSA_ILi128EEENSA_ILi64EEEEEENS_10bfloat16_tENS5_IJlSB_lEEESJ_SK_NS4_8TiledMMAINS4_8MMA_AtomIJNS4_4SM904GMMA28MMA_64x128x16_F32BF16BF16_SSILNSO_5MajorE0ELSQ_0ELNSO_7ScaleInE1ELSR_1EEEEEENS4_6LayoutINS5_IJNSA_ILi2EEESB_SB_EEENS5_IJSB_NSA_ILi0EEESX_EEEEENS5_IJNS4_10UnderscoreES10_S10_EEEEENS4_13SM90_TMA_LOADENS4_14ComposedLayoutINS4_7SwizzleILi3ELi4ELi3EEENS4_18smem_ptr_flag_bitsILi16EEENSU_INS5_IJNSA_ILi8EEESH_EEENS5_IJSH_SB_EEEEEEEvNS4_8identityES13_S1D_vS1E_EENS_8epilogue10collective18CollectiveEpilogueINS1G_22Sm90TmaWarpSpecializedILi4ELi2ELi16ELb1ELb0EEEJSI_NS5_IJSG_NSA_ILi32EEEEEESJ_SK_SJ_SK_NS1G_6fusion15FusionCallbacksIS1K_NS1N_13LinCombEltActINS1G_6thread4SiLuESJ_fSJ_fLNS_15FloatRoundStyleE2EEESI_S1M_JEEES13_NS14_INS15_ILi2ELi4ELi3EEES18_NSU_INS5_IJS19_S1L_EEENS5_IJS1L_SB_EEEEEEENS4_17SM75_U32x4_LDSM_NENS4_14SM90_TMA_STOREES1Z_NS4_17SM90_U32x4_STSM_NENS4_9Copy_AtomIJS22_NS_6half_tEEEEvEEEvvEEEEvNT_6ParamsE:
[----:B------:R-:W1:Y:S01]  /*0000*/  LDC R1, c[0x0][0x28] ;  /* 0x00000a00ff017b82 */ /* 0x000e620000000800 */
[----:B------:R-:W2:Y:S07]  /*0010*/  S2R R18, SR_TID.X ;  /* 0x0000000000127919 */ /* 0x000eae0000002100 */
[----:B------:R-:W3:Y:S01]  /*0020*/  LDC.64 R4, c[0x0][0x588] ;  /* 0x00016200ff047b82 */ /* 0x000ee20000000a00 */
[----:B------:R-:W-:Y:S01]  /*0030*/  ELECT P0, URZ, PT ;  /* 0x00000000003f782f */ /* 0x000fe20003800000 */
[----:B------:R-:W-:Y:S01]  /*0040*/  BSSY B0, `(.L_x_0) ;  /* 0x0000016000007945 */ /* 0x000fe20003800000 */
[----:B--2---:R-:W-:-:S02]  /*0050*/  SHF.R.U32.HI R6, RZ, 0x5, R18 ;  /* 0x00000005ff067819 */ /* 0x004fc40000011612 */
[----:B------:R-:W-:-:S03]  /*0060*/  SHF.R.U32.HI R2, RZ, 0x7, R18 ;  /* 0x00000007ff027819 */ /* 0x000fc60000011612 */
[----:B------:R-:W2:Y:S04]  /*0070*/  SHFL.IDX PT, R0, R6, RZ, 0x1f ;  /* 0x00001fff06007589 */ /* 0x000ea800000e0000 */
[----:B------:R4:W1:Y:S01]  /*0080*/  SHFL.IDX PT, R12, R2, RZ, 0x1f ;  /* 0x00001fff020c7589 */ /* 0x00086200000e0000 */
[----:B--2---:R-:W-:Y:S02]  /*0090*/  ISETP.NE.OR P0, PT, R0, RZ, !P0 ;  /* 0x000000ff0000720c */ /* 0x004fe40004705670 */
[----:B------:R-:W-:-:S11]  /*00a0*/  SHF.R.S32.HI R3, RZ, 0x1f, R0 ;  /* 0x0000001fff037819 */ /* 0x000fd60000011400 */
[----:B-1-34-:R-:W-:Y:S05]  /*00b0*/  @P0 BRA `(.L_x_1) ;  /* 0x0000000000380947 */ /* 0x01afea0003800000 */
[----:B------:R-:W-:Y:S02]  /*00c0*/  ULDC.64 UR4, c[0x0][0x198] ;  /* 0x0000660000047ab9 */ /* 0x000fe40000000a00 */
[----:B------:R-:W-:Y:S02]  /*00d0*/  UIADD3 UR6, UP0, UR4, 0xf0, URZ ;  /* 0x000000f004067890 */ /* 0x000fe4000ff1e03f */
[----:B------:R-:W-:Y:S02]  /*00e0*/  UIADD3 UR8, UP1, UR4, 0x1f0, URZ ;  /* 0x000001f004087890 */ /* 0x000fe4000ff3e03f */
[----:B------:R-:W-:Y:S02]  /*00f0*/  UIADD3 UR10, UP2, UR4, 0x3f0, URZ ;  /* 0x000003f0040a7890 */ /* 0x000fe4000ff5e03f */
[----:B------:R-:W-:Y:S02]  /*0100*/  UIADD3 UR4, UP3, UR4, 0x4f0, URZ ;  /* 0x000004f004047890 */ /* 0x000fe4000ff7e03f */
[----:B------:R-:W-:-:S02]  /*0110*/  UIADD3.X UR7, URZ, UR5, URZ, UP0, !UPT ;  /* 0x000000053f077290 */ /* 0x000fc400087fe43f */
[----:B------:R-:W-:Y:S02]  /*0120*/  UIADD3.X UR9, URZ, UR5, URZ, UP1, !UPT ;  /* 0x000000053f097290 */ /* 0x000fe40008ffe43f */
[----:B------:R-:W-:Y:S02]  /*0130*/  UIADD3.X UR11, URZ, UR5, URZ, UP2, !UPT ;  /* 0x000000053f0b7290 */ /* 0x000fe400097fe43f */
[----:B------:R-:W-:-:S03]  /*0140*/  UIADD3.X UR5, URZ, UR5, URZ, UP3, !UPT ;  /* 0x000000053f057290 */ /* 0x000fc60009ffe43f */
[----:B------:R1:W-:Y:S02]  /*0150*/  UTMACCTL.PF [UR6] ;  /* 0x00000000060079b9 */ /* 0x0003e40008040000 */
[----:B------:R1:W-:Y:S02]  /*0160*/  UTMACCTL.PF [UR8] ;  /* 0x00000000080079b9 */ /* 0x0003e40008040000 */
[----:B------:R1:W-:Y:S02]  /*0170*/  UTMACCTL.PF [UR10] ;  /* 0x000000000a0079b9 */ /* 0x0003e40008040000 */
[----:B------:R1:W-:Y:S02]  /*0180*/  UTMACCTL.PF [UR4] ;  /* 0x00000000040079b9 */ /* 0x0003e40008040000 */
[----:B-1----:R-:W-:Y:S01]  /*0190*/  NOP ;  /* 0x0000000000007918 */ /* 0x002fe20000000000 */
.L_x_1:
[----:B------:R-:W-:Y:S05]  /*01a0*/  BSYNC B0 ;  /* 0x0000000000007941 */ /* 0x000fea0003800000 */
.L_x_0:
[----:B------:R-:W-:Y:S01]  /*01b0*/  ULDC.64 UR4, c[0x0][0x590] ;  /* 0x0001640000047ab9 */ /* 0x000fe20000000a00 */
[----:B------:R-:W-:Y:S01]  /*01c0*/  LEA.HI R3, R3, R0, RZ, 0x2 ;  /* 0x0000000003037211 */ /* 0x000fe200078f10ff */
[----:B------:R-:W-:Y:S01]  /*01d0*/  ULDC.64 UR42, c[0x0][0x208] ;  /* 0x00008200002a7ab9 */ /* 0x000fe20000000a00 */
[----:B------:R-:W-:Y:S02]  /*01e0*/  ISETP.NE.U32.AND P2, PT, RZ, UR4, PT ;  /* 0x00000004ff007c0c */ /* 0x000fe4000bf45070 */
[----:B------:R-:W-:Y:S02]  /*01f0*/  LOP3.LUT R3, R3, 0xfffffffc, RZ, 0xc0, !PT ;  /* 0xfffffffc03037812 */ /* 0x000fe400078ec0ff */
[----:B------:R-:W-:Y:S02]  /*0200*/  ISETP.NE.AND.EX P3, PT, RZ, UR5, PT, P2 ;  /* 0x00000005ff007c0c */ /* 0x000fe4000bf65320 */
[----:B------:R-:W-:Y:S02]  /*0210*/  IADD3 R0, R0, -R3, RZ ;  /* 0x8000000300007210 */ /* 0x000fe40007ffe0ff */
[----:B------:R-:W-:-:S02]  /*0220*/  PRMT R7, RZ, 0x7610, R7 ;  /* 0x00007610ff077816 */ /* 0x000fc40000000007 */
[----:B------:R-:W-:Y:S02]  /*0230*/  MOV R2, R4 ;  /* 0x0000000400027202 */ /* 0x000fe40000000f00 */
[----:B------:R-:W-:-:S05]  /*0240*/  MOV R3, R5 ;  /* 0x0000000500037202 */ /* 0x000fca0000000f00 */
[----:B------:R-:W-:Y:S05]  /*0250*/  @P3 BRA `(.L_x_2) ;  /* 0x0000000000303947 */ /* 0x000fea0003800000 */
[----:B------:R-:W-:Y:S02]  /*0260*/  ULDC.64 UR6, c[0x0][0x588] ;  /* 0x0001620000067ab9 */ /* 0x000fe40000000a00 */
[----:B------:R-:W-:-:S04]  /*0270*/  ISETP.NE.U32.AND P0, PT, RZ, UR6, PT ;  /* 0x00000006ff007c0c */ /* 0x000fc8000bf05070 */
[----:B------:R-:W-:-:S13]  /*0280*/  ISETP.NE.AND.EX P0, PT, RZ, UR7, PT, P0 ;  /* 0x00000007ff007c0c */ /* 0x000fda000bf05300 */
[----:B------:R-:W-:Y:S05]  /*0290*/  @!P0 BRA `(.L_x_3) ;  /* 0x0000000000108947 */ /* 0x000fea0003800000 */
[----:B------:R-:W2:Y:S02]  /*02a0*/  LDG.E R7, desc[UR42][R2.64] ;  /* 0x0000002a02077981 */ /* 0x000ea4000c1e1900 */
[----:B--2---:R-:W-:Y:S02]  /*02b0*/  FSETP.NEU.AND P1, PT, R7, RZ, PT ;  /* 0x000000ff0700720b */ /* 0x004fe40003f2d000 */
[----:B------:R-:W-:Y:S01]  /*02c0*/  MOV R7, 0x1 ;  /* 0x0000000100077802 */ /* 0x000fe20000000f00 */
[----:B------:R-:W-:Y:S10]  /*02d0*/  BRA `(.L_x_2) ;  /* 0x0000000000107947 */ /* 0x000ff40003800000 */
.L_x_3:
[----:B------:R-:W-:Y:S01]  /*02e0*/  ULDC UR6, c[0x0][0x580] ;  /* 0x0001600000067ab9 */ /* 0x000fe20000000800 */
[----:B------:R-:W-:Y:S02]  /*02f0*/  MOV R7, 0x1 ;  /* 0x0000000100077802 */ /* 0x000fe40000000f00 */
[----:B------:R-:W-:Y:S02]  /*0300*/  CS2R R2, SRZ ;  /* 0x0000000000027805 */ /* 0x000fe4000001ff00 */
[----:B------:R-:W-:-:S13]  /*0310*/  FSETP.NEU.AND P1, PT, RZ, UR6, PT ;  /* 0x00000006ff007c0b */ /* 0x000fda000bf2d000 */
.L_x_2:
[----:B------:R-:W-:Y:S02]  /*0320*/  ISETP.NE.U32.AND P4, PT, R2, RZ, PT ;  /* 0x000000ff0200720c */ /* 0x000fe40003f85070 */
[----:B------:R-:W-:Y:S02]  /*0330*/  ISETP.NE.AND.EX P5, PT, RZ, UR5, PT, P2 ;  /* 0x00000005ff007c0c */ /* 0x000fe4000bfa5320 */
[----:B------:R-:W-:Y:S02]  /*0340*/  ISETP.NE.AND.EX P2, PT, R3, RZ, PT, P4 ;  /* 0x000000ff0300720c */ /* 0x000fe40003f45340 */
[----:B------:R-:W-:-:S11]  /*0350*/  PLOP3.LUT P0, PT, PT, PT, PT, 0x8, 0x0 ;  /* 0x000000000000781c */ /* 0x000fd60003f0e170 */
[----:B------:R-:W-:Y:S05]  /*0360*/  @P2 BRA P5, `(.L_x_4) ;  /* 0x0000000000342947 */ /* 0x000fea0002800000 */
[----:B------:R-:W-:-:S04]  /*0370*/  ISETP.NE.U32.AND P0, PT, RZ, UR4, PT ;  /* 0x00000004ff007c0c */ /* 0x000fc8000bf05070 */
[----:B------:R-:W-:-:S13]  /*0380*/  ISETP.NE.AND.EX P0, PT, RZ, UR5, PT, P0 ;  /* 0x00000005ff007c0c */ /* 0x000fda000bf05300 */
[----:B------:R-:W-:Y:S05]  /*0390*/  @!P0 BRA `(.L_x_5) ;  /* 0x0000000000248947 */ /* 0x000fea0003800000 */
[----:B------:R-:W-:Y:S02]  /*03a0*/  PRMT R7, R7, 0x9910, RZ ;  /* 0x0000991007077816 */ /* 0x000fe400000000ff */
[----:B------:R-:W-:Y:S02]  /*03b0*/  ISETP.NE.U32.AND P0, PT, R2, RZ, PT ;  /* 0x000000ff0200720c */ /* 0x000fe40003f05070 */
[----:B------:R-:W-:Y:S02]  /*03c0*/  ISETP.NE.AND P2, PT, R7, RZ, PT ;  /* 0x000000ff0700720c */ /* 0x000fe40003f45270 */
[----:B------:R-:W-:Y:S02]  /*03d0*/  ISETP.NE.AND.EX P0, PT, R3, RZ, PT, P0 ;  /* 0x000000ff0300720c */ /* 0x000fe40003f05300 */
[----:B------:R-:W-:-:S09]  /*03e0*/  SEL R2, RZ, 0xffffffff, P1 ;  /* 0xffffffffff027807 */ /* 0x000fd20000800000 */
[----:B------:R-:W-:-:S04]  /*03f0*/  @!P2 SEL R2, RZ, 0xffffffff, P0 ;  /* 0xffffffffff02a807 */ /* 0x000fc80000000000 */
[----:B------:R-:W-:-:S04]  /*0400*/  LOP3.LUT R2, R2, 0x1, RZ, 0xc0, !PT ;  /* 0x0000000102027812 */ /* 0x000fc800078ec0ff */
[----:B------:R-:W-:Y:S01]  /*0410*/  ISETP.EQ.U32.AND P0, PT, R2, 0x1, PT ;  /* 0x000000010200780c */ /* 0x000fe20003f02070 */
[----:B------:R-:W-:-:S12]  /*0420*/  BRA `(.L_x_4) ;  /* 0x0000000000047947 */ /* 0x000fd80003800000 */
.L_x_5:
[----:B------:R-:W-:-:S13]  /*0430*/  PLOP3.LUT P0, PT, P1, PT, PT, 0x8, 0x0 ;  /* 0x000000000000781c */ /* 0x000fda0000f0e170 */
.L_x_4:
[----:B------:R-:W1:Y:S02]  /*0440*/  SHFL.IDX PT, R2, R6, RZ, 0x1f ;  /* 0x00001fff06027589 */ /* 0x000e6400000e0000 */
[----:B-1----:R-:W-:-:S13]  /*0450*/  ISETP.NE.AND P1, PT, R2, RZ, PT ;  /* 0x000000ff0200720c */ /* 0x002fda0003f25270 */
[----:B------:R-:W-:Y:S05]  /*0460*/  @P1 BRA `(.L_x_6) ;  /* 0x0000000000581947 */ /* 0x000fea0003800000 */
[----:B------:R-:W1:Y:S01]  /*0470*/  S2UR UR8, SR_CgaCtaId ;  /* 0x00000000000879c3 */ /* 0x000e620000008800 */
[----:B------:R-:W-:Y:S01]  /*0480*/  UMOV UR4, 0x400 ;  /* 0x0000040000047882 */ /* 0x000fe20000000000 */
[----:B------:R-:W-:Y:S01]  /*0490*/  UMOV UR5, 0x1 ;  /* 0x0000000100057882 */ /* 0x000fe20000000000 */
[----:B------:R-:W-:Y:S01]  /*04a0*/  UMOV UR6, 0x100 ;  /* 0x0000010000067882 */ /* 0x000fe20000000000 */
[----:B------:R-:W-:Y:S01]  /*04b0*/  ELECT P1, URZ, PT ;  /* 0x00000000003f782f */ /* 0x000fe20003820000 */
[----:B------:R-:W-:-:S04]  /*04c0*/  UIADD3 UR6, -UR6, 0x100000, URZ ;  /* 0x0010000006067890 */ /* 0x000fc8000fffe13f */
[----:B------:R-:W-:Y:S02]  /*04d0*/  USHF.L.U32 UR7, UR6, 0xb, URZ ;  /* 0x0000000b06077899 */ /* 0x000fe4000800063f */
[----:B------:R-:W-:Y:S02]  /*04e0*/  USHF.L.U32 UR6, UR6, 0x1, URZ ;  /* 0x0000000106067899 */ /* 0x000fe4000800063f */
[----:B-1----:R-:W-:Y:S02]  /*04f0*/  ULEA UR8, UR8, UR4, 0x18 ;  /* 0x0000000408087291 */ /* 0x002fe4000f8ec03f */
[----:B------:R-:W-:-:S04]  /*0500*/  UIADD3 UR4, -UR5, 0x100000, URZ ;  /* 0x0010000005047890 */ /* 0x000fc8000fffe13f */
[----:B------:R-:W-:Y:S02]  /*0510*/  USHF.L.U32 UR5, UR4, 0xb, URZ ;  /* 0x0000000b04057899 */ /* 0x000fe4000800063f */
[----:B------:R-:W-:Y:S01]  /*0520*/  USHF.L.U32 UR4, UR4, 0x1, URZ ;  /* 0x0000000104047899 */ /* 0x000fe2000800063f */
[----:B------:R-:W1:Y:S11]  /*0530*/  FENCE.VIEW.ASYNC.S ;  /* 0x00000000000073c6 */ /* 0x000e760000000000 */
[----:B-1----:R1:W2:Y:S01]  /*0540*/  SYNCS.EXCH.64 URZ, [UR8], UR4 ;  /* 0x00000004083f75b2 */ /* 0x0022a20008000100 */
[----:B------:R1:W3:Y:S01]  /*0550*/  SYNCS.EXCH.64 URZ, [UR8+0x20], UR6 ;  /* 0x00002006083f75b2 */ /* 0x0002e20008000100 */
[----:B------:R1:W4:Y:S01]  /*0560*/  SYNCS.EXCH.64 URZ, [UR8+0x8], UR4 ;  /* 0x00000804083f75b2 */ /* 0x0003220008000100 */
[----:B------:R1:W1:Y:S01]  /*0570*/  SYNCS.EXCH.64 URZ, [UR8+0x28], UR6 ;  /* 0x00002806083f75b2 */ /* 0x0002620008000100 */
[----:B------:R1:W1:Y:S01]  /*0580*/  SYNCS.EXCH.64 URZ, [UR8+0x10], UR4 ;  /* 0x00001004083f75b2 */ /* 0x0002620008000100 */
[----:B------:R1:W1:Y:S01]  /*0590*/  SYNCS.EXCH.64 URZ, [UR8+0x30], UR6 ;  /* 0x00003006083f75b2 */ /* 0x0002620008000100 */
[----:B------:R1:W1:Y:S01]  /*05a0*/  SYNCS.EXCH.64 URZ, [UR8+0x18], UR4 ;  /* 0x00001804083f75b2 */ /* 0x0002620008000100 */
[----:B------:R1:W1:Y:S01]  /*05b0*/  SYNCS.EXCH.64 URZ, [UR8+0x38], UR6 ;  /* 0x00003806083f75b2 */ /* 0x0002620008000100 */
[----:B------:R-:W-:Y:S01]  /*05c0*/  NOP ;  /* 0x0000000000007918 */ /* 0x000fe20000000000 */
.L_x_6:
[----:B------:R-:W5:Y:S01]  /*05d0*/  SHFL.IDX PT, R2, R6, RZ, 0x1f ;  /* 0x00001fff06027589 */ /* 0x000f6200000e0000 */
[----:B------:R-:W1:Y:S01]  /*05e0*/  LDC R22, c[0x0][0x904] ;  /* 0x00024100ff167b82 */ /* 0x000e620000000800 */
[----:B------:R-:W-:Y:S01]  /*05f0*/  NOP ;  /* 0x0000000000007918 */ /* 0x000fe20000000000 */
[----:B-----5:R-:W-:-:S13]  /*0600*/  ISETP.NE.AND P1, PT, R2, RZ, PT ;  /* 0x000000ff0200720c */ /* 0x020fda0003f25270 */
[----:B------:R-:W-:Y:S05]  /*0610*/  @P1 BRA `(.L_x_7) ;  /* 0x0000000000581947 */ /* 0x000fea0003800000 */
[----:B-1----:R-:W1:Y:S01]  /*0620*/  S2UR UR5, SR_CgaCtaId ;  /* 0x00000000000579c3 */ /* 0x002e620000008800 */
[----:B------:R-:W-:Y:S01]  /*0630*/  UMOV UR4, 0x400 ;  /* 0x0000040000047882 */ /* 0x000fe20000000000 */
[----:B------:R-:W-:Y:S01]  /*0640*/  UMOV UR6, 0x20 ;  /* 0x0000002000067882 */ /* 0x000fe20000000000 */
[----:B------:R-:W-:Y:S01]  /*0650*/  UMOV UR7, 0x100 ;  /* 0x0000010000077882 */ /* 0x000fe20000000000 */
[----:B------:R-:W-:Y:S01]  /*0660*/  ELECT P1, URZ, PT ;  /* 0x00000000003f782f */ /* 0x000fe20003820000 */
[----:B-1----:R-:W-:Y:S02]  /*0670*/  ULEA UR8, UR5, UR4, 0x18 ;  /* 0x0000000405087291 */ /* 0x002fe4000f8ec03f */
[----:B------:R-:W-:-:S04]  /*0680*/  UIADD3 UR4, -UR6, 0x100000, URZ ;  /* 0x0010000006047890 */ /* 0x000fc8000fffe13f */
[----:B------:R-:W-:Y:S02]  /*0690*/  USHF.L.U32 UR5, UR4, 0xb, URZ ;  /* 0x0000000b04057899 */ /* 0x000fe4000800063f */
[----:B------:R-:W-:Y:S02]  /*06a0*/  USHF.L.U32 UR4, UR4, 0x1, URZ ;  /* 0x0000000104047899 */ /* 0x000fe4000800063f */
[----:B------:R-:W-:-:S04]  /*06b0*/  UIADD3 UR6, -UR7, 0x100000, URZ ;  /* 0x0010000007067890 */ /* 0x000fc8000fffe13f */
[----:B------:R-:W-:Y:S02]  /*06c0*/  USHF.L.U32 UR7, UR6, 0xb, URZ ;  /* 0x0000000b06077899 */ /* 0x000fe4000800063f */
[----:B------:R-:W-:Y:S01]  /*06d0*/  USHF.L.U32 UR6, UR6, 0x1, URZ ;  /* 0x0000000106067899 */ /* 0x000fe2000800063f */
[----:B------:R-:W1:Y:S03]  /*06e0*/  FENCE.VIEW.ASYNC.S ;  /* 0x00000000000073c6 */ /* 0x000e660000000000 */
[----:B-1----:R1:W1:Y:S08]  /*06f0*/  SYNCS.EXCH.64 URZ, [UR8+0x40], UR4 ;  /* 0x00004004083f75b2 */ /* 0x0022700008000100 */
[----:B------:R1:W1:Y:S01]  /*0700*/  SYNCS.EXCH.64 URZ, [UR8+0x60], UR6 ;  /* 0x00006006083f75b2 */ /* 0x0002620008000100 */
[----:B------:R1:W1:Y:S01]  /*0710*/  SYNCS.EXCH.64 URZ, [UR8+0x48], UR4 ;  /* 0x00004804083f75b2 */ /* 0x0002620008000100 */
[----:B------:R1:W1:Y:S01]  /*0720*/  SYNCS.EXCH.64 URZ, [UR8+0x68], UR6 ;  /* 0x00006806083f75b2 */ /* 0x0002620008000100 */
[----:B------:R1:W1:Y:S01]  /*0730*/  SYNCS.EXCH.64 URZ, [UR8+0x50], UR4 ;  /* 0x00005004083f75b2 */ /* 0x0002620008000100 */
[----:B------:R1:W1:Y:S01]  /*0740*/  SYNCS.EXCH.64 URZ, [UR8+0x70], UR6 ;  /* 0x00007006083f75b2 */ /* 0x0002620008000100 */
[----:B------:R1:W1:Y:S01]  /*0750*/  SYNCS.EXCH.64 URZ, [UR8+0x58], UR4 ;  /* 0x00005804083f75b2 */ /* 0x0002620008000100 */
[----:B------:R1:W1:Y:S01]  /*0760*/  SYNCS.EXCH.64 URZ, [UR8+0x78], UR6 ;  /* 0x00007806083f75b2 */ /* 0x0002620008000100 */
[----:B------:R-:W-:Y:S01]  /*0770*/  NOP ;  /* 0x0000000000007918 */ /* 0x000fe20000000000 */
.L_x_7:
[----:B------:R-:W5:Y:S01]  /*0780*/  SHFL.IDX PT, R6, R6, RZ, 0x1f ;  /* 0x00001fff06067589 */ /* 0x000f6200000e0000 */
[----:B-1----:R-:W-:Y:S02]  /*0790*/  ISETP.NE.AND P6, PT, R22, 0x1, PT ;  /* 0x000000011600780c */ /* 0x002fe40003fc5270 */
[----:B------:R-:W-:Y:S01]  /*07a0*/  ELECT P1, URZ, PT ;  /* 0x00000000003f782f */ /* 0x000fe20003820000 */
[----:B------:R-:W1:Y:S01]  /*07b0*/  S2UR UR37, SR_CgaCtaId ;  /* 0x00000000002579c3 */ /* 0x000e620000008800 */
[----:B------:R-:W2:Y:S01]  /*07c0*/  S2R R13, SR_CTAID.Y ;  /* 0x00000000000d7919 */ /* 0x000ea20000002600 */
[----:B------:R-:W-:Y:S01]  /*07d0*/  UMOV UR4, 0x20 ;  /* 0x0000002000047882 */ /* 0x000fe20000000000 */
[----:B------:R-:W-:Y:S01]  /*07e0*/  P2R R2, PR, RZ, 0x40 ;  /* 0x00000040ff027803 */ /* 0x000fe20000000000 */
[----:B------:R-:W-:Y:S01]  /*07f0*/  NOP ;  /* 0x0000000000007918 */ /* 0x000fe20000000000 */
[----:B------:R-:W3:Y:S01]  /*0800*/  S2R R8, SR_CTAID.X ;  /* 0x0000000000087919 */ /* 0x000ee20000002500 */
[----:B------:R-:W-:Y:S01]  /*0810*/  ISETP.NE.AND P4, PT, R0, RZ, PT ;  /* 0x000000ff0000720c */ /* 0x000fe20003f85270 */
[----:B------:R-:W-:Y:S03]  /*0820*/  BSSY B6, `(.L_x_8) ;  /* 0x0001539000067945 */ /* 0x000fe60003800000 */
[----:B------:R-:W3:Y:S01]  /*0830*/  @P6 LDC R3, c[0x0][0x10] ;  /* 0x00000400ff036b82 */ /* 0x000ee20000000800 */
[----:B------:R-:W-:Y:S01]  /*0840*/  @P6 MOV R11, RZ ;  /* 0x000000ff000b6202 */ /* 0x000fe20000000f00 */
[----:B------:R-:W-:-:S06]  /*0850*/  @P6 IMAD.MOV.U32 R9, RZ, RZ, RZ ;  /* 0x000000ffff096224 */ /* 0x000fcc00078e00ff */
[----:B------:R-:W4:Y:S01]  /*0860*/  @!P6 LDC R7, c[0x0][0xc] ;  /* 0x00000300ff07eb82 */ /* 0x000f220000000800 */
[----:B-----5:R-:W-:Y:S02]  /*0870*/  ISETP.NE.OR P2, PT, R6, RZ, !P1 ;  /* 0x000000ff0600720c */ /* 0x020fe40004f45670 */
[----:B------:R-:W-:-:S04]  /*0880*/  ISETP.EQ.OR P1, PT, R0, 0x3, !P4 ;  /* 0x000000030000780c */ /* 0x000fc80006722670 */
[----:B------:R-:W-:-:S04]  /*0890*/  ISETP.EQ.AND P1, PT, R12, RZ, P1 ;  /* 0x000000ff0c00720c */ /* 0x000fc80000f22270 */
[----:B------:R-:W-:Y:S02]  /*08a0*/  SEL R17, RZ, 0x1, !P1 ;  /* 0x00000001ff117807 */ /* 0x000fe40004800000 */
[----:B--2---:R-:W-:Y:S01]  /*08b0*/  @P6 MOV R10, R13 ;  /* 0x0000000d000a6202 */ /* 0x004fe20000000f00 */
[----:B------:R-:W-:Y:S01]  /*08c0*/  VOTEU.ALL UP0, P2 ;  /* 0x00000000003f7886 */ /* 0x000fe20001000000 */
[----:B------:R-:W-:-:S03]  /*08d0*/  VOTEU.ALL UP1, P2 ;  /* 0x00000000003f7886 */ /* 0x000fc60001020000 */
[----:B---3--:R-:W-:Y:S01]  /*08e0*/  @P6 IMAD.WIDE.U32 R2, R8, R3, R10 ;  /* 0x0000000308026225 */ /* 0x008fe200078e000a */
[----:B------:R-:W-:Y:S01]  /*08f0*/  @!UP0 UMOV UR6, 0x400 ;  /* 0x0000040000068882 */ /* 0x000fe20000000000 */
[----:B------:R-:W-:-:S04]  /*0900*/  @!UP0 UIADD3 UR4, -UR4, 0x100000, URZ ;  /* 0x0010000004048890 */ /* 0x000fc8000fffe13f */
[----:B------:R-:W-:Y:S02]  /*0910*/  @!UP0 USHF.L.U32 UR5, UR4, 0xb, URZ ;  /* 0x0000000b04058899 */ /* 0x000fe4000800063f */
[----:B------:R-:W-:Y:S01]  /*0920*/  @!UP0 USHF.L.U32 UR4, UR4, 0x1, URZ ;  /* 0x0000000104048899 */ /* 0x000fe2000800063f */
[----:B------:R-:W-:Y:S01]  /*0930*/  @!P6 MOV R10, R13 ;  /* 0x0000000d000ae202 */ /* 0x000fe20000000f00 */
[----:B-1----:R-:W-:Y:S01]  /*0940*/  @!UP0 ULEA UR8, UR37, UR6, 0x18 ;  /* 0x0000000625088291 */ /* 0x002fe2000f8ec03f */
[----:B------:R-:W-:Y:S01]  /*0950*/  @P6 IADD3 R16, R3, R9, RZ ;  /* 0x0000000903106210 */ /* 0x000fe20007ffe0ff */
[----:B------:R-:W-:Y:S01]  /*0960*/  VOTEU.ALL UP0, P2 ;  /* 0x00000000003f7886 */ /* 0x000fe20001000000 */
[----:B------:R-:W-:Y:S01]  /*0970*/  ISETP.NE.AND P2, PT, R12, RZ, PT ;  /* 0x000000ff0c00720c */ /* 0x000fe20003f45270 */
[----:B------:R-:W-:Y:S01]  /*0980*/  ULDC UR6, c[0x0][0xc] ;  /* 0x0000030000067ab9 */ /* 0x000fe20000000800 */
[----:B------:R-:W-:Y:S01]  /*0990*/  ULDC UR7, c[0x0][0x10] ;  /* 0x0000040000077ab9 */ /* 0x000fe20000000800 */
[----:B------:R-:W-:-:S02]  /*09a0*/  MOV R9, RZ ;  /* 0x000000ff00097202 */ /* 0x000fc40000000f00 */
[----:B------:R-:W-:Y:S02]  /*09b0*/  IADD3 R12, R12, -0x1, RZ ;  /* 0xffffffff0c0c7810 */ /* 0x000fe40007ffe0ff */
[----:B------:R-:W-:Y:S01]  /*09c0*/  ISETP.EQ.AND P5, PT, R0, 0x2, !P2 ;  /* 0x000000020000780c */ /* 0x000fe200057a2270 */
[----:B----4-:R-:W-:Y:S01]  /*09d0*/  @!P6 IMAD.WIDE.U32 R6, R7, R10, R8 ;  /* 0x0000000a0706e225 */ /* 0x010fe200078e0008 */
[----:B------:R-:W1:Y:S02]  /*09e0*/  FENCE.VIEW.ASYNC.S ;  /* 0x00000000000073c6 */ /* 0x000e640000000000 */
[----:B-1----:R-:W1:Y:S01]  /*09f0*/  @!UP0 SYNCS.EXCH.64 URZ, [UR8+0x80], UR4 ;  /* 0x00008004083f85b2 */ /* 0x002e620008000100 */
[----:B------:R-:W-:Y:S02]  /*0a00*/  ISETP.GE.U32.AND P1, PT, R12, 0x2, PT ;  /* 0x000000020c00780c */ /* 0x000fe40003f26070 */
[----:B------:R-:W-:Y:S02]  /*0a10*/  SEL R19, RZ, 0x1, !P5 ;  /* 0x00000001ff137807 */ /* 0x000fe40006800000 */
[----:B------:R-:W-:-:S02]  /*0a20*/  @!P6 MOV R2, R6 ;  /* 0x000000060002e202 */ /* 0x000fc40000000f00 */
[----:B------:R-:W-:Y:S02]  /*0a30*/  @!P6 MOV R16, R7 ;  /* 0x000000070010e202 */ /* 0x000fe40000000f00 */
[----:B------:R-:W-:Y:S02]  /*0a40*/  SEL R19, R19, 0x2, P1 ;  /* 0x0000000213137807 */ /* 0x000fe40000800000 */
[----:B------:R-:W-:Y:S01]  /*0a50*/  SEL R17, R17, 0x2, P1 ;  /* 0x0000000211117807 */ /* 0x000fe20000800000 */
[----:B------:R2:W1:Y:S01]  /*0a60*/  @!UP1 SYNCS.EXCH.64 URZ, [UR8+0x88], UR4 ;  /* 0x00008804083f95b2 */ /* 0x0004620008000100 */
[----:B------:R-:W-:Y:S01]  /*0a70*/  NOP ;  /* 0x0000000000007918 */ /* 0x000fe20000000000 */
[----:B--2---:R-:W-:-:S03]  /*0a80*/  UIMAD.WIDE.U32 UR4, UR6, UR7, URZ ;  /* 0x00000007060472a5 */ /* 0x004fc6000f8e003f */
[----:B------:R-:W-:Y:S02]  /*0a90*/  ULDC UR6, c[0x0][0x14] ;  /* 0x0000050000067ab9 */ /* 0x000fe40000000800 */
[----:B------:R-:W-:Y:S02]  /*0aa0*/  UIMAD.WIDE.U32 UR40, UR4, UR6, URZ ;  /* 0x00000006042872a5 */ /* 0x000fe4000f8e003f */
[----:B------:R-:W-:-:S04]  /*0ab0*/  UIMAD UR38, UR5, UR6, URZ ;  /* 0x00000006052672a4 */ /* 0x000fc8000f8e023f */
[----:B------:R-:W-:Y:S01]  /*0ac0*/  UIADD3 UR38, UR41, UR38, URZ ;  /* 0x0000002629267290 */ /* 0x000fe2000fffe03f */
[----:B-1----:R-:W-:Y:S06]  /*0ad0*/  BAR.SYNC.DEFER_BLOCKING 0x0 ;  /* 0x0000000000007b1d */ /* 0x002fec0000010000 */
[----:B------:R-:W-:Y:S05]  /*0ae0*/  @!P2 BRA `(.L_x_9) ;  /* 0x00000120009ca947 */ /* 0x000fea0003800000 */
[----:B------:R-:W-:-:S13]  /*0af0*/  ISETP.GT.U32.AND P0, PT, R12, 0x1, PT ;  /* 0x000000010c00780c */ /* 0x000fda0003f04070 */
[----:B------:R-:W-:Y:S05]  /*0b00*/  @P0 BRA `(.L_x_10) ;  /* 0x0000015000280947 */ /* 0x000fea0003800000 */
[----:B------:R-:W-:Y:S01]  /*0b10*/  ULDC.64 UR4, c[0x0][0x8f8] ;  /* 0x00023e0000047ab9 */ /* 0x000fe20000000a00 */
[----:B------:R-:W-:Y:S01]  /*0b20*/  UMOV UR47, 0xffffffff ;  /* 0xffffffff002f7882 */ /* 0x000fe20000000000 */
[----:B------:R-:W-:Y:S01]  /*0b30*/  ISETP.GE.U32.AND P0, PT, R2, UR4, PT ;  /* 0x0000000402007c0c */ /* 0x000fe2000bf06070 */
[----:B------:R-:W-:Y:S01]  /*0b40*/  IMAD.MOV.U32 R156, RZ, RZ, -0x1 ;  /* 0xffffffffff9c7424 */ /* 0x000fe200078e00ff */
[----:B------:R-:W-:Y:S02]  /*0b50*/  PRMT R152, RZ, 0x7610, R152 ;  /* 0x00007610ff987816 */ /* 0x000fe40000000098 */
[----:B------:R-:W-:Y:S02]  /*0b60*/  ISETP.GE.U32.AND.EX P0, PT, R16, UR5, PT, P0 ;  /* 0x0000000510007c0c */ /* 0x000fe4000bf06100 */
[----:B------:R-:W-:Y:S02]  /*0b70*/  MOV R23, 0xffffffff ;  /* 0xffffffff00177802 */ /* 0x000fe40000000f00 */
[----:B------:R-:W-:-:S09]  /*0b80*/  PRMT R0, RZ, 0x7610, R0 ;  /* 0x00007610ff007816 */ /* 0x000fd20000000000 */
[----:B------:R-:W-:Y:S05]  /*0b90*/  @P0 BRA `(.L_x_11) ;  /* 0x0000000400640947 */ /* 0x000fea0003800000 */
[----:B------:R-:W1:Y:S01]  /*0ba0*/  LDC.64 R14, c[0x0][0x8d0] ;  /* 0x00023400ff0e7b82 */ /* 0x000e620000000a00 */
[----:B------:R-:W-:Y:S02]  /*0bb0*/  MOV R4, R2 ;  /* 0x0000000200047202 */ /* 0x000fe40000000f00 */
[----:B------:R-:W-:-:S05]  /*0bc0*/  MOV R5, R16 ;  /* 0x0000001000057202 */ /* 0x000fca0000000f00 */
[----:B------:R-:W2:Y:S08]  /*0bd0*/  LDC R0, c[0x0][0x8d8] ;  /* 0x00023600ff007b82 */ /* 0x000eb00000000800 */
[----:B------:R-:W3:Y:S01]  /*0be0*/  LDC.64 R20, c[0x0][0x8c8] ;  /* 0x00023200ff147b82 */ /* 0x000ee20000000a00 */
[----:B-1----:R-:W-:-:S04]  /*0bf0*/  ISETP.NE.U32.AND P0, PT, R14, RZ, PT ;  /* 0x000000ff0e00720c */ /* 0x002fc80003f05070 */
[----:B------:R-:W-:-:S13]  /*0c00*/  ISETP.NE.AND.EX P0, PT, R15, RZ, PT, P0 ;  /* 0x000000ff0f00720c */ /* 0x000fda0003f05300 */
[----:B--23--:R-:W-:Y:S05]  /*0c10*/  @!P0 BRA `(.L_x_12) ;  /* 0x0000000000288947 */ /* 0x00cfea0003800000 */
[----:B------:R-:W1:Y:S02]  /*0c20*/  LDC R3, c[0x0][0x8dc] ;  /* 0x00023700ff037b82 */ /* 0x000e640000000800 */
[----:B-1----:R-:W-:-:S04]  /*0c30*/  IADD3 R3, P0, R2, R3, RZ ;  /* 0x0000000302037210 */ /* 0x002fc80007f1e0ff */
[----:B------:R-:W-:-:S05]  /*0c40*/  IADD3.X R11, RZ, R16, RZ, P0, !PT ;  /* 0x00000010ff0b7210 */ /* 0x000fca00007fe4ff */
[----:B------:R-:W-:-:S04]  /*0c50*/  IMAD.WIDE.U32 R4, R11, R14, RZ ;  /* 0x0000000e0b047225 */ /* 0x000fc800078e00ff */
[----:B------:R-:W-:-:S04]  /*0c60*/  IMAD.WIDE.U32 R6, P0, R3, R15, R4 ;  /* 0x0000000f03067225 */ /* 0x000fc80007800004 */
[----:B------:R-:W-:Y:S01]  /*0c70*/  IMAD.WIDE.U32 R4, R3, R14, RZ ;  /* 0x0000000e03047225 */ /* 0x000fe200078e00ff */
[----:B------:R-:W-:Y:S02]  /*0c80*/  IADD3.X R13, RZ, RZ, RZ, P0, !PT ;  /* 0x000000ffff0d7210 */ /* 0x000fe400007fe4ff */
[----:B------:R-:W-:Y:S02]  /*0c90*/  MOV R12, R7 ;  /* 0x00000007000c7202 */ /* 0x000fe40000000f00 */
[----:B------:R-:W-:-:S05]  /*0ca0*/  IADD3 RZ, P0, R5, R6, RZ ;  /* 0x0000000605ff7210 */ /* 0x000fca0007f1e0ff */
[----:B------:R-:W-:-:S08]  /*0cb0*/  IMAD.WIDE.U32.X R4, R11, R15, R12, P0 ;  /* 0x0000000f0b047225 */ /* 0x000fd000000e040c */
.L_x_12:
[-CC-:B------:R-:W-:Y:S01]  /*0cc0*/  SHF.R.U64 R29, R4, R0.reuse, R5.reuse ;  /* 0x00000000041d7219 */ /* 0x180fe20000001205 */
[----:B------:R-:W1:Y:S01]  /*0cd0*/  LDC.64 R24, c[0x0][0x8e8] ;  /* 0x00023a00ff187b82 */ /* 0x000e620000000a00 */
[----:B------:R-:W-:Y:S01]  /*0ce0*/  SHF.R.U32.HI R3, RZ, R0, R5 ;  /* 0x00000000ff037219 */ /* 0x000fe20000011605 */
[----:B------:R-:W-:Y:S01]  /*0cf0*/  ULDC UR4, c[0x0][0x150] ;  /* 0x0000540000047ab9 */ /* 0x000fe20000000800 */
[----:B------:R-:W-:Y:S02]  /*0d00*/  IADD3 R9, P0, RZ, -R29, RZ ;  /* 0x8000001dff097210 */ /* 0x000fe40007f1e0ff */
[----:B------:R-:W-:Y:S02]  /*0d10*/  I2FP.F32.U32 R0, R8 ;  /* 0x0000000800007245 */ /* 0x000fe40000201000 */
[----:B------:R-:W-:Y:S01]  /*0d20*/  IADD3.X R11, RZ, ~R3, RZ, P0, !PT ;  /* 0x80000003ff0b7210 */ /* 0x000fe200007fe4ff */
[----:B------:R-:W2:Y:S01]  /*0d30*/  LDC R12, c[0x0][0x8c0] ;  /* 0x00023000ff0c7b82 */ /* 0x000ea20000000800 */
[----:B------:R-:W-:Y:S01]  /*0d40*/  MOV R3, R16 ;  /* 0x0000001000037202 */ /* 0x000fe20000000f00 */
[----:B------:R-:W-:Y:S01]  /*0d50*/  FMUL R0, R0, UR4 ;  /* 0x0000000400007c20 */ /* 0x000fe20008400000 */
[----:B------:R-:W-:Y:S01]  /*0d60*/  ULDC UR4, c[0x0][0x154] ;  /* 0x0000550000047ab9 */ /* 0x000fe20000000800 */
[----:B------:R-:W-:-:S02]  /*0d70*/  IMAD R6, R11, R20, RZ ;  /* 0x000000140b067224 */ /* 0x000fc400078e02ff */
[C---:B------:R-:W-:Y:S02]  /*0d80*/  IMAD.WIDE.U32 R4, R9.reuse, R20, R2 ;  /* 0x0000001409047225 */ /* 0x040fe400078e0002 */
[----:B------:R-:W3:Y:S01]  /*0d90*/  LDC R7, c[0x0][0x144] ;  /* 0x00005100ff077b82 */ /* 0x000ee20000000800 */
[----:B------:R-:W4:Y:S01]  /*0da0*/  F2I.U32.TRUNC.NTZ R0, R0 ;  /* 0x0000000000007305 */ /* 0x000f22000020f000 */
[----:B------:R-:W-:Y:S01]  /*0db0*/  IMAD R3, R9, R21, R6 ;  /* 0x0000001509037224 */ /* 0x000fe200078e0206 */
[----:B------:R-:W-:-:S03]  /*0dc0*/  MOV R9, 0x1 ;  /* 0x0000000100097802 */ /* 0x000fc60000000f00 */
[----:B------:R-:W-:Y:S01]  /*0dd0*/  IMAD.IADD R5, R5, 0x1, R3 ;  /* 0x0000000105057824 */ /* 0x000fe200078e0203 */
[----:B------:R-:W-:Y:S01]  /*0de0*/  I2FP.F32.U32 R3, R10 ;  /* 0x0000000a00037245 */ /* 0x000fe20000201000 */
[----:B------:R-:W5:Y:S01]  /*0df0*/  LDC R11, c[0x0][0x8b0] ;  /* 0x00022c00ff0b7b82 */ /* 0x000f620000000800 */
[----:B-1----:R-:W-:-:S04]  /*0e00*/  ISETP.NE.U32.AND P0, PT, R24, RZ, PT ;  /* 0x000000ff1800720c */ /* 0x002fc80003f05070 */
[----:B------:R-:W-:-:S03]  /*0e10*/  ISETP.NE.AND.EX P0, PT, R25, RZ, PT, P0 ;  /* 0x000000ff1900720c */ /* 0x000fc60003f05300 */
[----:B------:R-:W1:Y:S01]  /*0e20*/  LDC R20, c[0x0][0x900] ;  /* 0x00024000ff147b82 */ /* 0x000e620000000800 */
[----:B----4-:R-:W-:Y:S02]  /*0e30*/  IADD3 R6, -R0, RZ, RZ ;  /* 0x000000ff00067210 */ /* 0x010fe40007ffe1ff */
[-CC-:B--2---:R-:W-:Y:S02]  /*0e40*/  SHF.R.U64 R21, R4, R12.reuse, R5.reuse ;  /* 0x0000000c04157219 */ /* 0x184fe40000001205 */
[----:B------:R-:W-:Y:S01]  /*0e50*/  SHF.R.U32.HI R4, RZ, R12, R5 ;  /* 0x0000000cff047219 */ /* 0x000fe20000011605 */
[----:B------:R-:W-:Y:S02]  /*0e60*/  FMUL R5, R3, UR4 ;  /* 0x0000000403057c20 */ /* 0x000fe40008400000 */
[----:B------:R-:W2:Y:S01]  /*0e70*/  LDC R13, c[0x0][0x148] ;  /* 0x00005200ff0d7b82 */ /* 0x000ea20000000800 */
[----:B---3--:R-:W-:Y:S01]  /*0e80*/  IMAD R0, R7, R6, R8 ;  /* 0x0000000607007224 */ /* 0x008fe200078e0208 */
[----:B------:R-:W-:Y:S01]  /*0e90*/  MOV R7, 0xffffffff ;  /* 0xffffffff00077802 */ /* 0x000fe20000000f00 */
[----:B------:R3:W4:Y:S05]  /*0ea0*/  F2I.U32.TRUNC.NTZ R12, R5 ;  /* 0x00000005000c7305 */ /* 0x00072a000020f000 */
[----:B------:R-:W2:Y:S01]  /*0eb0*/  LDC R14, c[0x0][0x8a8] ;  /* 0x00022a00ff0e7b82 */ /* 0x000ea20000000800 */
[----:B-----5:R-:W-:-:S02]  /*0ec0*/  SHF.R.U64 R28, R21, R11, R4 ;  /* 0x0000000b151c7219 */ /* 0x020fc40000001204 */
[----:B------:R-:W-:-:S05]  /*0ed0*/  SHF.R.U32.HI R3, RZ, R11, R4 ;  /* 0x0000000bff037219 */ /* 0x000fca0000011604 */
[----:B------:R-:W2:Y:S01]  /*0ee0*/  LDC R23, c[0x0][0x8f0] ;  /* 0x00023c00ff177b82 */ /* 0x000ea20000000800 */
[-C--:B-1----:R-:W-:Y:S02]  /*0ef0*/  SHF.L.U32 R4, R7, R20.reuse, RZ ;  /* 0x0000001407047219 */ /* 0x082fe400000006ff */
[-CC-:B------:R-:W-:Y:S02]  /*0f00*/  SHF.R.U64 R30, R28, R20.reuse, R3.reuse ;  /* 0x000000141c1e7219 */ /* 0x180fe40000001203 */
[----:B------:R-:W-:Y:S02]  /*0f10*/  SHF.R.U32.HI R15, RZ, R20, R3 ;  /* 0x00000014ff0f7219 */ /* 0x000fe40000011603 */
[----:B------:R-:W-:Y:S01]  /*0f20*/  LOP3.LUT R11, RZ, R4, RZ, 0x33, !PT ;  /* 0x00000004ff0b7212 */ /* 0x000fe200078e33ff */
[----:B------:R-:W1:Y:S01]  /*0f30*/  LDC R26, c[0x0][0x8e0] ;  /* 0x00023800ff1a7b82 */ /* 0x000e620000000800 */
[----:B------:R-:W-:Y:S02]  /*0f40*/  SHF.L.U32 R3, R9, R20, RZ ;  /* 0x0000001409037219 */ /* 0x000fe400000006ff */
[----:B------:R-:W-:-:S02]  /*0f50*/  MOV R4, R30 ;  /* 0x0000001e00047202 */ /* 0x000fc40000000f00 */
[----:B---3--:R-:W-:-:S03]  /*0f60*/  MOV R5, R15 ;  /* 0x0000000f00057202 */ /* 0x008fc60000000f00 */
[----:B------:R-:W3:Y:S01]  /*0f70*/  LDC R27, c[0x0][0x8b8] ;  /* 0x00022e00ff1b7b82 */ /* 0x000ee20000000800 */
[----:B----4-:R-:W-:Y:S05]  /*0f80*/  @!P0 BRA `(.L_x_13) ;  /* 0x0000000000288947 */ /* 0x010fea0003800000 */
[----:B------:R-:W4:Y:S02]  /*0f90*/  LDC R9, c[0x0][0x8f4] ;  /* 0x00023d00ff097b82 */ /* 0x000f240000000800 */
[----:B----4-:R-:W-:-:S04]  /*0fa0*/  IADD3 R9, P0, R30, R9, RZ ;  /* 0x000000091e097210 */ /* 0x010fc80007f1e0ff */
[----:B------:R-:W-:-:S05]  /*0fb0*/  IADD3.X R15, RZ, R15, RZ, P0, !PT ;  /* 0x0000000fff0f7210 */ /* 0x000fca00007fe4ff */
[----:B------:R-:W-:-:S04]  /*0fc0*/  IMAD.WIDE.U32 R4, R15, R24, RZ ;  /* 0x000000180f047225 */ /* 0x000fc800078e00ff */
[----:B------:R-:W-:-:S04]  /*0fd0*/  IMAD.WIDE.U32 R6, P0, R9, R25, R4 ;  /* 0x0000001909067225 */ /* 0x000fc80007800004 */
[----:B------:R-:W-:Y:S01]  /*0fe0*/  IMAD.WIDE.U32 R4, R9, R24, RZ ;  /* 0x0000001809047225 */ /* 0x000fe200078e00ff */
[----:B------:R-:W-:-:S03]  /*0ff0*/  IADD3.X R9, RZ, RZ, RZ, P0, !PT ;  /* 0x000000ffff097210 */ /* 0x000fc600007fe4ff */
[----:B------:R-:W-:Y:S01]  /*1000*/  IMAD.MOV.U32 R8, RZ, RZ, R7 ;  /* 0x000000ffff087224 */ /* 0x000fe200078e0007 */
[----:B------:R-:W-:-:S05]  /*1010*/  IADD3 RZ, P0, R5, R6, RZ ;  /* 0x0000000605ff7210 */ /* 0x000fca0007f1e0ff */
[----:B------:R-:W-:-:S08]  /*1020*/  IMAD.WIDE.U32.X R4, R15, R25, R8, P0 ;  /* 0x000000190f047225 */ /* 0x000fd000000e0408 */
.L_x_13:
[----:B--2---:R-:W-:Y:S02]  /*1030*/  SHF.R.U64 R5, R4, R23, R5 ;  /* 0x0000001704057219 */ /* 0x004fe40000001205 */
[----:B------:R-:W-:Y:S02]  /*1040*/  LOP3.LUT R4, R28, R11, RZ, 0xc0, !PT ;  /* 0x0000000b1c047212 */ /* 0x000fe400078ec0ff */
[----:B------:R-:W-:Y:S02]  /*1050*/  IADD3 R12, -R12, RZ, RZ ;  /* 0x000000ff0c0c7210 */ /* 0x000fe40007ffe1ff */
[----:B------:R-:W-:Y:S02]  /*1060*/  IADD3 R6, R14, -0x1, RZ ;  /* 0xffffffff0e067810 */ /* 0x000fe40007ffe0ff */
[----:B------:R-:W-:Y:S01]  /*1070*/  IADD3 R7, -R5, RZ, RZ ;  /* 0x000000ff05077210 */ /* 0x000fe20007ffe1ff */
[----:B------:R-:W-:Y:S01]  /*1080*/  IMAD R5, R3, R5, R4 ;  /* 0x0000000503057224 */ /* 0x000fe200078e0204 */
[----:B------:R-:W-:Y:S01]  /*1090*/  LOP3.LUT R6, R21, R6, RZ, 0xc0, !PT ;  /* 0x0000000615067212 */ /* 0x000fe200078ec0ff */
[----:B------:R-:W-:Y:S01]  /*10a0*/  @P6 IMAD R0, R13, R12, R10 ;  /* 0x0000000c0d006224 */ /* 0x000fe200078e020a */
[----:B------:R-:W-:Y:S01]  /*10b0*/  R2UR UR47, R29 ;  /* 0x000000001d2f72ca */ /* 0x000fe200000e0000 */
[----:B-1----:R-:W-:Y:S01]  /*10c0*/  IMAD R3, R7, R26, R30 ;  /* 0x0000001a07037224 */ /* 0x002fe200078e021e */
[----:B------:R-:W-:Y:S01]  /*10d0*/  MOV R4, 0x1 ;  /* 0x0000000100047802 */ /* 0x000fe20000000f00 */
[----:B---3--:R-:W-:-:S02]  /*10e0*/  IMAD R0, R5, R27, R0 ;  /* 0x0000001b05007224 */ /* 0x008fc400078e0200 */
[----:B------:R-:W-:-:S05]  /*10f0*/  IMAD R3, R3, R14, R6 ;  /* 0x0000000e03037224 */ /* 0x000fca00078e0206 */
[----:B------:R-:W-:Y:S02]  /*1100*/  SEL R156, R3, R0, !P6 ;  /* 0x00000000039c7207 */ /* 0x000fe40007000000 */
[----:B------:R-:W-:Y:S02]  /*1110*/  SEL R23, R0, R3, !P6 ;  /* 0x0000000300177207 */ /* 0x000fe40007000000 */
[----:B------:R-:W-:-:S07]  /*1120*/  PRMT R0, R4, 0x7610, R0 ;  /* 0x0000761004007816 */ /* 0x000fce0000000000 */
.L_x_11:
[----:B------:R-:W-:-:S08]  /*1130*/  NOP ;  /* 0x0000000000007918 */ /* 0x000fd00000000000 */
[----:B------:R-:W1:Y:S02]  /*1140*/  USETMAXREG.TRY_ALLOC.CTAPOOL UP0, 0xe8 ;  /* 0x000000e8000079c8 */ /* 0x000e640008000600 */
[----:B-1----:R-:W-:-:S13]  /*1150*/  PLOP3.LUT P0, PT, PT, PT, UP0, 0x80, 0x0 ;  /* 0x000000000000781c */ /* 0x002fda0003f0f008 */
[----:B------:R-:W-:Y:S05]  /*1160*/  @!P0 BRA `(.L_x_11) ;  /* 0xfffffffc00f08947 */ /* 0x000fea000383ffff */
[----:B------:R-:W-:Y:S02]  /*1170*/  ULDC.64 UR4, c[0x0][0x590] ;  /* 0x0001640000047ab9 */ /* 0x000fe40000000a00 */
[----:B------:R-:W-:-:S04]  /*1180*/  ISETP.NE.U32.AND P0, PT, RZ, UR4, PT ;  /* 0x00000004ff007c0c */ /* 0x000fc8000bf05070 */
[----:B------:R-:W-:-:S13]  /*1190*/  ISETP.NE.AND.EX P0, PT, RZ, UR5, PT, P0 ;  /* 0x00000005ff007c0c */ /* 0x000fda000bf05300 */
[----:B------:R-:W-:Y:S05]  /*11a0*/  @P0 BRA `(.L_x_14) ;  /* 0x00000000002c0947 */ /* 0x000fea0003800000 */
[----:B------:R-:W-:Y:S02]  /*11b0*/  ULDC.64 UR4, c[0x0][0x588] ;  /* 0x0001620000047ab9 */ /* 0x000fe40000000a00 */
[----:B------:R-:W-:-:S04]  /*11c0*/  ISETP.NE.U32.AND P0, PT, RZ, UR4, PT ;  /* 0x00000004ff007c0c */ /* 0x000fc8000bf05070 */
[----:B------:R-:W-:-:S13]  /*11d0*/  ISETP.NE.AND.EX P0, PT, RZ, UR5, PT, P0 ;  /* 0x00000005ff007c0c */ /* 0x000fda000bf05300 */
[----:B------:R-:W-:Y:S05]  /*11e0*/  @!P0 BRA `(.L_x_15) ;  /* 0x0000000000108947 */ /* 0x000fea0003800000 */
[----:B------:R-:W1:Y:S02]  /*11f0*/  LDC.64 R4, c[0x0][0x588] ;  /* 0x00016200ff047b82 */ /* 0x000e640000000a00 */
[----:B-1----:R1:W5:Y:S01]  /*1200*/  LDG.E R153, desc[UR42][R4.64] ;  /* 0x0000002a04997981 */ /* 0x002362000c1e1900 */
[----:B------:R-:W-:Y:S01]  /*1210*/  MOV R152, 0x1 ;  /* 0x0000000100987802 */ /* 0x000fe20000000f00 */
[----:B------:R-:W-:Y:S06]  /*1220*/  BRA `(.L_x_14) ;  /* 0x00000000000c7947 */ /* 0x000fec0003800000 */
.L_x_15:
[----:B------:R-:W-:Y:S01]  /*1230*/  ULDC UR4, c[0x0][0x580] ;  /* 0x0001600000047ab9 */ /* 0x000fe20000000800 */
[----:B------:R-:W-:Y:S02]  /*1240*/  MOV R152, 0x1 ;  /* 0x0000000100987802 */ /* 0x000fe40000000f00 */
[----:B------:R-:W-:-:S07]  /*1250*/  MOV R153, UR4 ;  /* 0x0000000400997c02 */ /* 0x000fce0008000f00 */
.L_x_14:
        /* <DEDUP_REMOVED lines=8> */
[----:B------:R-:W2:Y:S02]  /*12e0*/  LDC.64 R154, c[0x0][0x5a8] ;  /* 0x00016a00ff9a7b82 */ /* 0x000ea40000000a00 */
[----:B--2---:R2:W5:Y:S01]  /*12f0*/  LDG.E R154, desc[UR42][R154.64] ;  /* 0x0000002a9a9a7981 */ /* 0x004562000c1e1900 */
[----:B------:R-:W-:Y:S05]  /*1300*/  BRA `(.L_x_16) ;  /* 0x0000000000087947 */ /* 0x000fea0003800000 */
.L_x_17:
[----:B------:R-:W-:Y:S02]  /*1310*/  ULDC UR4, c[0x0][0x5a0] ;  /* 0x0001680000047ab9 */ /* 0x000fe40000000800 */
[----:B------:R-:W-:-:S07]  /*1320*/  IMAD.U32 R154, RZ, RZ, UR4 ;  /* 0x00000004ff9a7e24 */ /* 0x000fce000f8e00ff */
.L_x_16:
[----:B------:R-:W-:Y:S01]  /*1330*/  LOP3.LUT P1, RZ, R0, 0xff, RZ, 0xc0, !PT ;  /* 0x000000ff00ff7812 */ /* 0x000fe2000782c0ff */
[----:B------:R-:W-:Y:S01]  /*1340*/  UMOV UR36, URZ ;  /* 0x0000003f00247c82 */ /* 0x000fe20008000000 */
[----:B------:R-:W-:-:S11]  /*1350*/  PLOP3.LUT P0, PT, PT, PT, PT, 0x80, 0x0 ;  /* 0x000000000000781c */ /* 0x000fd60003f0f070 */
[----:B------:R-:W-:Y:S05]  /*1360*/  @!P1 BRA `(.L_x_18) ;  /* 0x0000011400dc9947 */ /* 0x000fea0003800000 */
[----:B------:R-:W-:Y:S01]  /*1370*/  ULDC UR4, c[0x0][0x28c] ;  /* 0x0000a30000047ab9 */ /* 0x000fe20000000800 */
[----:B------:R-:W-:Y:S01]  /*1380*/  LOP3.LUT P0, RZ, R18, 0x4, RZ, 0xc0, !PT ;  /* 0x0000000412ff7812 */ /* 0x000fe2000780c0ff */
[----:B------:R-:W-:Y:S01]  /*1390*/  UIADD3 UR4, UR4, 0x3f, URZ ;  /* 0x0000003f04047890 */ /* 0x000fe2000fffe03f */
[----:B--2---:R-:W-:Y:S01]  /*13a0*/  MOV R155, 0x10 ;  /* 0x00000010009b7802 */ /* 0x004fe20000000f00 */
[----:B------:R-:W-:Y:S01]  /*13b0*/  ULDC.64 UR54, c[0x0][0x198] ;  /* 0x0000660000367ab9 */ /* 0x000fe20000000a00 */
[----:B------:R-:W-:Y:S01]  /*13c0*/  LOP3.LUT R158, R17, 0x1, RZ, 0xfc, !PT ;  /* 0x00000001119e7812 */ /* 0x000fe200078efcff */
[----:B------:R-:W-:Y:S01]  /*13d0*/  USHF.R.S32.HI UR5, URZ, 0x1f, UR4 ;  /* 0x0000001f3f057899 */ /* 0x000fe20008011404 */
[----:B------:R-:W-:Y:S01]  /*13e0*/  LOP3.LUT R160, R19, 0x1, RZ, 0xfc, !PT ;  /* 0x0000000113a07812 */ /* 0x000fe200078efcff */
[----:B------:R-:W-:Y:S01]  /*13f0*/  UMOV UR39, URZ ;  /* 0x0000003f00277c82 */ /* 0x000fe20008000000 */
[----:B------:R-:W-:Y:S01]  /*1400*/  SEL R155, R155, 0xfffffff0, !P0 ;  /* 0xfffffff09b9b7807 */ /* 0x000fe20004000000 */
[----:B------:R-:W-:Y:S01]  /*1410*/  ULEA.HI UR5, UR5, UR4, URZ, 0x6 ;  /* 0x0000000405057291 */ /* 0x000fe2000f8f303f */
[----:B------:R-:W-:Y:S01]  /*1420*/  UMOV UR48, URZ ;  /* 0x0000003f00307c82 */ /* 0x000fe20008000000 */
[----:B------:R-:W-:-:S02]  /*1430*/  UMOV UR49, URZ ;  /* 0x0000003f00317c82 */ /* 0x000fc40008000000 */
[----:B------:R-:W-:Y:S01]  /*1440*/  USHF.R.S32.HI UR50, URZ, 0x6, UR5 ;  /* 0x000000063f327899 */ /* 0x000fe20008011405 */
[----:B------:R-:W-:-:S11]  /*1450*/  UMOV UR36, URZ ;  /* 0x0000003f00247c82 */ /* 0x000fd60008000000 */
.L_x_519:
[----:B------:R-:W-:Y:S01]  /*1460*/  LOP3.LUT R0, R18, 0x80, RZ, 0xc0, !PT ;  /* 0x0000008012007812 */ /* 0x000fe200078ec0ff */
[----:B------:R-:W2:Y:S01]  /*1470*/  S2UR UR51, SR_CgaCtaId ;  /* 0x00000000003379c3 */ /* 0x000ea20000008800 */
[----:B------:R-:W-:Y:S02]  /*1480*/  UMOV UR52, 0x400 ;  /* 0x0000040000347882 */ /* 0x000fe40000000000 */
[----:B------:R-:W-:-:S06]  /*1490*/  SHF.R.U32.HI R0, RZ, 0x7, R0 ;  /* 0x00000007ff007819 */ /* 0x000fcc0000011600 */
[----:B------:R-:W3:Y:S01]  /*14a0*/  SHFL.IDX PT, R0, R0, RZ, 0x1f ;  /* 0x00001fff00007589 */ /* 0x000ee200000e0000 */
[----:B--2---:R-:W-:Y:S01]  /*14b0*/  ULEA UR52, UR51, UR52, 0x18 ;  /* 0x0000003433347291 */ /* 0x004fe2000f8ec03f */
[----:B---3--:R-:W-:-:S13]  /*14c0*/  R2UR UR4, R0 ;  /* 0x00000000000472ca */ /* 0x008fda00000e0000 */
[----:B------:R-:W-:-:S04]  /*14d0*/  ULEA.HI UR5, UR4, UR4, URZ, 0x1 ;  /* 0x0000000404057291 */ /* 0x000fc8000f8f083f */
[----:B------:R-:W-:-:S04]  /*14e0*/  ULOP3.LUT UR5, UR5, 0x7fffe, URZ, 0xc0, !UPT ;  /* 0x0007fffe05057892 */ /* 0x000fc8000f8ec03f */
[----:B------:R-:W-:-:S03]  /*14f0*/  UIADD3 UR5, UR4, -UR5, URZ ;  /* 0x8000000504057290 */ /* 0x000fc6000fffe03f */
[----:B------:R-:W-:Y:S01]  /*1500*/  ULDC UR4, c[0x0][0x28c] ;  /* 0x0000a30000047ab9 */ /* 0x000fe20000000800 */
[----:B------:R-:W-:Y:S01]  /*1510*/  ULEA UR5, UR5, UR52, 0xd ;  /* 0x0000003405057291 */ /* 0x000fe2000f8e683f */
[----:B------:R-:W-:-:S03]  /*1520*/  ISETP.LT.AND P0, PT, RZ, UR4, PT ;  /* 0x00000004ff007c0c */ /* 0x000fc6000bf01270 */
[----:B------:R-:W-:-:S04]  /*1530*/  UIADD3 UR5, UR5, 0x8400, URZ ;  /* 0x0000840005057890 */ /* 0x000fc8000fffe03f */
[----:B------:R-:W-:-:S04]  /*1540*/  USHF.R.U32.HI UR5, URZ, 0x4, UR5 ;  /* 0x000000043f057899 */ /* 0x000fc80008011605 */
[----:B------:R-:W-:Y:S02]  /*1550*/  ULOP3.LUT UR44, UR5, 0x3fff, URZ, 0xc0, !UPT ;  /* 0x00003fff052c7892 */ /* 0x000fe4000f8ec03f */
[----:B-1----:R-:W-:Y:S10]  /*1560*/  @P0 BRA `(.L_x_19) ;  /* 0x0000000000400947 */ /* 0x002ff40003800000 */
[----:B------:R-:W-:Y:S01]  /*1570*/  MOV R0, 0x0 ;  /* 0x0000000000007802 */ /* 0x000fe20000000f00 */
[----:B------:R-:W-:Y:S01]  /*1580*/  ULDC.64 UR4, c[0x4][0x70] ;  /* 0x01001c0000047ab9 */ /* 0x000fe20000000a00 */
[----:B------:R-:W-:Y:S01]  /*1590*/  ULDC.64 UR6, c[0x4][0x8] ;  /* 0x0100020000067ab9 */ /* 0x000fe20000000a00 */
[----:B-1----:R-:W-:Y:S01]  /*15a0*/  MOV R4, UR4 ;  /* 0x0000000400047c02 */ /* 0x002fe20008000f00 */
[----:B------:R1:W2:Y:S01]  /*15b0*/  LDC.64 R14, c[0x4][R0] ;  /* 0x01000000000e7b82 */ /* 0x0002a20000000a00 */
[----:B------:R-:W-:Y:S01]  /*15c0*/  MOV R5, UR5 ;  /* 0x0000000500057c02 */ /* 0x000fe20008000f00 */
[----:B------:R-:W-:Y:S01]  /*15d0*/  ULDC.64 UR4, c[0x4][0x78] ;  /* 0x01001e0000047ab9 */ /* 0x000fe20000000a00 */
[----:B------:R-:W-:Y:S01]  /*15e0*/  MOV R10, UR6 ;  /* 0x00000006000a7c02 */ /* 0x000fe20008000f00 */
[----:B------:R-:W-:Y:S01]  /*15f0*/  IMAD.MOV.U32 R8, RZ, RZ, 0x1e1 ;  /* 0x000001e1ff087424 */ /* 0x000fe200078e00ff */
[----:B------:R-:W-:Y:S02]  /*1600*/  MOV R6, UR4 ;  /* 0x0000000400067c02 */ /* 0x000fe40008000f00 */
[----:B------:R-:W-:-:S02]  /*1610*/  MOV R7, UR5 ;  /* 0x0000000500077c02 */ /* 0x000fc40008000f00 */
[----:B------:R-:W-:Y:S02]  /*1620*/  MOV R11, UR7 ;  /* 0x00000007000b7c02 */ /* 0x000fe40008000f00 */
[----:B------:R-:W-:Y:S02]  /*1630*/  MOV R12, 0x1 ;  /* 0x00000001000c7802 */ /* 0x000fe40000000f00 */
[----:B-1----:R-:W-:-:S07]  /*1640*/  MOV R13, RZ ;  /* 0x000000ff000d7202 */ /* 0x002fce0000000f00 */
[----:B------:R-:W-:-:S07]  /*1650*/  LEPC R20, `(.L_x_19) ;  /* 0x000000001014794e */ /* 0x000fce0000000000 */
[----:B--2--5:R-:W-:Y:S05]  /*1660*/  CALL.ABS.NOINC R14 ;  /* 0x000000000e007343 */ /* 0x024fea0003c00000 */
.L_x_19:
[----:B------:R-:W-:-:S13]  /*1670*/  ISETP.NE.AND P0, PT, R158, 0x3, PT ;  /* 0x000000039e00780c */ /* 0x000fda0003f05270 */
[----:B------:R-:W-:Y:S05]  /*1680*/  @!P0 BRA `(.L_x_20) ;  /* 0x0000000000048947 */ /* 0x000fea0003800000 */
[----:B------:R-:W-:Y:S01]  /*1690*/  BPT.TRAP 0x1 ;  /* 0x000000040000795c */ /* 0x000fe20000300000 */
.L_x_20:
[----:B------:R-:W-:Y:S02]  /*16a0*/  MOV R3, UR49 ;  /* 0x0000003100037c02 */ /* 0x000fe40008000f00 */
[----:B------:R-:W-:Y:S02]  /*16b0*/  MOV R0, UR48 ;  /* 0x0000003000007c02 */ /* 0x000fe40008000f00 */
[----:B------:R-:W-:Y:S02]  /*16c0*/  LEA R3, R3, UR52, 0x3 ;  /* 0x0000003403037c11 */ /* 0x000fe4000f8e18ff */
[----:B------:R-:W-:-:S04]  /*16d0*/  SHF.L.U32 R0, R0, 0x1f, RZ ;  /* 0x0000001f00007819 */ /* 0x000fc800000006ff */
[----:B------:R2:W3:Y:S01]  /*16e0*/  SYNCS.PHASECHK.TRANS64.TRYWAIT P1, [R3+URZ], R0 ;  /* 0x00000000030075a7 */ /* 0x0004e2000802017f */
[----:B------:R-:W-:Y:S05]  /*16f0*/  @!P0 BRA `(.L_x_21) ;  /* 0x0000000000048947 */ /* 0x000fea0003800000 */
[----:B------:R-:W-:Y:S01]  /*1700*/  BPT.TRAP 0x1 ;  /* 0x000000040000795c */ /* 0x000fe20000300000 */
.L_x_21:
[----:B---3--:R-:W-:Y:S05]  /*1710*/  @P1 BRA `(.L_x_22) ;  /* 0x0000000000081947 */ /* 0x008fea0003800000 */
[----:B------:R-:W3:Y:S02]  /*1720*/  SYNCS.PHASECHK.TRANS64.TRYWAIT P1, [R3+URZ], R0 ;  /* 0x00000000030075a7 */ /* 0x000ee4000802017f */
[----:B---3--:R-:W-:Y:S05]  /*1730*/  @!P1 BRA `(.L_x_23) ;  /* 0x0000014400249947 */ /* 0x008fea0003800000 */
.L_x_22:
[----:B------:R-:W-:-:S04]  /*1740*/  UISETP.LT.AND UP0, UPT, UR50, 0x1, UPT ;  /* 0x000000013200788c */ /* 0x000fc8000bf01270 */
[----:B------:R-:W-:-:S06]  /*1750*/  USEL UR4, UR50, 0x1, UP0 ;  /* 0x0000000132047887 */ /* 0x000fcc0008000000 */
[----:B--23--:R-:W-:Y:S01]  /*1760*/  MOV R0, UR4 ;  /* 0x0000000400007c02 */ /* 0x00cfe20008000f00 */
[----:B------:R-:W-:Y:S05]  /*1770*/  WARPSYNC.ALL ;  /* 0x0000000000007948 */ /* 0x000fea0003800000 */
[----:B------:R-:W-:-:S04]  /*1780*/  IADD3 R0, -R0, UR50, RZ ;  /* 0x0000003200007c10 */ /* 0x000fc8000fffe1ff */
[----:B------:R-:W-:Y:S01]  /*1790*/  ISETP.GE.AND P1, PT, R0, 0x1, PT ;  /* 0x000000010000780c */ /* 0x000fe20003f26270 */
[----:B------:R-:W-:Y:S01]  /*17a0*/  UIADD3 UR4, UR52, 0x28400, URZ ;  /* 0x0002840034047890 */ /* 0x000fe2000fffe03f */
[----:B------:R-:W-:Y:S01]  /*17b0*/  WARPGROUP.ARRIVE ;  /* 0x00000000000079c5 */ /* 0x000fe20000000000 */
[----:B------:R-:W-:Y:S01]  /*17c0*/  UMOV UR9, 0x40000040 ;  /* 0x4000004000097882 */ /* 0x000fe20000000000 */
[----:B------:R-:W-:Y:S01]  /*17d0*/  UMOV UR11, 0x40000040 ;  /* 0x40000040000b7882 */ /* 0x000fe20000000000 */
[----:B------:R-:W-:-:S04]  /*17e0*/  USHF.R.U32.HI UR4, URZ, 0x4, UR4 ;  /* 0x000000043f047899 */ /* 0x000fc80008011604 */
[----:B------:R-:W-:Y:S02]  /*17f0*/  ULOP3.LUT UR5, UR4, 0x3fff, URZ, 0xc0, !UPT ;  /* 0x00003fff04057892 */ /* 0x000fe4000f8ec03f */
[----:B------:R-:W-:Y:S02]  /*1800*/  ULOP3.LUT UR4, UR44, 0x10000, URZ, 0xfc, !UPT ;  /* 0x000100002c047892 */ /* 0x000fe4000f8efc3f */
[----:B------:R-:W-:Y:S02]  /*1810*/  ULOP3.LUT UR5, UR5, 0x10000, URZ, 0xfc, !UPT ;  /* 0x0001000005057892 */ /* 0x000fe4000f8efc3f */
[----:B------:R-:W-:Y:S02]  /*1820*/  ULEA UR6, UR49, UR4, 0xb ;  /* 0x0000000431067291 */ /* 0x000fe4000f8e583f */
[----:B------:R-:W-:-:S05]  /*1830*/  ULEA UR7, UR49, UR5, 0xa ;  /* 0x0000000531077291 */ /* 0x000fca000f8e503f */
[----:B------:R-:W-:Y:S02]  /*1840*/  UMOV UR8, UR6 ;  /* 0x0000000600087c82 */ /* 0x000fe40008000000 */
[----:B------:R-:W-:Y:S02]  /*1850*/  UMOV UR10, UR7 ;  /* 0x00000007000a7c82 */ /* 0x000fe40008000000 */
[----:B------:R-:W-:Y:S01]  /*1860*/  HGMMA.64x128x16.F32.BF16 R88, gdesc[UR8], RZ, !UPT, gsb0 ;  /* 0x01e00000085879f0 */ /* 0x000fe2000c0018ff */
[----:B------:R-:W-:Y:S01]  /*1870*/  UIADD3 UR8, UR6, 0x400, URZ ;  /* 0x0000040006087890 */ /* 0x000fe2000fffe03f */
[----:B------:R-:W-:Y:S01]  /*1880*/  UMOV UR9, 0x40000040 ;  /* 0x4000004000097882 */ /* 0x000fe20000000000 */
[----:B------:R-:W-:Y:S02]  /*1890*/  WARPGROUP.DEPBAR.LE gsb0, 0x0 ;  /* 0x00008000000079c5 */ /* 0x000fe40000010000 */
[----:B------:R-:W-:-:S07]  /*18a0*/  WARPGROUP.ARRIVE ;  /* 0x00000000000079c5 */ /* 0x000fce0000000000 */
[----:B------:R-:W-:Y:S01]  /*18b0*/  HGMMA.64x128x16.F32.BF16 R24, gdesc[UR8], RZ, !UPT, gsb0 ;  /* 0x01e00000081879f0 */ /* 0x000fe2000c0018ff */
[----:B------:R-:W-:Y:S02]  /*18c0*/  UIADD3 UR8, UR6, 0x2, URZ ;  /* 0x0000000206087890 */ /* 0x000fe4000fffe03f */
[----:B------:R-:W-:Y:S01]  /*18d0*/  UIADD3 UR10, UR7, 0x2, URZ ;  /* 0x00000002070a7890 */ /* 0x000fe2000fffe03f */
[----:B------:R-:W-:Y:S01]  /*18e0*/  UMOV UR9, 0x40000040 ;  /* 0x4000004000097882 */ /* 0x000fe20000000000 */
[----:B------:R-:W-:Y:S01]  /*18f0*/  UMOV UR11, 0x40000040 ;  /* 0x40000040000b7882 */ /* 0x000fe20000000000 */
[----:B------:R-:W-:Y:S02]  /*1900*/  WARPGROUP.DEPBAR.LE gsb0, 0x0 ;  /* 0x00008000000079c5 */ /* 0x000fe40000010000 */
[----:B------:R-:W-:-:S06]  /*1910*/  WARPGROUP.ARRIVE ;  /* 0x00000000000079c5 */ /* 0x000fcc0000000000 */
[----:B------:R-:W-:Y:S01]  /*1920*/  HGMMA.64x128x16.F32.BF16 R88, gdesc[UR8], R88, gsb0 ;  /* 0x01e00000085879f0 */ /* 0x000fe20008001858 */
[----:B------:R-:W-:Y:S01]  /*1930*/  UIADD3 UR8, UR6, 0x402, URZ ;  /* 0x0000040206087890 */ /* 0x000fe2000fffe03f */
[----:B------:R-:W-:Y:S01]  /*1940*/  UMOV UR9, 0x40000040 ;  /* 0x4000004000097882 */ /* 0x000fe20000000000 */
[----:B------:R-:W-:Y:S02]  /*1950*/  WARPGROUP.DEPBAR.LE gsb0, 0x0 ;  /* 0x00008000000079c5 */ /* 0x000fe40000010000 */
[----:B------:R-:W-:-:S07]  /*1960*/  WARPGROUP.ARRIVE ;  /* 0x00000000000079c5 */ /* 0x000fce0000000000 */
[----:B------:R-:W-:Y:S01]  /*1970*/  HGMMA.64x128x16.F32.BF16 R24, gdesc[UR8], R24, gsb0 ;  /* 0x01e00000081879f0 */ /* 0x000fe20008001818 */
        /* <DEDUP_REMOVED lines=23> */
[----:B------:R-:W-:Y:S03]  /*1af0*/  HGMMA.64x128x16.F32.BF16 R24, gdesc[UR8], R24, gsb0 ;  /* 0x01e00000081879f0 */ /* 0x000fe60008001818 */
[----:B------:R-:W-:Y:S02]  /*1b00*/  WARPGROUP.DEPBAR.LE gsb0, 0x0 ;  /* 0x00008000000079c5 */ /* 0x000fe40000010000 */
[----:B------:R-:W-:Y:S05]  /*1b10*/  @!P1 BRA `(.L_x_24) ;  /* 0x00000004005c9947 */ /* 0x000fea0003800000 */
[----:B------:R-:W-:-:S04]  /*1b20*/  UIADD3 UR6, UR49, 0x1, URZ ;  /* 0x0000000131067890 */ /* 0x000fc8000fffe03f */
[----:B------:R-:W-:-:S04]  /*1b30*/  UISETP.NE.AND UP0, UPT, UR6, 0x4, UPT ;  /* 0x000000040600788c */ /* 0x000fc8000bf05270 */
[----:B------:R-:W-:Y:S02]  /*1b40*/  USEL UR7, URZ, 0x1, UP0 ;  /* 0x000000013f077887 */ /* 0x000fe40008000000 */
[----:B------:R-:W-:Y:S02]  /*1b50*/  USEL UR6, UR6, URZ, UP0 ;  /* 0x0000003f06067287 */ /* 0x000fe40008000000 */
[----:B------:R-:W-:-:S06]  /*1b60*/  ULOP3.LUT UR7, UR48, UR7, URZ, 0x3c, !UPT ;  /* 0x0000000730077292 */ /* 0x000fcc000f8e3c3f */
[----:B-1----:R-:W-:Y:S01]  /*1b70*/  MOV R5, UR7 ;  /* 0x0000000700057c02 */ /* 0x002fe20008000f00 */
[----:B------:R-:W-:-:S06]  /*1b80*/  UMOV UR7, UR49 ;  /* 0x0000003100077c82 */ /* 0x000fcc0008000000 */
.L_x_31:
[----:B-12---:R-:W-:Y:S05]  /*1b90*/  @!P0 BRA `(.L_x_25) ;  /* 0x0000000000048947 */ /* 0x006fea0003800000 */
[----:B------:R-:W-:Y:S01]  /*1ba0*/  BPT.TRAP 0x1 ;  /* 0x000000040000795c */ /* 0x000fe20000300000 */
.L_x_25:
[----:B------:R-:W-:Y:S01]  /*1bb0*/  ULEA UR8, UR6, UR52, 0x3 ;  /* 0x0000003406087291 */ /* 0x000fe2000f8e183f */
[----:B------:R-:W-:-:S08]  /*1bc0*/  SHF.L.U32 R3, R5, 0x1f, RZ ;  /* 0x0000001f05037819 */ /* 0x000fd000000006ff */
[----:B------:R1:W2:Y:S01]  /*1bd0*/  SYNCS.PHASECHK.TRANS64.TRYWAIT P1, [UR8], R3 ;  /* 0x00000003ff0075a7 */ /* 0x0002a20008020148 */
[----:B------:R-:W-:Y:S05]  /*1be0*/  @!P0 BRA `(.L_x_26) ;  /* 0x0000000000048947 */ /* 0x000fea0003800000 */
[----:B------:R-:W-:Y:S01]  /*1bf0*/  BPT.TRAP 0x1 ;  /* 0x000000040000795c */ /* 0x000fe20000300000 */
.L_x_26:
[----:B--2---:R-:W-:Y:S05]  /*1c00*/  @P1 BRA `(.L_x_27) ;  /* 0x0000000000081947 */ /* 0x004fea0003800000 */
[----:B------:R-:W2:Y:S02]  /*1c10*/  SYNCS.PHASECHK.TRANS64.TRYWAIT P1, [UR8], R3 ;  /* 0x00000003ff0075a7 */ /* 0x000ea40008020148 */
[----:B--2---:R-:W-:Y:S05]  /*1c20*/  @!P1 BRA `(.L_x_28) ;  /* 0x0000013c00fc9947 */ /* 0x004fea0003800000 */
.L_x_27:
[----:B------:R-:W-:Y:S01]  /*1c30*/  ULEA UR12, UR6, UR4, 0xb ;  /* 0x00000004060c7291 */ /* 0x000fe2000f8e583f */
[----:B------:R-:W-:Y:S01]  /*1c40*/  WARPGROUP.ARRIVE ;  /* 0x00000000000079c5 */ /* 0x000fe20000000000 */
[----:B------:R-:W-:Y:S01]  /*1c50*/  ULEA UR13, UR6, UR5, 0xa ;  /* 0x00000005060d7291 */ /* 0x000fe2000f8e503f */
[----:B------:R-:W-:Y:S01]  /*1c60*/  UMOV UR9, 0x40000040 ;  /* 0x4000004000097882 */ /* 0x000fe20000000000 */
[----:B------:R-:W-:-:S03]  /*1c70*/  UMOV UR11, 0x40000040 ;  /* 0x40000040000b7882 */ /* 0x000fc60000000000 */
[----:B------:R-:W-:Y:S02]  /*1c80*/  UMOV UR8, UR12 ;  /* 0x0000000c00087c82 */ /* 0x000fe40008000000 */
[----:B------:R-:W-:Y:S02]  /*1c90*/  UMOV UR10, UR13 ;  /* 0x0000000d000a7c82 */ /* 0x000fe40008000000 */
        /* <DEDUP_REMOVED lines=44> */
[----:B------:R-:W-:Y:S01]  /*1f60*/  BPT.TRAP 0x1 ;  /* 0x000000040000795c */ /* 0x000fe20000300000 */
.L_x_29:
[----:B------:R-:W-:Y:S01]  /*1f70*/  ULEA UR8, UR7, UR52, 0x3 ;  /* 0x0000003407087291 */ /* 0x000fe2000f8e183f */
[----:B------:R-:W-:-:S03]  /*1f80*/  ISETP.GT.U32.AND P1, PT, R17, 0x1, PT ;  /* 0x000000011100780c */ /* 0x000fc60003f24070 */
[----:B------:R-:W-:-:S04]  /*1f90*/  UIADD3 UR8, UR8, 0x20, URZ ;  /* 0x0000002008087890 */ /* 0x000fc8000fffe03f */
[----:B------:R-:W-:-:S09]  /*1fa0*/  UPRMT UR8, URZ, 0x654, UR8 ;  /* 0x000006543f087896 */ /* 0x000fd20008000008 */
[----:B------:R-:W-:Y:S01]  /*1fb0*/  SYNCS.ARRIVE.TRANS64.RED.A1T0 RZ, [UR8], RZ ;  /* 0x000000ffffff79a7 */ /* 0x000fe20008100408 */
[----:B------:R-:W-:Y:S05]  /*1fc0*/  @P1 BRA `(.L_x_30) ;  /* 0x0000000000041947 */ /* 0x000fea0003800000 */
[----:B------:R-:W-:Y:S01]  /*1fd0*/  BPT.TRAP 0x1 ;  /* 0x000000040000795c */ /* 0x000fe20000300000 */
.L_x_30:
[----:B------:R-:W-:Y:S01]  /*1fe0*/  UIADD3 UR6, UR6, 0x1, URZ ;  /* 0x0000000106067890 */ /* 0x000fe2000fffe03f */
[C---:B------:R-:W-:Y:S01]  /*1ff0*/  ISETP.GT.AND P1, PT, R0.reuse, 0x1, PT ;  /* 0x000000010000780c */ /* 0x040fe20003f24270 */
[----:B------:R-:W-:Y:S01]  /*2000*/  UIADD3 UR7, UR7, 0x1, URZ ;  /* 0x0000000107077890 */ /* 0x000fe2000fffe03f */
[----:B------:R-:W-:Y:S01]  /*2010*/  IADD3 R0, R0, -0x1, RZ ;  /* 0xffffffff00007810 */ /* 0x000fe20007ffe0ff */
[----:B------:R-:W-:Y:S02]  /*2020*/  UISETP.NE.AND UP0, UPT, UR6, 0x4, UPT ;  /* 0x000000040600788c */ /* 0x000fe4000bf05270 */
[----:B------:R-:W-:Y:S02]  /*2030*/  UISETP.NE.AND UP1, UPT, UR7, 0x4, UPT ;  /* 0x000000040700788c */ /* 0x000fe4000bf25270 */
[----:B------:R-:W-:Y:S02]  /*2040*/  USEL UR8, URZ, 0x1, UP0 ;  /* 0x000000013f087887 */ /* 0x000fe40008000000 */
[----:B------:R-:W-:-:S02]  /*2050*/  USEL UR6, UR6, URZ, UP0 ;  /* 0x0000003f06067287 */ /* 0x000fc40008000000 */
[----:B------:R-:W-:Y:S02]  /*2060*/  USEL UR7, UR7, URZ, UP1 ;  /* 0x0000003f07077287 */ /* 0x000fe40008800000 */
[----:B------:R-:W-:Y:S01]  /*2070*/  LOP3.LUT R5, R5, UR8, RZ, 0x3c, !PT ;  /* 0x0000000805057c12 */ /* 0x000fe2000f8e3cff */
[----:B------:R-:W-:Y:S09]  /*2080*/  @P1 BRA `(.L_x_31) ;  /* 0xfffffff800c01947 */ /* 0x000ff2000383ffff */
.L_x_24:
[----:B------:R-:W3:Y:S02]  /*2090*/  LDC R0, c[0x0][0x28c] ;  /* 0x0000a300ff007b82 */ /* 0x000ee40000000800 */
[----:B---3--:R-:W-:-:S13]  /*20a0*/  ISETP.GE.AND P1, PT, R0, 0x1, PT ;  /* 0x000000010000780c */ /* 0x008fda0003f26270 */
[----:B------:R-:W-:Y:S05]  /*20b0*/  @!P1 BRA `(.L_x_32) ;  /* 0x0000000000349947 */ /* 0x000fea0003800000 */
[----:B------:R-:W-:Y:S05]  /*20c0*/  @!P0 BRA `(.L_x_33) ;  /* 0x0000000000048947 */ /* 0x000fea0003800000 */
[----:B------:R-:W-:Y:S01]  /*20d0*/  BPT.TRAP 0x1 ;  /* 0x000000040000795c */ /* 0x000fe20000300000 */
.L_x_33:
[----:B------:R-:W-:Y:S01]  /*20e0*/  UISETP.LT.AND UP0, UPT, UR50, 0x1, UPT ;  /* 0x000000013200788c */ /* 0x000fe2000bf01270 */
[----:B------:R-:W-:-:S03]  /*20f0*/  ISETP.GT.U32.AND P0, PT, R17, 0x1, PT ;  /* 0x000000011100780c */ /* 0x000fc60003f04070 */
[----:B------:R-:W-:-:S04]  /*2100*/  USEL UR4, UR50, 0x1, UP0 ;  /* 0x0000000132047887 */ /* 0x000fc80008000000 */
[----:B------:R-:W-:-:S04]  /*2110*/  UIADD3 UR4, UR49, UR50, -UR4 ;  /* 0x0000003231047290 */ /* 0x000fc8000fffe804 */
[----:B------:R-:W-:-:S04]  /*2120*/  USHF.L.U32 UR4, UR4, 0x3, URZ ;  /* 0x0000000304047899 */ /* 0x000fc8000800063f */
[----:B------:R-:W-:-:S04]  /*2130*/  ULOP3.LUT UR4, UR4, 0x18, URZ, 0xc0, !UPT ;  /* 0x0000001804047892 */ /* 0x000fc8000f8ec03f */
[----:B------:R-:W-:-:S04]  /*2140*/  UIADD3 UR4, UR52, 0x20, UR4 ;  /* 0x0000002034047890 */ /* 0x000fc8000fffe004 */
[----:B------:R-:W-:-:S09]  /*2150*/  UPRMT UR4, URZ, 0x654, UR4 ;  /* 0x000006543f047896 */ /* 0x000fd20008000004 */
[----:B------:R-:W-:Y:S01]  /*2160*/  SYNCS.ARRIVE.TRANS64.RED.A1T0 RZ, [UR4], RZ ;  /* 0x000000ffffff79a7 */ /* 0x000fe20008100404 */
[----:B------:R-:W-:Y:S05]  /*2170*/  @P0 BRA `(.L_x_32) ;  /* 0x0000000000040947 */ /* 0x000fea0003800000 */
[----:B------:R-:W-:Y:S01]  /*2180*/  BPT.TRAP 0x1 ;  /* 0x000000040000795c */ /* 0x000fe20000300000 */
.L_x_32:
[----:B------:R-:W-:Y:S01]  /*2190*/  UIADD3 UR4, UR52, 0x200, URZ ;  /* 0x0000020034047890 */ /* 0x000fe2000fffe03f */
[----:B------:R-:W-:Y:S02]  /*21a0*/  R2UR UR46, R23 ;  /* 0x00000000172e72ca */ /* 0x000fe400000e0000 */
[----:B------:R-:W-:Y:S01]  /*21b0*/  R2UR UR45, R156 ;  /* 0x000000009c2d72ca */ /* 0x000fe200000e0000 */
[----:B------:R-:W-:-:S06]  /*21c0*/  ULOP3.LUT UP0, URZ, UR4, 0x1bf, URZ, 0xc0, !UPT ;  /* 0x000001bf043f7892 */ /* 0x000fcc000f80c03f */
[----:B------:R-:W-:-:S04]  /*21d0*/  PLOP3.LUT P0, PT, PT, PT, UP0, 0x80, 0x0 ;  /* 0x000000000000781c */ /* 0x000fc80003f0f008 */
[----:B------:R-:W-:Y:S02]  /*21e0*/  USHF.L.U32 UR46, UR46, 0x8, URZ ;  /* 0x000000082e2e7899 */ /* 0x000fe4000800063f */
[----:B------:R-:W-:-:S07]  /*21f0*/  USHF.L.U32 UR45, UR45, 0x7, URZ ;  /* 0x000000072d2d7899 */ /* 0x000fce000800063f */
[----:B------:R-:W-:Y:S05]  /*2200*/  @!P0 BRA `(.L_x_34) ;  /* 0x00000000007c8947 */ /* 0x000fea0003800000 */
[----:B------:R-:W-:Y:S01]  /*2210*/  MOV R23, 0x0 ;  /* 0x0000000000177802 */ /* 0x000fe20000000f00 */
[----:B------:R-:W-:Y:S01]  /*2220*/  ULDC.64 UR4, c[0x4][0x80] ;  /* 0x0100200000047ab9 */ /* 0x000fe20000000a00 */
[----:B------:R-:W-:Y:S01]  /*2230*/  ULDC.64 UR6, c[0x4][0x10] ;  /* 0x0100040000067ab9 */ /* 0x000fe20000000a00 */
[----:B-12---:R-:W-:Y:S01]  /*2240*/  IMAD.U32 R4, RZ, RZ, UR4 ;  /* 0x00000004ff047e24 */ /* 0x006fe2000f8e00ff */
[----:B------:R1:W2:Y:S01]  /*2250*/  LDC.64 R14, c[0x4][R23] ;  /* 0x01000000170e7b82 */ /* 0x0002a20000000a00 */
[----:B------:R-:W-:Y:S01]  /*2260*/  MOV R5, UR5 ;  /* 0x0000000500057c02 */ /* 0x000fe20008000f00 */
[----:B------:R-:W-:Y:S01]  /*2270*/  ULDC.64 UR4, c[0x4][0x88] ;  /* 0x0100220000047ab9 */ /* 0x000fe20000000a00 */
[----:B------:R-:W-:Y:S01]  /*2280*/  MOV R10, UR6 ;  /* 0x00000006000a7c02 */ /* 0x000fe20008000f00 */
[----:B------:R-:W-:Y:S01]  /*2290*/  IMAD.MOV.U32 R13, RZ, RZ, RZ ;  /* 0x000000ffff0d7224 */ /* 0x000fe200078e00ff */
[----:B------:R-:W-:Y:S02]  /*22a0*/  MOV R6, UR4 ;  /* 0x0000000400067c02 */ /* 0x000fe40008000f00 */
[----:B------:R-:W-:-:S02]  /*22b0*/  MOV R7, UR5 ;  /* 0x0000000500077c02 */ /* 0x000fc40008000f00 */
[----:B------:R-:W-:Y:S02]  /*22c0*/  MOV R11, UR7 ;  /* 0x00000007000b7c02 */ /* 0x000fe40008000f00 */
[----:B------:R-:W-:Y:S02]  /*22d0*/  MOV R8, 0x70 ;  /* 0x0000007000087802 */ /* 0x000fe40000000f00 */
[----:B-1----:R-:W-:-:S07]  /*22e0*/  MOV R12, 0x1 ;  /* 0x00000001000c7802 */ /* 0x002fce0000000f00 */
[----:B------:R-:W-:-:S07]  /*22f0*/  LEPC R20, `(.L_x_35) ;  /* 0x000000001014794e */ /* 0x000fce0000000000 */
[----:B--2--5:R-:W-:Y:S05]  /*2300*/  CALL.ABS.NOINC R14 ;  /* 0x000000000e007343 */ /* 0x024fea0003c00000 */
.L_x_35:
[----:B------:R1:W2:Y:S01]  /*2310*/  LDC.64 R14, c[0x4][R23] ;  /* 0x01000000170e7b82 */ /* 0x0002a20000000a00 */
[----:B------:R-:W-:Y:S01]  /*2320*/  ULDC.64 UR4, c[0x4][0x80] ;  /* 0x0100200000047ab9 */ /* 0x000fe20000000a00 */
[----:B------:R-:W-:Y:S01]  /*2330*/  ULDC.64 UR6, c[0x4][0x10] ;  /* 0x0100040000067ab9 */ /* 0x000fe20000000a00 */
[----:B------:R-:W-:Y:S01]  /*2340*/  MOV R4, UR4 ;  /* 0x0000000400047c02 */ /* 0x000fe20008000f00 */
[----:B------:R-:W-:Y:S01]  /*2350*/  IMAD.MOV.U32 R12, RZ, RZ, 0x1 ;  /* 0x00000001ff0c7424 */ /* 0x000fe200078e00ff */
[----:B------:R-:W-:Y:S01]  /*2360*/  MOV R5, UR5 ;  /* 0x0000000500057c02 */ /* 0x000fe20008000f00 */
[----:B------:R-:W-:Y:S01]  /*2370*/  ULDC.64 UR4, c[0x4][0x88] ;  /* 0x0100220000047ab9 */ /* 0x000fe20000000a00 */
[----:B------:R-:W-:Y:S02]  /*2380*/  MOV R10, UR6 ;  /* 0x00000006000a7c02 */ /* 0x000fe40008000f00 */
[----:B------:R-:W-:Y:S02]  /*2390*/  MOV R6, UR4 ;  /* 0x0000000400067c02 */ /* 0x000fe40008000f00 */
[----:B------:R-:W-:-:S02]  /*23a0*/  MOV R7, UR5 ;  /* 0x0000000500077c02 */ /* 0x000fc40008000f00 */
[----:B------:R-:W-:Y:S02]  /*23b0*/  MOV R11, UR7 ;  /* 0x00000007000b7c02 */ /* 0x000fe40008000f00 */
[----:B------:R-:W-:Y:S02]  /*23c0*/  MOV R8, 0x70 ;  /* 0x0000007000087802 */ /* 0x000fe40000000f00 */
[----:B-1----:R-:W-:-:S07]  /*23d0*/  MOV R13, RZ ;  /* 0x000000ff000d7202 */ /* 0x002fce0000000f00 */
[----:B------:R-:W-:-:S07]  /*23e0*/  LEPC R20, `(.L_x_34) ;  /* 0x000000001014794e */ /* 0x000fce0000000000 */
[----:B--2---:R-:W-:Y:S05]  /*23f0*/  CALL.ABS.NOINC R14 ;  /* 0x000000000e007343 */ /* 0x004fea0003c00000 */
.L_x_34:
[----:B------:R-:W3:Y:S02]  /*2400*/  LDC.64 R8, c[0x0][0x590] ;  /* 0x00016400ff087b82 */ /* 0x000ee40000000a00 */
[----:B---3--:R-:W-:-:S04]  /*2410*/  ISETP.NE.U32.AND P2, PT, R8, RZ, PT ;  /* 0x000000ff0800720c */ /* 0x008fc80003f45070 */
[----:B------:R-:W-:-:S13]  /*2420*/  ISETP.NE.AND.EX P2, PT, R9, RZ, PT, P2 ;  /* 0x000000ff0900720c */ /* 0x000fda0003f45320 */
[----:B------:R-:W-:Y:S05]  /*2430*/  @!P2 BRA `(.L_x_36) ;  /* 0x000000000034a947 */ /* 0x000fea0003800000 */
[----:B------:R-:W-:Y:S02]  /*2440*/  ULDC.64 UR4, c[0x0][0x588] ;  /* 0x0001620000047ab9 */ /* 0x000fe40000000a00 */
[----:B------:R-:W-:-:S04]  /*2450*/  ISETP.NE.U32.AND P0, PT, RZ, UR4, PT ;  /* 0x00000004ff007c0c */ /* 0x000fc8000bf05070 */
[----:B------:R-:W-:-:S13]  /*2460*/  ISETP.NE.AND.EX P0, PT, RZ, UR5, PT, P0 ;  /* 0x00000005ff007c0c */ /* 0x000fda000bf05300 */
[----:B------:R-:W-:Y:S05]  /*2470*/  @!P0 BRA `(.L_x_37) ;  /* 0x0000000000188947 */ /* 0x000fea0003800000 */
[----:B-12---:R-:W1:Y:S01]  /*2480*/  LDC.64 R4, c[0x0][0x588] ;  /* 0x00016200ff047b82 */ /* 0x006e620000000a00 */
[----:B------:R-:W-:-:S04]  /*2490*/  IMAD R3, R8, UR47, RZ ;  /* 0x0000002f08037c24 */ /* 0x000fc8000f8e02ff */
[----:B-1----:R-:W-:-:S05]  /*24a0*/  IMAD.WIDE R4, R3, 0x4, R4 ;  /* 0x0000000403047825 */ /* 0x002fca00078e0204 */
[----:B-----5:R3:W5:Y:S01]  /*24b0*/  LDG.E R153, desc[UR42][R4.64] ;  /* 0x0000002a04997981 */ /* 0x020762000c1e1900 */
[----:B------:R-:W-:Y:S01]  /*24c0*/  MOV R152, 0x1 ;  /* 0x0000000100987802 */ /* 0x000fe20000000f00 */
[----:B------:R-:W-:Y:S06]  /*24d0*/  BRA `(.L_x_36) ;  /* 0x00000000000c7947 */ /* 0x000fec0003800000 */
.L_x_37:
[----:B------:R-:W-:Y:S01]  /*24e0*/  ULDC UR4, c[0x0][0x580] ;  /* 0x0001600000047ab9 */ /* 0x000fe20000000800 */
[----:B------:R-:W-:Y:S02]  /*24f0*/  MOV R152, 0x1 ;  /* 0x0000000100987802 */ /* 0x000fe40000000f00 */
[----:B-----5:R-:W-:-:S07]  /*2500*/  MOV R153, UR4 ;  /* 0x0000000400997c02 */ /* 0x020fce0008000f00 */
.L_x_36:
[----:B------:R-:W4:Y:S02]  /*2510*/  LDC.64 R6, c[0x0][0x5b0] ;  /* 0x00016c00ff067b82 */ /* 0x000f240000000a00 */
[----:B----4-:R-:W-:-:S04]  /*2520*/  ISETP.NE.U32.AND P0, PT, R6, RZ, PT ;  /* 0x000000ff0600720c */ /* 0x010fc80003f05070 */
[----:B------:R-:W-:-:S13]  /*2530*/  ISETP.NE.AND.EX P0, PT, R7, RZ, PT, P0 ;  /* 0x000000ff0700720c */ /* 0x000fda0003f05300 */
[----:B------:R-:W-:Y:S05]  /*2540*/  @!P0 BRA `(.L_x_38) ;  /* 0x00000000002c8947 */ /* 0x000fea0003800000 */
[----:B------:R-:W-:Y:S02]  /*2550*/  ULDC.64 UR4, c[0x0][0x5a8] ;  /* 0x00016a0000047ab9 */ /* 0x000fe40000000a00 */
[----:B------:R-:W-:-:S04]  /*2560*/  ISETP.NE.U32.AND P0, PT, RZ, UR4, PT ;  /* 0x00000004ff007c0c */ /* 0x000fc8000bf05070 */
[----:B------:R-:W-:-:S13]  /*2570*/  ISETP.NE.AND.EX P0, PT, RZ, UR5, PT, P0 ;  /* 0x00000005ff007c0c */ /* 0x000fda000bf05300 */
[----:B------:R-:W-:Y:S05]  /*2580*/  @!P0 BRA `(.L_x_39) ;  /* 0x0000000000148947 */ /* 0x000fea0003800000 */
[----:B-123--:R-:W1:Y:S01]  /*2590*/  LDC.64 R4, c[0x0][0x5a8] ;  /* 0x00016a00ff047b82 */ /* 0x00ee620000000a00 */
[----:B------:R-:W-:-:S04]  /*25a0*/  IMAD R3, R6, UR47, RZ ;  /* 0x0000002f06037c24 */ /* 0x000fc8000f8e02ff */
[----:B-1----:R-:W-:-:S05]  /*25b0*/  IMAD.WIDE R4, R3, 0x4, R4 ;  /* 0x0000000403047825 */ /* 0x002fca00078e0204 */
[----:B-----5:R4:W5:Y:S01]  /*25c0*/  LDG.E R154, desc[UR42][R4.64] ;  /* 0x0000002a049a7981 */ /* 0x020962000c1e1900 */
[----:B------:R-:W-:Y:S05]  /*25d0*/  BRA `(.L_x_38) ;  /* 0x0000000000087947 */ /* 0x000fea0003800000 */
.L_x_39:
[----:B------:R-:W-:Y:S02]  /*25e0*/  ULDC UR4, c[0x0][0x5a0] ;  /* 0x0001680000047ab9 */ /* 0x000fe40000000800 */
[----:B-----5:R-:W-:-:S07]  /*25f0*/  MOV R154, UR4 ;  /* 0x00000004009a7c02 */ /* 0x020fce0008000f00 */
.L_x_38:
[----:B------:R-:W-:Y:S01]  /*2600*/  ULDC.64 UR4, c[0x0][0x588] ;  /* 0x0001620000047ab9 */ /* 0x000fe20000000a00 */
[----:B------:R-:W-:Y:S01]  /*2610*/  ISETP.NE.U32.AND P3, PT, R8, RZ, PT ;  /* 0x000000ff0800720c */ /* 0x000fe20003f65070 */
[----:B------:R-:W-:Y:S02]  /*2620*/  UISETP.NE.U32.AND UP0, UPT, UR4, URZ, UPT ;  /* 0x0000003f0400728c */ /* 0x000fe4000bf05070 */
[----:B------:R-:W-:Y:S02]  /*2630*/  ISETP.NE.U32.AND P4, PT, RZ, UR4, PT ;  /* 0x00000004ff007c0c */ /* 0x000fe4000bf85070 */
[----:B------:R-:W-:Y:S01]  /*2640*/  ISETP.NE.AND.EX P3, PT, R9, RZ, PT, P3 ;  /* 0x000000ff0900720c */ /* 0x000fe20003f65330 */
[----:B------:R-:W-:Y:S02]  /*2650*/  UISETP.NE.AND.EX UP0, UPT, UR5, URZ, UPT, UP0 ;  /* 0x0000003f0500728c */ /* 0x000fe4000bf05300 */
[----:B------:R-:W-:Y:S02]  /*2660*/  ISETP.NE.AND.EX P4, PT, RZ, UR5, PT, P4 ;  /* 0x00000005ff007c0c */ /* 0x000fe4000bf85340 */
[----:B------:R-:W-:-:S02]  /*2670*/  PLOP3.LUT P0, PT, PT, PT, PT, 0x8, 0x0 ;  /* 0x000000000000781c */ /* 0x000fc40003f0e170 */
[----:B------:R-:W-:-:S04]  /*2680*/  PLOP3.LUT P1, PT, PT, PT, UP0, 0x80, 0x0 ;  /* 0x000000000000781c */ /* 0x000fc80003f2f008 */
[----:B------:R-:W-:-:S05]  /*2690*/  PLOP3.LUT P1, PT, P1, PT, PT, 0x8, 0x0 ;  /* 0x000000000000781c */ /* 0x000fca0000f2e170 */
[----:B------:R-:W-:Y:S08]  /*26a0*/  @P4 BRA P3, `(.L_x_40) ;  /* 0x0000000000244947 */ /* 0x000ff00001800000 */
[----:B------:R-:W-:Y:S04]  /*26b0*/  BSSY B0, `(.L_x_40) ;  /* 0x0000008000007945 */ /* 0x000fe80003800000 */
[----:B------:R-:W-:Y:S05]  /*26c0*/  @!P2 BRA `(.L_x_41) ;  /* 0x000000000014a947 */ /* 0x000fea0003800000 */
[----:B------:R-:W-:Y:S02]  /*26d0*/  LOP3.LUT P3, RZ, R152, 0xff, RZ, 0xc0, !PT ;  /* 0x000000ff98ff7812 */ /* 0x000fe4000786c0ff */
[----:B------:R-:W-:-:S11]  /*26e0*/  PLOP3.LUT P0, PT, P1, PT, PT, 0x80, 0x0 ;  /* 0x000000000000781c */ /* 0x000fd60000f0f070 */
[----:B------:R-:W-:Y:S05]  /*26f0*/  @!P3 BRA `(.L_x_42) ;  /* 0x00000000000cb947 */ /* 0x000fea0003800000 */
[----:B-----5:R-:W-:Y:S01]  /*2700*/  FSETP.EQ.AND P0, PT, R153, RZ, PT ;  /* 0x000000ff9900720b */ /* 0x020fe20003f02000 */
[----:B------:R-:W-:-:S12]  /*2710*/  BRA `(.L_x_42) ;  /* 0x0000000000047947 */ /* 0x000fd80003800000 */
.L_x_41:
[----:B-----5:R-:W-:-:S13]  /*2720*/  FSETP.EQ.AND P0, PT, R153, RZ, PT ;  /* 0x000000ff9900720b */ /* 0x020fda0003f02000 */
.L_x_42:
[----:B------:R-:W-:Y:S05]  /*2730*/  BSYNC B0 ;  /* 0x0000000000007941 */ /* 0x000fea0003800000 */
.L_x_40:
[----:B------:R-:W-:Y:S04]  /*2740*/  BSSY B0, `(.L_x_43) ;  /* 0x0000007000007945 */ /* 0x000fe80003800000 */
[----:B------:R-:W-:Y:S05]  /*2750*/  @!P2 BRA `(.L_x_44) ;  /* 0x000000000010a947 */ /* 0x000fea0003800000 */
[----:B------:R-:W-:-:S13]  /*2760*/  LOP3.LUT P2, RZ, R152, 0xff, RZ, 0xc0, !PT ;  /* 0x000000ff98ff7812 */ /* 0x000fda000784c0ff */
[----:B------:R-:W-:Y:S05]  /*2770*/  @!P2 BRA `(.L_x_45) ;  /* 0x00000000000ca947 */ /* 0x000fea0003800000 */
[----:B-----5:R-:W-:Y:S01]  /*2780*/  FSETP.EQ.AND P1, PT, R153, RZ, PT ;  /* 0x000000ff9900720b */ /* 0x020fe20003f22000 */
[----:B------:R-:W-:-:S12]  /*2790*/  BRA `(.L_x_45) ;  /* 0x0000000000047947 */ /* 0x000fd80003800000 */
.L_x_44:
[----:B-----5:R-:W-:-:S13]  /*27a0*/  FSETP.EQ.AND P1, PT, R153, RZ, PT ;  /* 0x000000ff9900720b */ /* 0x020fda0003f22000 */
.L_x_45:
[----:B------:R-:W-:Y:S05]  /*27b0*/  BSYNC B0 ;  /* 0x0000000000007941 */ /* 0x000fea0003800000 */
.L_x_43:
[----:B------:R-:W-:Y:S01]  /*27c0*/  BSSY B0, `(.L_x_46) ;  /* 0x0000024000007945 */ /* 0x000fe20003800000 */
[----:B------:R-:W-:Y:S02]  /*27d0*/  MOV R12, RZ ;  /* 0x000000ff000c7202 */ /* 0x000fe40000000f00 */
[----:B------:R-:W-:Y:S02]  /*27e0*/  CS2R R6, SRZ ;  /* 0x0000000000067805 */ /* 0x000fe4000001ff00 */
[----:B-1234-:R-:W-:Y:S02]  /*27f0*/  CS2R R4, SRZ ;  /* 0x0000000000047805 */ /* 0x01efe4000001ff00 */
[----:B------:R-:W-:Y:S02]  /*2800*/  CS2R R10, SRZ ;  /* 0x00000000000a7805 */ /* 0x000fe4000001ff00 */
[----:B------:R-:W-:Y:S01]  /*2810*/  CS2R R8, SRZ ;  /* 0x0000000000087805 */ /* 0x000fe2000001ff00 */
[----:B------:R-:W-:Y:S06]  /*2820*/  @P0 BRA `(.L_x_47) ;  /* 0x0000000000740947 */ /* 0x000fec0003800000 */
[----:B------:R-:W-:-:S13]  /*2830*/  ISETP.NE.AND P2, PT, R160, 0x3, PT ;  /* 0x00000003a000780c */ /* 0x000fda0003f45270 */
[----:B------:R-:W-:Y:S05]  /*2840*/  @!P2 BRA `(.L_x_48) ;  /* 0x000000000004a947 */ /* 0x000fea0003800000 */
[----:B------:R-:W-:Y:S01]  /*2850*/  BPT.TRAP 0x1 ;  /* 0x000000040000795c */ /* 0x000fe20000300000 */
.L_x_48:
[----:B------:R-:W-:Y:S01]  /*2860*/  SHF.L.U32 R0, RZ, 0x1f, RZ ;  /* 0x0000001fff007819 */ /* 0x000fe200000006ff */
[----:B------:R-:W-:Y:S01]  /*2870*/  IMAD.MOV.U32 R7, RZ, RZ, RZ ;  /* 0x000000ffff077224 */ /* 0x000fe200078e00ff */
[----:B------:R-:W-:Y:S02]  /*2880*/  MOV R12, 0x1 ;  /* 0x00000001000c7802 */ /* 0x000fe40000000f00 */
[----:B------:R-:W1:Y:S02]  /*2890*/  SYNCS.PHASECHK.TRANS64.TRYWAIT P2, [UR52+0x40], R0 ;  /* 0x00004000ff0075a7 */ /* 0x000e640008040174 */
[----:B-1----:R-:W-:Y:S05]  /*28a0*/  @!P2 BRA `(.L_x_49) ;  /* 0x0000013000f4a947 */ /* 0x002fea0003800000 */
.L_x_617:
[----:B------:R-:W-:Y:S02]  /*28b0*/  MOV R6, RZ ;  /* 0x000000ff00067202 */ /* 0x000fe40000000f00 */
[----:B------:R-:W-:Y:S02]  /*28c0*/  CS2R R4, SRZ ;  /* 0x0000000000047805 */ /* 0x000fe4000001ff00 */
[----:B------:R-:W-:Y:S02]  /*28d0*/  CS2R R10, SRZ ;  /* 0x00000000000a7805 */ /* 0x000fe4000001ff00 */
[----:B------:R-:W-:Y:S01]  /*28e0*/  CS2R R8, SRZ ;  /* 0x0000000000087805 */ /* 0x000fe2000001ff00 */
[----:B------:R-:W-:Y:S06]  /*28f0*/  @P1 BRA `(.L_x_47) ;  /* 0x0000000000401947 */ /* 0x000fec0003800000 */
[C---:B-1----:R-:W-:Y:S01]  /*2900*/  SHF.L.U32 R0, R18.reuse, 0x4, RZ ;  /* 0x0000000412007819 */ /* 0x042fe200000006ff */
[----:B------:R-:W-:Y:S05]  /*2910*/  WARPSYNC.ALL ;  /* 0x0000000000007948 */ /* 0x000fea0003800000 */
[----:B------:R-:W-:Y:S02]  /*2920*/  SHF.L.U32 R3, R18, 0x5, RZ ;  /* 0x0000000512037819 */ /* 0x000fe400000006ff */
[----:B------:R-:W-:Y:S02]  /*2930*/  SHF.R.U32.HI R5, RZ, 0x1, R18 ;  /* 0x00000001ff057819 */ /* 0x000fe40000011612 */
[----:B------:R-:W-:-:S02]  /*2940*/  LOP3.LUT R0, R0, 0xe00, RZ, 0xc0, !PT ;  /* 0x00000e0000007812 */ /* 0x000fc400078ec0ff */
[----:B------:R-:W-:Y:S02]  /*2950*/  LOP3.LUT R4, R3, 0xc0, RZ, 0xc0, !PT ;  /* 0x000000c003047812 */ /* 0x000fe400078ec0ff */
[----:B------:R-:W-:Y:S02]  /*2960*/  SHF.L.U32 R7, R18, 0x2, RZ ;  /* 0x0000000212077819 */ /* 0x000fe400000006ff */
[----:B------:R-:W-:Y:S02]  /*2970*/  LOP3.LUT R0, R0, 0x20, R3, 0xf8, !PT ;  /* 0x0000002000007812 */ /* 0x000fe400078ef803 */
[----:B------:R-:W-:Y:S02]  /*2980*/  LOP3.LUT R4, R4, 0x8, R5, 0xf8, !PT ;  /* 0x0000000804047812 */ /* 0x000fe400078ef805 */
[----:B------:R-:W-:Y:S02]  /*2990*/  LOP3.LUT R0, R0, 0x100, R3, 0xf8, !PT ;  /* 0x0000010000007812 */ /* 0x000fe400078ef803 */
[----:B------:R-:W-:-:S04]  /*29a0*/  LOP3.LUT R7, R4, 0x18, R7, 0x78, !PT ;  /* 0x0000001804077812 */ /* 0x000fc800078e7807 */
[----:B------:R-:W-:-:S04]  /*29b0*/  LOP3.LUT R0, R0, R7, RZ, 0xfc, !PT ;  /* 0x0000000700007212 */ /* 0x000fc800078efcff */
[----:B------:R-:W-:-:S04]  /*29c0*/  LEA R0, R0, UR52, 0x1 ;  /* 0x0000003400007c11 */ /* 0x000fc8000f8e08ff */
[----:B------:R-:W-:Y:S01]  /*29d0*/  LEA R4, R155, R0, 0x1 ;  /* 0x000000009b047211 */ /* 0x000fe200078e08ff */
[----:B------:R2:W3:Y:S05]  /*29e0*/  LDSM.16.M88.4 R8, [R0+0x200] ;  /* 0x000200000008783b */ /* 0x0004ea0000000200 */
[----:B------:R-:W4:Y:S02]  /*29f0*/  LDSM.16.M88.4 R4, [R4+0x200] ;  /* 0x000200000404783b */ /* 0x000f240000000200 */
.L_x_47:
[----:B------:R-:W-:Y:S05]  /*2a00*/  BSYNC B0 ;  /* 0x0000000000007941 */ /* 0x000fea0003800000 */
.L_x_46:
[----:B---3--:R-:W-:Y:S01]  /*2a10*/  SHF.L.U32 R14, R8, 0x10, RZ ;  /* 0x00000010080e7819 */ /* 0x008fe200000006ff */
[----:B------:R-:W-:Y:S01]  /*2a20*/  IMAD.U32 R162, R10, 0x10000, RZ ;  /* 0x000100000aa27824 */ /* 0x000fe200078e00ff */
[----:B-12---:R-:W-:Y:S01]  /*2a30*/  LOP3.LUT R0, R18, 0xff, RZ, 0xc0, !PT ;  /* 0x000000ff12007812 */ /* 0x006fe200078ec0ff */
[----:B------:R-:W-:Y:S01]  /*2a40*/  BSSY B1, `(.L_x_50) ;  /* 0x00000bf000017945 */ /* 0x000fe20003800000 */
[----:B------:R-:W-:Y:S01]  /*2a50*/  LOP3.LUT R8, R8, 0xffff0000, RZ, 0xc0, !PT ;  /* 0xffff000008087812 */ /* 0x000fe200078ec0ff */
[C---:B-----5:R-:W-:Y:S01]  /*2a60*/  FMUL R13, R153.reuse, R14 ;  /* 0x0000000e990d7220 */ /* 0x060fe20000400000 */
[----:B------:R-:W-:Y:S01]  /*2a70*/  IADD3 R0, R0, 0x1f, RZ ;  /* 0x0000001f00007810 */ /* 0x000fe20007ffe0ff */
[C---:B------:R-:W-:Y:S01]  /*2a80*/  FMUL R21, R153.reuse, R162 ;  /* 0x000000a299157220 */ /* 0x040fe20000400000 */
[----:B------:R-:W-:Y:S01]  /*2a90*/  MOV R3, 0x3bbb989d ;  /* 0x3bbb989d00037802 */ /* 0x000fe20000000f00 */
[C---:B------:R-:W-:Y:S01]  /*2aa0*/  FFMA R88, R154.reuse, R88, R13 ;  /* 0x000000589a587223 */ /* 0x040fe2000000000d */
[----:B------:R-:W-:Y:S01]  /*2ab0*/  FMUL R14, R153, R8 ;  /* 0x00000008990e7220 */ /* 0x000fe20000400000 */
[C---:B----4-:R-:W-:Y:S01]  /*2ac0*/  SHF.L.U32 R172, R5.reuse, 0x10, RZ ;  /* 0x0000001005ac7819 */ /* 0x050fe200000006ff */
[----:B------:R-:W-:Y:S01]  /*2ad0*/  FFMA R92, R154, R92, R21 ;  /* 0x0000005c9a5c7223 */ /* 0x000fe20000000015 */
[----:B------:R-:W-:Y:S01]  /*2ae0*/  LOP3.LUT R174, R5, 0xffff0000, RZ, 0xc0, !PT ;  /* 0xffff000005ae7812 */ /* 0x000fe200078ec0ff */
[-C--:B------:R-:W-:Y:S01]  /*2af0*/  FFMA.SAT R5, -R88, R3.reuse, 0.5 ;  /* 0x3f00000058057423 */ /* 0x080fe20000002103 */
[----:B------:R-:W-:Y:S01]  /*2b00*/  ISETP.GT.U32.AND P5, PT, R0, 0x3e, PT ;  /* 0x0000003e0000780c */ /* 0x000fe20003fa4070 */
[----:B------:R-:W-:Y:S01]  /*2b10*/  IMAD.MOV.U32 R0, RZ, RZ, 0x437c0000 ;  /* 0x437c0000ff007424 */ /* 0x000fe200078e00ff */
[----:B------:R-:W-:Y:S01]  /*2b20*/  SHF.L.U32 R176, R6, 0x10, RZ ;  /* 0x0000001006b07819 */ /* 0x000fe200000006ff */
[----:B------:R-:W-:Y:S01]  /*2b30*/  FFMA.SAT R169, -R92, R3, 0.5 ;  /* 0x3f0000005ca97423 */ /* 0x000fe20000002103 */
[----:B------:R-:W-:Y:S01]  /*2b40*/  LOP3.LUT R178, R6, 0xffff0000, RZ, 0xc0, !PT ;  /* 0xffff000006b27812 */ /* 0x000fe200078ec0ff */
[----:B------:R-:W-:Y:S01]  /*2b50*/  FFMA R6, R154, R89, R14 ;  /* 0x000000599a067223 */ /* 0x000fe2000000000e */
[C---:B------:R-:W-:Y:S01]  /*2b60*/  SHF.L.U32 R168, R4.reuse, 0x10, RZ ;  /* 0x0000001004a87819 */ /* 0x040fe200000006ff */
[-C--:B------:R-:W-:Y:S01]  /*2b70*/  FFMA.RM R162, R169, R0.reuse, 12582913 ;  /* 0x4b400001a9a27423 */ /* 0x080fe20000004000 */
[----:B------:R-:W-:Y:S01]  /*2b80*/  LOP3.LUT R170, R4, 0xffff0000, RZ, 0xc0, !PT ;  /* 0xffff000004aa7812 */ /* 0x000fe200078ec0ff */
[----:B------:R-:W-:Y:S01]  /*2b90*/  FFMA.RM R4, R5, R0, 12582913 ;  /* 0x4b40000105047423 */ /* 0x000fe20000004000 */
[-C--:B------:R-:W-:Y:S01]  /*2ba0*/  FFMA.SAT R5, -R6, R3.reuse, 0.5 ;  /* 0x3f00000006057423 */ /* 0x080fe20000002103 */
[----:B------:R-:W-:Y:S01]  /*2bb0*/  SHF.L.U32 R20, R9, 0x10, RZ ;  /* 0x0000001009147819 */ /* 0x000fe200000006ff */
[----:B------:R-:W-:Y:S01]  /*2bc0*/  FMUL R89, R153, R168 ;  /* 0x000000a899597220 */ /* 0x000fe20000400000 */
[----:B------:R-:W-:Y:S01]  /*2bd0*/  LOP3.LUT R156, R9, 0xffff0000, RZ, 0xc0, !PT ;  /* 0xffff0000099c7812 */ /* 0x000fe200078ec0ff */
[----:B------:R-:W-:Y:S01]  /*2be0*/  FFMA.RM R5, R5, R0, 12582913 ;  /* 0x4b40000105057423 */ /* 0x000fe20000004000 */
[----:B------:R-:W-:Y:S01]  /*2bf0*/  SHF.L.U32 R180, R7, 0x10, RZ ;  /* 0x0000001007b47819 */ /* 0x000fe200000006ff */
[----:B------:R-:W-:Y:S01]  /*2c00*/  FMUL R157, R153, R20 ;  /* 0x00000014999d7220 */ /* 0x000fe20000400000 */
[----:B------:R-:W-:Y:S01]  /*2c10*/  LOP3.LUT R182, R7, 0xffff0000, RZ, 0xc0, !PT ;  /* 0xffff000007b67812 */ /* 0x000fe200078ec0ff */
[----:B------:R-:W-:Y:S01]  /*2c20*/  FADD R9, R5, -12583039 ;  /* 0xcb40007f05097421 */ /* 0x000fe20000000000 */
[----:B------:R-:W-:Y:S01]  /*2c30*/  FMUL R23, R153, R156 ;  /* 0x0000009c99177220 */ /* 0x000fe20000400000 */
[----:B------:R-:W-:Y:S01]  /*2c40*/  FADD R7, R4, -12583039 ;  /* 0xcb40007f04077421 */ /* 0x000fe20000000000 */
[C---:B------:R-:W-:Y:S01]  /*2c50*/  LOP3.LUT R166, R11.reuse, 0xffff0000, RZ, 0xc0, !PT ;  /* 0xffff00000ba67812 */ /* 0x040fe200078ec0ff */
[----:B------:R-:W-:Y:S01]  /*2c60*/  FFMA R9, -R6, 1.4426950216293334961, -R9 ;  /* 0x3fb8aa3b06097823 */ /* 0x000fe20000000909 */
[----:B------:R-:W-:Y:S01]  /*2c70*/  FFMA R90, R154, R90, R157 ;  /* 0x0000005a9a5a7223 */ /* 0x000fe2000000009d */
[----:B------:R-:W-:Y:S01]  /*2c80*/  FFMA R7, -R88, 1.4426950216293334961, -R7 ;  /* 0x3fb8aa3b58077823 */ /* 0x000fe20000000907 */
[----:B------:R-:W-:Y:S01]  /*2c90*/  LOP3.LUT R10, R10, 0xffff0000, RZ, 0xc0, !PT ;  /* 0xffff00000a0a7812 */ /* 0x000fe200078ec0ff */
[----:B------:R-:W-:Y:S01]  /*2ca0*/  FFMA R9, -R6, 1.925963033500011079e-08, R9 ;  /* 0x32a5706006097823 */ /* 0x000fe20000000109 */
[----:B------:R-:W-:Y:S01]  /*2cb0*/  SHF.L.U32 R164, R11, 0x10, RZ ;  /* 0x000000100ba47819 */ /* 0x000fe200000006ff */
[C---:B------:R-:W-:Y:S01]  /*2cc0*/  FMUL R159, R153.reuse, R166 ;  /* 0x000000a6999f7220 */ /* 0x040fe20000400000 */
[----:B------:R-:W-:Y:S01]  /*2cd0*/  FFMA R11, -R88, 1.925963033500011079e-08, R7 ;  /* 0x32a57060580b7823 */ /* 0x000fe20000000107 */
[----:B------:R1:W-:Y:S01]  /*2ce0*/  MUFU.EX2 R156, R9 ;  /* 0x00000009009c7308 */ /* 0x0003e20000000800 */
[----:B------:R-:W-:Y:S01]  /*2cf0*/  FFMA.SAT R165, -R90, R3, 0.5 ;  /* 0x3f0000005aa57423 */ /* 0x000fe20000002103 */
[C---:B------:R-:W-:Y:S01]  /*2d00*/  FFMA R7, R154.reuse, R91, R23 ;  /* 0x0000005b9a077223 */ /* 0x040fe20000000017 */
[----:B------:R-:W-:Y:S01]  /*2d10*/  FMUL R15, R153, R10 ;  /* 0x0000000a990f7220 */ /* 0x000fe20000400000 */
[----:B------:R-:W-:Y:S01]  /*2d20*/  FFMA R96, R154, R96, R89 ;  /* 0x000000609a607223 */ /* 0x000fe20000000059 */
[----:B------:R-:W-:Y:S01]  /*2d30*/  FFMA.RM R10, R165, R0, 12582913 ;  /* 0x4b400001a50a7423 */ /* 0x000fe20000004000 */
[----:B------:R-:W-:Y:S01]  /*2d40*/  FFMA.SAT R167, -R7, R3, 0.5 ;  /* 0x3f00000007a77423 */ /* 0x000fe20000002103 */
[C---:B------:R-:W-:Y:S01]  /*2d50*/  FMUL R91, R153.reuse, R172 ;  /* 0x000000ac995b7220 */ /* 0x040fe20000400000 */
[----:B------:R-:W-:Y:S01]  /*2d60*/  FMUL R163, R153, R170 ;  /* 0x000000aa99a37220 */ /* 0x000fe20000400000 */
[----:B-1----:R-:W-:Y:S01]  /*2d70*/  FADD R9, R162, -12583039 ;  /* 0xcb40007fa2097421 */ /* 0x002fe20000000000 */
[----:B------:R-:W-:Y:S01]  /*2d80*/  FADD R165, R10, -12583039 ;  /* 0xcb40007f0aa57421 */ /* 0x000fe20000000000 */
[----:B------:R-:W-:Y:S01]  /*2d90*/  FFMA.RM R20, R167, R0, 12582913 ;  /* 0x4b400001a7147423 */ /* 0x000fe20000004000 */
[----:B------:R-:W-:Y:S01]  /*2da0*/  FFMA R8, R154, R93, R15 ;  /* 0x0000005d9a087223 */ /* 0x000fe2000000000f */
[----:B------:R-:W-:Y:S01]  /*2db0*/  FFMA R9, -R92, 1.4426950216293334961, -R9 ;  /* 0x3fb8aa3b5c097823 */ /* 0x000fe20000000909 */
[----:B------:R-:W-:Y:S01]  /*2dc0*/  FFMA R167, -R90, 1.4426950216293334961, -R165 ;  /* 0x3fb8aa3b5aa77823 */ /* 0x000fe200000009a5 */
[----:B------:R-:W-:Y:S01]  /*2dd0*/  FADD R166, R20, -12583039 ;  /* 0xcb40007f14a67421 */ /* 0x000fe20000000000 */
[C---:B------:R-:W-:Y:S01]  /*2de0*/  FMUL R165, R153.reuse, R174 ;  /* 0x000000ae99a57220 */ /* 0x040fe20000400000 */
[----:B------:R-:W-:Y:S01]  /*2df0*/  FFMA R171, -R92, 1.925963033500011079e-08, R9 ;  /* 0x32a570605cab7823 */ /* 0x000fe20000000109 */
[C---:B------:R-:W-:Y:S01]  /*2e00*/  FFMA R9, R154.reuse, R95, R159 ;  /* 0x0000005f9a097223 */ /* 0x040fe2000000009f */
[----:B------:R-:W-:Y:S01]  /*2e10*/  FMUL R161, R153, R164 ;  /* 0x000000a499a17220 */ /* 0x000fe20000400000 */
[----:B------:R-:W-:Y:S01]  /*2e20*/  FFMA R97, R154, R97, R163 ;  /* 0x000000619a617223 */ /* 0x000fe200000000a3 */
[----:B------:R-:W-:Y:S01]  /*2e30*/  FFMA R164, -R90, 1.925963033500011079e-08, R167 ;  /* 0x32a570605aa47823 */ /* 0x000fe200000001a7 */
[-C--:B------:R-:W-:Y:S01]  /*2e40*/  FFMA.SAT R177, -R9, R3.reuse, 0.5 ;  /* 0x3f00000009b17423 */ /* 0x080fe20000002103 */
[----:B------:R-:W-:Y:S01]  /*2e50*/  FFMA R166, -R7, 1.4426950216293334961, -R166 ;  /* 0x3fb8aa3b07a67823 */ /* 0x000fe200000009a6 */
[-C--:B------:R-:W-:Y:S01]  /*2e60*/  FFMA.SAT R167, -R8, R3.reuse, 0.5 ;  /* 0x3f00000008a77423 */ /* 0x080fe20000002103 */
[----:B------:R-:W-:Y:S01]  /*2e70*/  FFMA R98, R154, R98, R91 ;  /* 0x000000629a627223 */ /* 0x000fe2000000005b */
[-C--:B------:R-:W-:Y:S01]  /*2e80*/  FFMA.RM R172, R177, R0.reuse, 12582913 ;  /* 0x4b400001b1ac7423 */ /* 0x080fe20000004000 */
[-C--:B------:R-:W-:Y:S01]  /*2e90*/  FFMA.SAT R177, -R96, R3.reuse, 0.5 ;  /* 0x3f00000060b17423 */ /* 0x080fe20000002103 */
[----:B------:R-:W-:Y:S01]  /*2ea0*/  FFMA R168, -R7, 1.925963033500011079e-08, R166 ;  /* 0x32a5706007a87823 */ /* 0x000fe200000001a6 */
[----:B------:R-:W-:Y:S01]  /*2eb0*/  FFMA.RM R166, R167, R0, 12582913 ;  /* 0x4b400001a7a67423 */ /* 0x000fe20000004000 */
[----:B------:R-:W-:Y:S01]  /*2ec0*/  FFMA R94, R154, R94, R161 ;  /* 0x0000005e9a5e7223 */ /* 0x000fe200000000a1 */
[-C--:B------:R-:W-:Y:S01]  /*2ed0*/  FFMA.RM R174, R177, R0.reuse, 12582913 ;  /* 0x4b400001b1ae7423 */ /* 0x080fe20000004000 */
[-C--:B------:R-:W-:Y:S01]  /*2ee0*/  FFMA.SAT R177, -R97, R3.reuse, 0.5 ;  /* 0x3f00000061b17423 */ /* 0x080fe20000002103 */
[-C--:B------:R-:W-:Y:S01]  /*2ef0*/  FFMA.SAT R181, -R98, R3.reuse, 0.5 ;  /* 0x3f00000062b57423 */ /* 0x080fe20000002103 */
[----:B------:R-:W-:Y:S01]  /*2f00*/  FADD R169, R166, -12583039 ;  /* 0xcb40007fa6a97421 */ /* 0x000fe20000000000 */
[----:B------:R-:W-:Y:S01]  /*2f10*/  FADD R179, R174, -12583039 ;  /* 0xcb40007faeb37421 */ /* 0x000fe20000000000 */
[----:B------:R-:W-:Y:S01]  /*2f20*/  FFMA.RM R177, R177, R0, 12582913 ;  /* 0x4b400001b1b17423 */ /* 0x000fe20000004000 */
[C---:B------:R-:W-:Y:S01]  /*2f30*/  FMUL R167, R153.reuse, R178 ;  /* 0x000000b299a77220 */ /* 0x040fe20000400000 */
[----:B------:R-:W-:Y:S01]  /*2f40*/  FMUL R95, R153, R180 ;  /* 0x000000b4995f7220 */ /* 0x000fe20000400000 */
[----:B------:R-:W-:Y:S01]  /*2f50*/  FFMA R179, -R96, 1.4426950216293334961, -R179 ;  /* 0x3fb8aa3b60b37823 */ /* 0x000fe200000009b3 */
[----:B------:R-:W-:Y:S01]  /*2f60*/  FADD R180, R177, -12583039 ;  /* 0xcb40007fb1b47421 */ /* 0x000fe20000000000 */
[----:B------:R-:W-:Y:S01]  /*2f70*/  FFMA.SAT R173, -R94, R3, 0.5 ;  /* 0x3f0000005ead7423 */ /* 0x000fe20000002103 */
[----:B------:R-:W-:Y:S01]  /*2f80*/  FFMA R99, R154, R99, R165 ;  /* 0x000000639a637223 */ /* 0x000fe200000000a5 */
[----:B------:R-:W-:Y:S01]  /*2f90*/  FFMA R178, -R96, 1.925963033500011079e-08, R179 ;  /* 0x32a5706060b27823 */ /* 0x000fe200000001b3 */
[----:B------:R-:W-:Y:S01]  /*2fa0*/  FFMA.RM R179, R181, R0, 12582913 ;  /* 0x4b400001b5b37423 */ /* 0x000fe20000004000 */
[----:B------:R-:W-:Y:S01]  /*2fb0*/  FMUL R93, R153, R176 ;  /* 0x000000b0995d7220 */ /* 0x000fe20000400000 */
[C---:B------:R-:W-:Y:S01]  /*2fc0*/  FFMA R169, -R8.reuse, 1.4426950216293334961, -R169 ;  /* 0x3fb8aa3b08a97823 */ /* 0x040fe200000009a9 */
[----:B------:R-:W-:Y:S01]  /*2fd0*/  FFMA R180, -R97, 1.4426950216293334961, -R180 ;  /* 0x3fb8aa3b61b47823 */ /* 0x000fe200000009b4 */
[----:B------:R-:W-:Y:S01]  /*2fe0*/  FFMA.RM R170, R173, R0, 12582913 ;  /* 0x4b400001adaa7423 */ /* 0x000fe20000004000 */
[-C--:B------:R-:W-:Y:S01]  /*2ff0*/  FFMA.SAT R183, -R99, R3.reuse, 0.5 ;  /* 0x3f00000063b77423 */ /* 0x080fe20000002103 */
[----:B------:R-:W-:Y:S01]  /*3000*/  FADD R181, R179, -12583039 ;  /* 0xcb40007fb3b57421 */ /* 0x000fe20000000000 */
[----:B------:R-:W1:Y:S01]  /*3010*/  MUFU.EX2 R11, R11 ;  /* 0x0000000b000b7308 */ /* 0x000e620000000800 */
[----:B------:R-:W-:Y:S01]  /*3020*/  FFMA R173, -R8, 1.925963033500011079e-08, R169 ;  /* 0x32a5706008ad7823 */ /* 0x000fe200000001a9 */
[----:B------:R-:W-:Y:S01]  /*3030*/  FFMA R100, R154, R100, R93 ;  /* 0x000000649a647223 */ /* 0x000fe2000000005d */
[----:B------:R-:W-:Y:S01]  /*3040*/  FMUL R169, R153, R182 ;  /* 0x000000b699a97220 */ /* 0x000fe20000400000 */
[----:B------:R-:W-:Y:S01]  /*3050*/  FADD R176, R172, -12583039 ;  /* 0xcb40007facb07421 */ /* 0x000fe20000000000 */
[----:B------:R-:W-:Y:S01]  /*3060*/  FFMA R182, -R97, 1.925963033500011079e-08, R180 ;  /* 0x32a5706061b67823 */ /* 0x000fe200000001b4 */
[----:B------:R-:W-:Y:S01]  /*3070*/  FFMA.RM R180, R183, R0, 12582913 ;  /* 0x4b400001b7b47423 */ /* 0x000fe20000004000 */
[----:B------:R-:W-:Y:S01]  /*3080*/  FFMA R181, -R98, 1.4426950216293334961, -R181 ;  /* 0x3fb8aa3b62b57823 */ /* 0x000fe200000009b5 */
[----:B------:R-:W-:Y:S01]  /*3090*/  FFMA.SAT R185, -R100, R3, 0.5 ;  /* 0x3f00000064b97423 */ /* 0x000fe20000002103 */
[----:B------:R-:W-:Y:S01]  /*30a0*/  FFMA R176, -R9, 1.4426950216293334961, -R176 ;  /* 0x3fb8aa3b09b07823 */ /* 0x000fe200000009b0 */
[----:B------:R-:W-:Y:S01]  /*30b0*/  FFMA R101, R154, R101, R167 ;  /* 0x000000659a657223 */ /* 0x000fe200000000a7 */
[----:B------:R-:W-:Y:S01]  /*30c0*/  FADD R184, R180, -12583039 ;  /* 0xcb40007fb4b87421 */ /* 0x000fe20000000000 */
[----:B------:R-:W-:Y:S01]  /*30d0*/  FFMA R183, -R98, 1.925963033500011079e-08, R181 ;  /* 0x32a5706062b77823 */ /* 0x000fe200000001b5 */
[C---:B------:R-:W-:Y:S01]  /*30e0*/  FFMA R102, R154.reuse, R102, R95 ;  /* 0x000000669a667223 */ /* 0x040fe2000000005f */
[----:B------:R-:W-:Y:S01]  /*30f0*/  FFMA R103, R154, R103, R169 ;  /* 0x000000679a677223 */ /* 0x000fe200000000a9 */
[-C--:B------:R-:W-:Y:S01]  /*3100*/  FFMA.RM R181, R185, R0.reuse, 12582913 ;  /* 0x4b400001b9b57423 */ /* 0x080fe20000004000 */
[----:B------:R-:W2:Y:S01]  /*3110*/  MUFU.EX2 R168, R168 ;  /* 0x000000a800a87308 */ /* 0x000ea20000000800 */
[----:B------:R-:W-:Y:S01]  /*3120*/  FFMA R176, -R9, 1.925963033500011079e-08, R176 ;  /* 0x32a5706009b07823 */ /* 0x000fe200000001b0 */
[-C--:B------:R-:W-:Y:S01]  /*3130*/  FFMA.SAT R187, -R101, R3.reuse, 0.5 ;  /* 0x3f00000065bb7423 */ /* 0x080fe20000002103 */
[----:B------:R-:W-:Y:S01]  /*3140*/  FFMA R184, -R99, 1.4426950216293334961, -R184 ;  /* 0x3fb8aa3b63b87823 */ /* 0x000fe200000009b8 */
[-C--:B------:R-:W-:Y:S01]  /*3150*/  FFMA.SAT R189, -R102, R3.reuse, 0.5 ;  /* 0x3f00000066bd7423 */ /* 0x080fe20000002103 */
[----:B------:R-:W-:Y:S01]  /*3160*/  FFMA.SAT R191, -R103, R3, 0.5 ;  /* 0x3f00000067bf7423 */ /* 0x000fe20000002103 */
[----:B------:R-:W-:Y:S01]  /*3170*/  FADD R185, R181, -12583039 ;  /* 0xcb40007fb5b97421 */ /* 0x000fe20000000000 */
[----:B------:R-:W-:Y:S01]  /*3180*/  SHF.L.U32 R186, R4, 0x17, RZ ;  /* 0x0000001704ba7819 */ /* 0x000fe200000006ff */
[----:B------:R-:W3:Y:S01]  /*3190*/  MUFU.EX2 R164, R164 ;  /* 0x000000a400a47308 */ /* 0x000ee20000000800 */
[-C--:B------:R-:W-:Y:S01]  /*31a0*/  FFMA.RM R3, R187, R0.reuse, 12582913 ;  /* 0x4b400001bb037423 */ /* 0x080fe20000004000 */
[----:B------:R-:W-:Y:S01]  /*31b0*/  SHF.L.U32 R5, R5, 0x17, RZ ;  /* 0x0000001705057819 */ /* 0x000fe200000006ff */
[----:B------:R-:W-:Y:S01]  /*31c0*/  FFMA R187, -R99, 1.925963033500011079e-08, R184 ;  /* 0x32a5706063bb7823 */ /* 0x000fe200000001b8 */
[-C--:B------:R-:W-:Y:S01]  /*31d0*/  FFMA.RM R184, R189, R0.reuse, 12582913 ;  /* 0x4b400001bdb87423 */ /* 0x080fe20000004000 */
[----:B------:R-:W-:Y:S01]  /*31e0*/  FFMA R185, -R100, 1.4426950216293334961, -R185 ;  /* 0x3fb8aa3b64b97823 */ /* 0x000fe200000009b9 */
[----:B------:R-:W-:Y:S01]  /*31f0*/  FFMA.RM R191, R191, R0, 12582913 ;  /* 0x4b400001bfbf7423 */ /* 0x000fe20000004000 */
[----:B-1----:R-:W-:Y:S01]  /*3200*/  FFMA R0, R186, R11, 1 ;  /* 0x3f800000ba007423 */ /* 0x002fe2000000000b */
[----:B------:R-:W1:Y:S01]  /*3210*/  MUFU.EX2 R171, R171 ;  /* 0x000000ab00ab7308 */ /* 0x000e620000000800 */
[----:B------:R-:W-:Y:S01]  /*3220*/  SHF.L.U32 R11, R10, 0x17, RZ ;  /* 0x000000170a0b7819 */ /* 0x000fe200000006ff */
[----:B------:R-:W-:Y:S01]  /*3230*/  FFMA R10, R5, R156, 1 ;  /* 0x3f800000050a7423 */ /* 0x000fe2000000009c */
[----:B------:R-:W-:Y:S01]  /*3240*/  FFMA R186, -R100, 1.925963033500011079e-08, R185 ;  /* 0x32a5706064ba7823 */ /* 0x000fe200000001b9 */
[----:B------:R-:W-:Y:S01]  /*3250*/  FADD R5, R184, -12583039 ;  /* 0xcb40007fb8057421 */ /* 0x000fe20000000000 */
[----:B------:R-:W-:Y:S01]  /*3260*/  SHF.L.U32 R185, R20, 0x17, RZ ;  /* 0x0000001714b97819 */ /* 0x000fe200000006ff */
[----:B------:R-:W-:Y:S01]  /*3270*/  FADD R175, R170, -12583039 ;  /* 0xcb40007faaaf7421 */ /* 0x000fe20000000000 */
[----:B------:R-:W-:Y:S01]  /*3280*/  SHF.L.U32 R162, R162, 0x17, RZ ;  /* 0x00000017a2a27819 */ /* 0x000fe200000006ff */
[----:B------:R-:W4:Y:S01]  /*3290*/  MUFU.EX2 R176, R176 ;  /* 0x000000b000b07308 */ /* 0x000f220000000800 */
[----:B------:R-:W-:Y:S01]  /*32a0*/  FADD R188, R3, -12583039 ;  /* 0xcb40007f03bc7421 */ /* 0x000fe20000000000 */
[----:B------:R-:W-:Y:S01]  /*32b0*/  FFMA R5, -R102, 1.4426950216293334961, -R5 ;  /* 0x3fb8aa3b66057823 */ /* 0x000fe20000000905 */
[----:B------:R-:W-:Y:S01]  /*32c0*/  FADD R156, R191, -12583039 ;  /* 0xcb40007fbf9c7421 */ /* 0x000fe20000000000 */
[----:B------:R-:W-:Y:S01]  /*32d0*/  FFMA R175, -R94, 1.4426950216293334961, -R175 ;  /* 0x3fb8aa3b5eaf7823 */ /* 0x000fe200000009af */
[----:B--2---:R-:W-:Y:S01]  /*32e0*/  FFMA R20, R185, R168, 1 ;  /* 0x3f800000b9147423 */ /* 0x004fe200000000a8 */
[----:B---3--:R-:W-:Y:S01]  /*32f0*/  FFMA R11, R11, R164, 1 ;  /* 0x3f8000000b0b7423 */ /* 0x008fe200000000a4 */
[----:B------:R-:W-:Y:S01]  /*3300*/  SHF.L.U32 R168, R166, 0x17, RZ ;  /* 0x00000017a6a87819 */ /* 0x000fe200000006ff */
[----:B------:R-:W2:Y:S01]  /*3310*/  MUFU.EX2 R173, R173 ;  /* 0x000000ad00ad7308 */ /* 0x000ea20000000800 */
[----:B------:R-:W-:Y:S01]  /*3320*/  FFMA R188, -R101, 1.4426950216293334961, -R188 ;  /* 0x3fb8aa3b65bc7823 */ /* 0x000fe200000009bc */
[----:B------:R-:W-:Y:S01]  /*3330*/  FFMA R164, -R102, 1.925963033500011079e-08, R5 ;  /* 0x32a5706066a47823 */ /* 0x000fe20000000105 */
[----:B-1----:R-:W-:Y:S01]  /*3340*/  FFMA R166, R162, R171, 1 ;  /* 0x3f800000a2a67423 */ /* 0x002fe200000000ab */
[----:B------:R-:W-:Y:S01]  /*3350*/  FFMA R156, -R103, 1.4426950216293334961, -R156 ;  /* 0x3fb8aa3b679c7823 */ /* 0x000fe2000000099c */
[----:B------:R-:W-:Y:S01]  /*3360*/  IMAD.SHL.U32 R5, R172, 0x800000, RZ ;  /* 0x00800000ac057824 */ /* 0x000fe200078e00ff */
[----:B------:R-:W-:Y:S01]  /*3370*/  SHF.L.U32 R171, R174, 0x17, RZ ;  /* 0x00000017aeab7819 */ /* 0x000fe200000006ff */
[----:B------:R-:W-:Y:S01]  /*3380*/  FFMA R175, -R94, 1.925963033500011079e-08, R175 ;  /* 0x32a570605eaf7823 */ /* 0x000fe200000001af */
[----:B------:R-:W1:Y:S01]  /*3390*/  MUFU.EX2 R182, R182 ;  /* 0x000000b600b67308 */ /* 0x000e620000000800 */
[----:B------:R-:W-:Y:S01]  /*33a0*/  IADD3 R174, R0, 0x1800000, RZ ;  /* 0x0180000000ae7810 */ /* 0x000fe20007ffe0ff */
[----:B------:R-:W-:Y:S01]  /*33b0*/  FFMA R188, -R101, 1.925963033500011079e-08, R188 ;  /* 0x32a5706065bc7823 */ /* 0x000fe200000001bc */
[----:B------:R-:W-:Y:S01]  /*33c0*/  FFMA R162, -R103, 1.925963033500011079e-08, R156 ;  /* 0x32a5706067a27823 */ /* 0x000fe2000000019c */
[----:B----4-:R-:W-:Y:S01]  /*33d0*/  FFMA R172, R5, R176, 1 ;  /* 0x3f80000005ac7423 */ /* 0x010fe200000000b0 */
[----:B------:R-:W-:-:S02]  /*33e0*/  LOP3.LUT R5, R174, 0x7f800000, RZ, 0xc0, !PT ;  /* 0x7f800000ae057812 */ /* 0x000fc400078ec0ff */
[----:B------:R-:W-:Y:S01]  /*33f0*/  SHF.L.U32 R177, R177, 0x17, RZ ;  /* 0x00000017b1b17819 */ /* 0x000fe200000006ff */
[----:B------:R-:W3:Y:S01]  /*3400*/  MUFU.EX2 R178, R178 ;  /* 0x000000b200b27308 */ /* 0x000ee20000000800 */
[----:B--2---:R-:W-:Y:S01]  /*3410*/  FFMA R168, R168, R173, 1 ;  /* 0x3f800000a8a87423 */ /* 0x004fe200000000ad */
[----:B------:R-:W-:Y:S02]  /*3420*/  ISETP.GT.U32.AND P2, PT, R5, 0x1ffffff, PT ;  /* 0x01ffffff0500780c */ /* 0x000fe40003f44070 */
[----:B------:R-:W-:Y:S02]  /*3430*/  SHF.L.U32 R156, R179, 0x17, RZ ;  /* 0x00000017b39c7819 */ /* 0x000fe400000006ff */
[----:B------:R-:W-:Y:S02]  /*3440*/  SHF.L.U32 R5, R180, 0x17, RZ ;  /* 0x00000017b4057819 */ /* 0x000fe400000006ff */
[----:B------:R-:W2:Y:S01]  /*3450*/  MUFU.EX2 R175, R175 ;  /* 0x000000af00af7308 */ /* 0x000ea20000000800 */
[----:B-1----:R-:W-:Y:S01]  /*3460*/  FFMA R176, R177, R182, 1 ;  /* 0x3f800000b1b07423 */ /* 0x002fe200000000b6 */
[----:B------:R-:W-:-:S02]  /*3470*/  SHF.L.U32 R170, R170, 0x17, RZ ;  /* 0x00000017aaaa7819 */ /* 0x000fc400000006ff */
[----:B------:R-:W-:Y:S01]  /*3480*/  SHF.L.U32 R179, R181, 0x17, RZ ;  /* 0x00000017b5b37819 */ /* 0x000fe200000006ff */
[----:B------:R-:W-:Y:S01]  /*3490*/  IMAD.SHL.U32 R181, R184, 0x800000, RZ ;  /* 0x00800000b8b57824 */ /* 0x000fe200078e00ff */
[----:B------:R-:W-:Y:S02]  /*34a0*/  SHF.L.U32 R180, R3, 0x17, RZ ;  /* 0x0000001703b47819 */ /* 0x000fe400000006ff */
[----:B------:R-:W1:Y:S01]  /*34b0*/  MUFU.EX2 R183, R183 ;  /* 0x000000b700b77308 */ /* 0x000e620000000800 */
[----:B------:R-:W-:Y:S01]  /*34c0*/  SHF.L.U32 R182, R191, 0x17, RZ ;  /* 0x00000017bfb67819 */ /* 0x000fe200000006ff */
[----:B---3--:R-:W-:-:S06]  /*34d0*/  FFMA R174, R171, R178, 1 ;  /* 0x3f800000abae7423 */ /* 0x008fcc00000000b2 */
[----:B------:R-:W3:Y:S01]  /*34e0*/  MUFU.EX2 R4, R187 ;  /* 0x000000bb00047308 */ /* 0x000ee20000000800 */
[----:B--2---:R-:W-:-:S07]  /*34f0*/  FFMA R170, R170, R175, 1 ;  /* 0x3f800000aaaa7423 */ /* 0x004fce00000000af */
[----:B------:R-:W2:Y:S01]  /*3500*/  MUFU.EX2 R186, R186 ;  /* 0x000000ba00ba7308 */ /* 0x000ea20000000800 */
[----:B-1----:R-:W-:-:S07]  /*3510*/  FFMA R177, R156, R183, 1 ;  /* 0x3f8000009cb17423 */ /* 0x002fce00000000b7 */
[----:B------:R-:W1:Y:S01]  /*3520*/  MUFU.EX2 R185, R188 ;  /* 0x000000bc00b97308 */ /* 0x000e620000000800 */
[----:B---3--:R-:W-:-:S07]  /*3530*/  FFMA R178, R5, R4, 1 ;  /* 0x3f80000005b27423 */ /* 0x008fce0000000004 */
[----:B------:R-:W3:Y:S01]  /*3540*/  MUFU.EX2 R164, R164 ;  /* 0x000000a400a47308 */ /* 0x000ee20000000800 */
[----:B--2---:R-:W-:-:S07]  /*3550*/  FFMA R179, R179, R186, 1 ;  /* 0x3f800000b3b37423 */ /* 0x004fce00000000ba */
[----:B------:R-:W2:Y:S01]  /*3560*/  MUFU.EX2 R173, R162 ;  /* 0x000000a200ad7308 */ /* 0x000ea20000000800 */
[----:B-1----:R-:W-:Y:S01]  /*3570*/  FFMA R180, R180, R185, 1 ;  /* 0x3f800000b4b47423 */ /* 0x002fe200000000b9 */
[----:B---3--:R-:W-:Y:S01]  /*3580*/  FFMA R181, R181, R164, 1 ;  /* 0x3f800000b5b57423 */ /* 0x008fe200000000a4 */
[----:B--2---:R-:W-:Y:S01]  /*3590*/  FFMA R182, R182, R173, 1 ;  /* 0x3f800000b6b67423 */ /* 0x004fe200000000ad */
[----:B------:R-:W-:Y:S06]  /*35a0*/  @P2 BRA `(.L_x_51) ;  /* 0x0000000000102947 */ /* 0x000fec0003800000 */
[----:B------:R-:W-:-:S07]  /*35b0*/  MOV R4, 0x35d0 ;  /* 0x000035d000047802 */ /* 0x000fce0000000f00 */
[----:B------:R-:W-:Y:S05]  /*35c0*/  CALL.REL.NOINC `($__internal_0_$__cuda_sm20_rcp_rn_f32_slowpath) ;  /* 0x0000012c00f47944 */ /* 0x000fea0003c00000 */
[----:B------:R-:W-:Y:S01]  /*35d0*/  MOV R183, R0 ;  /* 0x0000000000b77202 */ /* 0x000fe20000000f00 */
[----:B------:R-:W-:Y:S06]  /*35e0*/  BRA `(.L_x_52) ;  /* 0x0000000000107947 */ /* 0x000fec0003800000 */
.L_x_51:
[----:B------:R-:W1:Y:S02]  /*35f0*/  MUFU.RCP R183, R0 ;  /* 0x0000000000b77308 */ /* 0x000e640000001000 */
[----:B-1----:R-:W-:-:S04]  /*3600*/  FFMA R3, R0, R183, -1 ;  /* 0xbf80000000037423 */ /* 0x002fc800000000b7 */
[----:B------:R-:W-:-:S04]  /*3610*/  FADD.FTZ R4, -R3, -RZ ;  /* 0x800000ff03047221 */ /* 0x000fc80000010100 */
[----:B------:R-:W-:-:S07]  /*3620*/  FFMA R183, R183, R4, R183 ;  /* 0x00000004b7b77223 */ /* 0x000fce00000000b7 */
.L_x_52:
[----:B------:R-:W-:Y:S05]  /*3630*/  BSYNC B1 ;  /* 0x0000000000017941 */ /* 0x000fea0003800000 */
.L_x_50:
[----:B------:R-:W-:Y:S01]  /*3640*/  IADD3 R0, R10, 0x1800000, RZ ;  /* 0x018000000a007810 */ /* 0x000fe20007ffe0ff */
[----:B------:R-:W-:Y:S03]  /*3650*/  BSSY B1, `(.L_x_53) ;  /* 0x000000d000017945 */ /* 0x000fe60003800000 */
[----:B------:R-:W-:-:S04]  /*3660*/  LOP3.LUT R0, R0, 0x7f800000, RZ, 0xc0, !PT ;  /* 0x7f80000000007812 */ /* 0x000fc800078ec0ff */
[----:B------:R-:W-:-:S13]  /*3670*/  ISETP.GT.U32.AND P2, PT, R0, 0x1ffffff, PT ;  /* 0x01ffffff0000780c */ /* 0x000fda0003f44070 */
[----:B------:R-:W-:Y:S05]  /*3680*/  @P2 BRA `(.L_x_54) ;  /* 0x0000000000142947 */ /* 0x000fea0003800000 */
[----:B------:R-:W-:Y:S02]  /*3690*/  MOV R0, R10 ;  /* 0x0000000a00007202 */ /* 0x000fe40000000f00 */
[----:B------:R-:W-:-:S07]  /*36a0*/  MOV R4, 0x36c0 ;  /* 0x000036c000047802 */ /* 0x000fce0000000f00 */
[----:B------:R-:W-:Y:S05]  /*36b0*/  CALL.REL.NOINC `($__internal_0_$__cuda_sm20_rcp_rn_f32_slowpath) ;  /* 0x0000012c00b87944 */ /* 0x000fea0003c00000 */
[----:B------:R-:W-:Y:S01]  /*36c0*/  MOV R185, R0 ;  /* 0x0000000000b97202 */ /* 0x000fe20000000f00 */
[----:B------:R-:W-:Y:S06]  /*36d0*/  BRA `(.L_x_55) ;  /* 0x0000000000107947 */ /* 0x000fec0003800000 */
.L_x_54:
[----:B------:R-:W1:Y:S02]  /*36e0*/  MUFU.RCP R185, R10 ;  /* 0x0000000a00b97308 */ /* 0x000e640000001000 */
[----:B-1----:R-:W-:-:S04]  /*36f0*/  FFMA R0, R10, R185, -1 ;  /* 0xbf8000000a007423 */ /* 0x002fc800000000b9 */
[----:B------:R-:W-:-:S04]  /*3700*/  FADD.FTZ R0, -R0, -RZ ;  /* 0x800000ff00007221 */ /* 0x000fc80000010100 */
[----:B------:R-:W-:-:S07]  /*3710*/  FFMA R185, R185, R0, R185 ;  /* 0x00000000b9b97223 */ /* 0x000fce00000000b9 */
.L_x_55:
[----:B------:R-:W-:Y:S05]  /*3720*/  BSYNC B1 ;  /* 0x0000000000017941 */ /* 0x000fea0003800000 */
.L_x_53:
        /* <DEDUP_REMOVED lines=8> */
[----:B------:R-:W-:Y:S01]  /*37b0*/  IMAD.MOV.U32 R187, RZ, RZ, R0 ;  /* 0x000000ffffbb7224 */ /* 0x000fe200078e0000 */
[----:B------:R-:W-:Y:S06]  /*37c0*/  BRA `(.L_x_58) ;  /* 0x0000000000107947 */ /* 0x000fec0003800000 */
.L_x_57:
[----:B------:R-:W1:Y:S02]  /*37d0*/  MUFU.RCP R0, R11 ;  /* 0x0000000b00007308 */ /* 0x000e640000001000 */
[----:B-1----:R-:W-:-:S04]  /*37e0*/  FFMA R3, R11, R0, -1 ;  /* 0xbf8000000b037423 */ /* 0x002fc80000000000 */
[----:B------:R-:W-:-:S04]  /*37f0*/  FADD.FTZ R3, -R3, -RZ ;  /* 0x800000ff03037221 */ /* 0x000fc80000010100 */
[----:B------:R-:W-:-:S07]  /*3800*/  FFMA R187, R0, R3, R0 ;  /* 0x0000000300bb7223 */ /* 0x000fce0000000000 */
.L_x_58:
[----:B------:R-:W-:Y:S05]  /*3810*/  BSYNC B1 ;  /* 0x0000000000017941 */ /* 0x000fea0003800000 */
.L_x_56:
        /* <DEDUP_REMOVED lines=10> */
.L_x_60:
[----:B------:R-:W1:Y:S02]  /*38c0*/  MUFU.RCP R3, R20 ;  /* 0x0000001400037308 */ /* 0x000e640000001000 */
[----:B-1----:R-:W-:-:S04]  /*38d0*/  FFMA R0, R20, R3, -1 ;  /* 0xbf80000014007423 */ /* 0x002fc80000000003 */
[----:B------:R-:W-:-:S04]  /*38e0*/  FADD.FTZ R0, -R0, -RZ ;  /* 0x800000ff00007221 */ /* 0x000fc80000010100 */
[----:B------:R-:W-:-:S07]  /*38f0*/  FFMA R10, R3, R0, R3 ;  /* 0x00000000030a7223 */ /* 0x000fce0000000003 */
.L_x_61:
[----:B------:R-:W-:Y:S05]  /*3900*/  BSYNC B1 ;  /* 0x0000000000017941 */ /* 0x000fea0003800000 */
.L_x_59:
        /* <DEDUP_REMOVED lines=10> */
.L_x_63:
[----:B------:R-:W1:Y:S02]  /*39b0*/  MUFU.RCP R11, R166 ;  /* 0x000000a6000b7308 */ /* 0x000e640000001000 */
[----:B-1----:R-:W-:-:S04]  /*39c0*/  FFMA R0, R166, R11, -1 ;  /* 0xbf800000a6007423 */ /* 0x002fc8000000000b */
[----:B------:R-:W-:-:S04]  /*39d0*/  FADD.FTZ R0, -R0, -RZ ;  /* 0x800000ff00007221 */ /* 0x000fc80000010100 */
[----:B------:R-:W-:-:S07]  /*39e0*/  FFMA R11, R11, R0, R11 ;  /* 0x000000000b0b7223 */ /* 0x000fce000000000b */
.L_x_64:
[----:B------:R-:W-:Y:S05]  /*39f0*/  BSYNC B1 ;  /* 0x0000000000017941 */ /* 0x000fea0003800000 */
.L_x_62:
[----:B------:R-:W-:Y:S01]  /*3a00*/  IADD3 R0, R168, 0x1800000, RZ ;  /* 0x01800000a8007810 */ /* 0x000fe20007ffe0ff */
[----:B------:R-:W-:Y:S03]  /*3a10*/  BSSY B1, `(.L_x_65) ;  /* 0x000000d000017945 */ /* 0x000fe60003800000 */
[----:B------:R-:W-:-:S04]  /*3a20*/  LOP3.LUT R0, R0, 0x7f800000, RZ, 0xc0, !PT ;  /* 0x7f80000000007812 */ /* 0x000fc800078ec0ff */
[----:B------:R-:W-:-:S13]  /*3a30*/  ISETP.GT.U32.AND P2, PT, R0, 0x1ffffff, PT ;  /* 0x01ffffff0000780c */ /* 0x000fda0003f44070 */
[----:B------:R-:W-:Y:S05]  /*3a40*/  @P2 BRA `(.L_x_66) ;  /* 0x0000000000142947 */ /* 0x000fea0003800000 */
[----:B------:R-:W-:Y:S01]  /*3a50*/  IMAD.MOV.U32 R0, RZ, RZ, R168 ;  /* 0x000000ffff007224 */ /* 0x000fe200078e00a8 */
[----:B------:R-:W-:-:S07]  /*3a60*/  MOV R4, 0x3a80 ;  /* 0x00003a8000047802 */ /* 0x000fce0000000f00 */
[----:B------:R-:W-:Y:S05]  /*3a70*/  CALL.REL.NOINC `($__internal_0_$__cuda_sm20_rcp_rn_f32_slowpath) ;  /* 0x0000012800c87944 */ /* 0x000fea0003c00000 */
[----:B------:R-:W-:Y:S01]  /*3a80*/  MOV R189, R0 ;  /* 0x0000000000bd7202 */ /* 0x000fe20000000f00 */
[----:B------:R-:W-:Y:S06]  /*3a90*/  BRA `(.L_x_67) ;  /* 0x0000000000107947 */ /* 0x000fec0003800000 */
.L_x_66:
[----:B------:R-:W1:Y:S02]  /*3aa0*/  MUFU.RCP R189, R168 ;  /* 0x000000a800bd7308 */ /* 0x000e640000001000 */
[----:B-1----:R-:W-:-:S04]  /*3ab0*/  FFMA R0, R168, R189, -1 ;  /* 0xbf800000a8007423 */ /* 0x002fc800000000bd */
[----:B------:R-:W-:-:S04]  /*3ac0*/  FADD.FTZ R0, -R0, -RZ ;  /* 0x800000ff00007221 */ /* 0x000fc80000010100 */
[----:B------:R-:W-:-:S07]  /*3ad0*/  FFMA R189, R189, R0, R189 ;  /* 0x00000000bdbd7223 */ /* 0x000fce00000000bd */
.L_x_67:
[----:B------:R-:W-:Y:S05]  /*3ae0*/  BSYNC B1 ;  /* 0x0000000000017941 */ /* 0x000fea0003800000 */
.L_x_65:
        /* <DEDUP_REMOVED lines=10> */
.L_x_69:
[----:B------:R-:W1:Y:S02]  /*3b90*/  MUFU.RCP R191, R170 ;  /* 0x000000aa00bf7308 */ /* 0x000e640000001000 */
[----:B-1----:R-:W-:-:S04]  /*3ba0*/  FFMA R0, R170, R191, -1 ;  /* 0xbf800000aa007423 */ /* 0x002fc800000000bf */
[----:B------:R-:W-:-:S04]  /*3bb0*/  FADD.FTZ R0, -R0, -RZ ;  /* 0x800000ff00007221 */ /* 0x000fc80000010100 */
[----:B------:R-:W-:-:S07]  /*3bc0*/  FFMA R191, R191, R0, R191 ;  /* 0x00000000bfbf7223 */ /* 0x000fce00000000bf */
.L_x_70:
[----:B------:R-:W-:Y:S05]  /*3bd0*/  BSYNC B1 ;  /* 0x0000000000017941 */ /* 0x000fea0003800000 */
.L_x_68:
        /* <DEDUP_REMOVED lines=10> */
.L_x_72:
[----:B------:R-:W1:Y:S02]  /*3c80*/  MUFU.RCP R3, R172 ;  /* 0x000000ac00037308 */ /* 0x000e640000001000 */
[----:B-1----:R-:W-:-:S04]  /*3c90*/  FFMA R0, R172, R3, -1 ;  /* 0xbf800000ac007423 */ /* 0x002fc80000000003 */
[----:B------:R-:W-:-:S04]  /*3ca0*/  FADD.FTZ R0, -R0, -RZ ;  /* 0x800000ff00007221 */ /* 0x000fc80000010100 */
[----:B------:R-:W-:-:S07]  /*3cb0*/  FFMA R20, R3, R0, R3 ;  /* 0x0000000003147223 */ /* 0x000fce0000000003 */
.L_x_73:
[----:B------:R-:W-:Y:S05]  /*3cc0*/  BSYNC B1 ;  /* 0x0000000000017941 */ /* 0x000fea0003800000 */
.L_x_71:
[----:B------:R-:W-:Y:S01]  /*3cd0*/  VIADD R0, R174, 0x1800000 ;  /* 0x01800000ae007836 */ /* 0x000fe20000000000 */
[----:B------:R-:W-:Y:S04]  /*3ce0*/  BSSY B1, `(.L_x_74) ;  /* 0x000000d000017945 */ /* 0x000fe80003800000 */
        /* <DEDUP_REMOVED lines=8> */
.L_x_75:
[----:B------:R-:W1:Y:S02]  /*3d70*/  MUFU.RCP R193, R174 ;  /* 0x000000ae00c17308 */ /* 0x000e640000001000 */
[----:B-1----:R-:W-:-:S04]  /*3d80*/  FFMA R0, R174, R193, -1 ;  /* 0xbf800000ae007423 */ /* 0x002fc800000000c1 */
[----:B------:R-:W-:-:S04]  /*3d90*/  FADD.FTZ R0, -R0, -RZ ;  /* 0x800000ff00007221 */ /* 0x000fc80000010100 */
[----:B------:R-:W-:-:S07]  /*3da0*/  FFMA R193, R193, R0, R193 ;  /* 0x00000000c1c17223 */ /* 0x000fce00000000c1 */
.L_x_76:
[----:B------:R-:W-:Y:S05]  /*3db0*/  BSYNC B1 ;  /* 0x0000000000017941 */ /* 0x000fea0003800000 */
.L_x_74:
        /* <DEDUP_REMOVED lines=10> */
.L_x_78:
[----:B------:R-:W1:Y:S02]  /*3e60*/  MUFU.RCP R3, R176 ;  /* 0x000000b000037308 */ /* 0x000e640000001000 */
[----:B-1----:R-:W-:-:S04]  /*3e70*/  FFMA R0, R176, R3, -1 ;  /* 0xbf800000b0007423 */ /* 0x002fc80000000003 */
[----:B------:R-:W-:-:S04]  /*3e80*/  FADD.FTZ R0, -R0, -RZ ;  /* 0x800000ff00007221 */ /* 0x000fc80000010100 */
[----:B------:R-:W-:-:S07]  /*3e90*/  FFMA R166, R3, R0, R3 ;  /* 0x0000000003a67223 */ /* 0x000fce0000000003 */
.L_x_79:
[----:B------:R-:W-:Y:S05]  /*3ea0*/  BSYNC B1 ;  /* 0x0000000000017941 */ /* 0x000fea0003800000 */
.L_x_77:
        /* <DEDUP_REMOVED lines=10> */
.L_x_81:
[----:B------:R-:W1:Y:S02]  /*3f50*/  MUFU.RCP R0, R177 ;  /* 0x000000b100007308 */ /* 0x000e640000001000 */
[----:B-1----:R-:W-:-:S04]  /*3f60*/  FFMA R3, R177, R0, -1 ;  /* 0xbf800000b1037423 */ /* 0x002fc80000000000 */
[----:B------:R-:W-:-:S04]  /*3f70*/  FADD.FTZ R3, -R3, -RZ ;  /* 0x800000ff03037221 */ /* 0x000fc80000010100 */
[----:B------:R-:W-:-:S07]  /*3f80*/  FFMA R195, R0, R3, R0 ;  /* 0x0000000300c37223 */ /* 0x000fce0000000000 */
.L_x_82:
[----:B------:R-:W-:Y:S05]  /*3f90*/  BSYNC B1 ;  /* 0x0000000000017941 */ /* 0x000fea0003800000 */
.L_x_80:
        /* <DEDUP_REMOVED lines=10> */
.L_x_84:
[----:B------:R-:W1:Y:S02]  /*4040*/  MUFU.RCP R3, R178 ;  /* 0x000000b200037308 */ /* 0x000e640000001000 */
[----:B-1----:R-:W-:-:S04]  /*4050*/  FFMA R0, R178, R3, -1 ;  /* 0xbf800000b2007423 */ /* 0x002fc80000000003 */
[----:B------:R-:W-:-:S04]  /*4060*/  FADD.FTZ R0, -R0, -RZ ;  /* 0x800000ff00007221 */ /* 0x000fc80000010100 */
[----:B------:R-:W-:-:S07]  /*4070*/  FFMA R168, R3, R0, R3 ;  /* 0x0000000003a87223 */ /* 0x000fce0000000003 */
.L_x_85:
[----:B------:R-:W-:Y:S05]  /*4080*/  BSYNC B1 ;  /* 0x0000000000017941 */ /* 0x000fea0003800000 */
.L_x_83:
        /* <DEDUP_REMOVED lines=10> */
.L_x_87:
[----:B------:R-:W1:Y:S02]  /*4130*/  MUFU.RCP R0, R179 ;  /* 0x000000b300007308 */ /* 0x000e640000001000 */
[----:B-1----:R-:W-:-:S04]  /*4140*/  FFMA R3, R179, R0, -1 ;  /* 0xbf800000b3037423 */ /* 0x002fc80000000000 */
[----:B------:R-:W-:-:S04]  /*4150*/  FADD.FTZ R3, -R3, -RZ ;  /* 0x800000ff03037221 */ /* 0x000fc80000010100 */
[----:B------:R-:W-:-:S07]  /*4160*/  FFMA R177, R0, R3, R0 ;  /* 0x0000000300b17223 */ /* 0x000fce0000000000 */
.L_x_88:
[----:B------:R-:W-:Y:S05]  /*4170*/  BSYNC B1 ;  /* 0x0000000000017941 */ /* 0x000fea0003800000 */
.L_x_86:
        /* <DEDUP_REMOVED lines=10> */
.L_x_90:
[----:B------:R-:W1:Y:S02]  /*4220*/  MUFU.RCP R3, R180 ;  /* 0x000000b400037308 */ /* 0x000e640000001000 */
[----:B-1----:R-:W-:-:S04]  /*4230*/  FFMA R0, R180, R3, -1 ;  /* 0xbf800000b4007423 */ /* 0x002fc80000000003 */
[----:B------:R-:W-:-:S04]  /*4240*/  FADD.FTZ R0, -R0, -RZ ;  /* 0x800000ff00007221 */ /* 0x000fc80000010100 */
[----:B------:R-:W-:-:S07]  /*4250*/  FFMA R170, R3, R0, R3 ;  /* 0x0000000003aa7223 */ /* 0x000fce0000000003 */
.L_x_91:
[----:B------:R-:W-:Y:S05]  /*4260*/  BSYNC B1 ;  /* 0x0000000000017941 */ /* 0x000fea0003800000 */
.L_x_89:
        /* <DEDUP_REMOVED lines=10> */
.L_x_93:
[----:B------:R-:W1:Y:S02]  /*4310*/  MUFU.RCP R0, R181 ;  /* 0x000000b500007308 */ /* 0x000e640000001000 */
[----:B-1----:R-:W-:-:S04]  /*4320*/  FFMA R3, R181, R0, -1 ;  /* 0xbf800000b5037423 */ /* 0x002fc80000000000 */
[----:B------:R-:W-:-:S04]  /*4330*/  FADD.FTZ R3, -R3, -RZ ;  /* 0x800000ff03037221 */ /* 0x000fc80000010100 */
[----:B------:R-:W-:-:S07]  /*4340*/  FFMA R179, R0, R3, R0 ;  /* 0x0000000300b37223 */ /* 0x000fce0000000000 */
.L_x_94:
[----:B------:R-:W-:Y:S05]  /*4350*/  BSYNC B1 ;  /* 0x0000000000017941 */ /* 0x000fea0003800000 */
.L_x_92:
        /* <DEDUP_REMOVED lines=8> */
[----:B------:R-:W-:Y:S05]  /*43e0*/  BRA `(.L_x_97) ;  /* 0x0000000000107947 */ /* 0x000fea0003800000 */
.L_x_96:
[----:B------:R-:W1:Y:S02]  /*43f0*/  MUFU.RCP R3, R182 ;  /* 0x000000b600037308 */ /* 0x000e640000001000 */
[----:B-1----:R-:W-:-:S04]  /*4400*/  FFMA R0, R182, R3, -1 ;  /* 0xbf800000b6007423 */ /* 0x002fc80000000003 */
[----:B------:R-:W-:-:S04]  /*4410*/  FADD.FTZ R0, -R0, -RZ ;  /* 0x800000ff00007221 */ /* 0x000fc80000010100 */
[----:B------:R-:W-:-:S07]  /*4420*/  FFMA R0, R3, R0, R3 ;  /* 0x0000000003007223 */ /* 0x000fce0000000003 */
.L_x_97:
[----:B------:R-:W-:Y:S05]  /*4430*/  BSYNC B1 ;  /* 0x0000000000017941 */ /* 0x000fea0003800000 */
.L_x_95:
[----:B------:R-:W-:Y:S01]  /*4440*/  FMUL R4, R88, R183 ;  /* 0x000000b758047220 */ /* 0x000fe20000400000 */
[C---:B------:R-:W-:Y:S01]  /*4450*/  SHF.L.U32 R88, R18.reuse, 0x5, RZ ;  /* 0x0000000512587819 */ /* 0x040fe200000006ff */
[----:B------:R-:W-:Y:S02]  /*4460*/  IMAD.SHL.U32 R3, R18, 0x10, RZ ;  /* 0x0000001012037824 */ /* 0x000fe400078e00ff */
[----:B------:R-:W-:Y:S01]  /*4470*/  FMUL R185, R6, R185 ;  /* 0x000000b906b97220 */ /* 0x000fe20000400000 */
[----:B------:R-:W-:Y:S01]  /*4480*/  FMUL R5, R90, R187 ;  /* 0x000000bb5a057220 */ /* 0x000fe20000400000 */
[----:B------:R-:W-:Y:S01]  /*4490*/  FMUL R6, R92, R11 ;  /* 0x0000000b5c067220 */ /* 0x000fe20000400000 */
[----:B------:R-:W-:Y:S01]  /*44a0*/  SHF.R.U32.HI R90, RZ, 0x1, R18 ;  /* 0x00000001ff5a7819 */ /* 0x000fe20000011612 */
[----:B------:R-:W-:Y:S01]  /*44b0*/  FMUL R10, R7, R10 ;  /* 0x0000000a070a7220 */ /* 0x000fe20000400000 */
[----:B------:R-:W-:Y:S01]  /*44c0*/  LOP3.LUT R11, R88, 0xc0, RZ, 0xc0, !PT ;  /* 0x000000c0580b7812 */ /* 0x000fe200078ec0ff */
[----:B------:R-:W-:Y:S01]  /*44d0*/  FMUL R7, R94, R191 ;  /* 0x000000bf5e077220 */ /* 0x000fe20000400000 */
[----:B------:R-:W-:Y:S01]  /*44e0*/  LOP3.LUT R3, R3, 0xe00, RZ, 0xc0, !PT ;  /* 0x00000e0003037812 */ /* 0x000fe200078ec0ff */
[----:B------:R-:W-:Y:S01]  /*44f0*/  FMUL R20, R9, R20 ;  /* 0x0000001409147220 */ /* 0x000fe20000400000 */
[----:B------:R-:W-:Y:S01]  /*4500*/  LOP3.LUT R11, R11, 0x8, R90, 0xf8, !PT ;  /* 0x000000080b0b7812 */ /* 0x000fe200078ef85a */
[----:B------:R-:W-:Y:S01]  /*4510*/  FMUL R189, R8, R189 ;  /* 0x000000bd08bd7220 */ /* 0x000fe20000400000 */
[--C-:B------:R-:W-:Y:S01]  /*4520*/  LOP3.LUT R3, R3, 0x20, R88.reuse, 0xf8, !PT ;  /* 0x0000002003037812 */ /* 0x100fe200078ef858 */
[----:B------:R-:W-:Y:S01]  /*4530*/  FMUL R0, R103, R0 ;  /* 0x0000000067007220 */ /* 0x000fe20000400000 */
[----:B------:R-:W-:Y:S01]  /*4540*/  SHF.L.U32 R90, R18, 0x2, RZ ;  /* 0x00000002125a7819 */ /* 0x000fe200000006ff */
[----:B------:R-:W-:Y:S01]  /*4550*/  FMUL R8, R96, R193 ;  /* 0x000000c160087220 */ /* 0x000fe20000400000 */
[----:B------:R-:W-:Y:S01]  /*4560*/  LOP3.LUT R3, R3, 0x100, R88, 0xf8, !PT ;  /* 0x0000010003037812 */ /* 0x000fe200078ef858 */
[----:B------:R-:W-:Y:S01]  /*4570*/  FMUL R97, R97, R166 ;  /* 0x000000a661617220 */ /* 0x000fe20000400000 */
[----:B------:R-:W-:Y:S01]  /*4580*/  LOP3.LUT R90, R11, 0x18, R90, 0x78, !PT ;  /* 0x000000180b5a7812 */ /* 0x000fe200078e785a */
[----:B------:R-:W-:Y:S01]  /*4590*/  FMUL R11, R102, R179 ;  /* 0x000000b3660b7220 */ /* 0x000fe20000400000 */
[----:B------:R-:W-:Y:S01]  /*45a0*/  FMUL R9, R98, R195 ;  /* 0x000000c362097220 */ /* 0x000fe20000400000 */
[----:B------:R-:W-:Y:S01]  /*45b0*/  FMUL R168, R99, R168 ;  /* 0x000000a863a87220 */ /* 0x000fe20000400000 */
[----:B------:R-:W-:Y:S01]  /*45c0*/  LOP3.LUT R3, R3, R90, RZ, 0xfc, !PT ;  /* 0x0000005a03037212 */ /* 0x000fe200078efcff */
[----:B------:R-:W-:Y:S01]  /*45d0*/  FMUL R177, R100, R177 ;  /* 0x000000b164b17220 */ /* 0x000fe20000400000 */
[----:B------:R-:W-:Y:S01]  /*45e0*/  FMUL R170, R101, R170 ;  /* 0x000000aa65aa7220 */ /* 0x000fe20000400000 */
[----:B------:R-:W-:Y:S01]  /*45f0*/  F2FP.BF16.F32.PACK_AB R7, R20, R7 ;  /* 0x000000071407723e */ /* 0x000fe200000010ff */
[----:B------:R-:W-:Y:S05]  /*4600*/  WARPSYNC.ALL ;  /* 0x0000000000007948 */ /* 0x000fea0003800000 */
[----:B------:R-:W-:Y:S01]  /*4610*/  LEA R20, R3, UR52, 0x1 ;  /* 0x0000003403147c11 */ /* 0x000fe2000f8e08ff */
[----:B------:R-:W-:Y:S01]  /*4620*/  BSSY B0, `(.L_x_98) ;  /* 0x0000019000007945 */ /* 0x000fe20003800000 */
[----:B------:R-:W-:-:S02]  /*4630*/  F2FP.BF16.F32.PACK_AB R4, R185, R4 ;  /* 0x00000004b904723e */ /* 0x000fc400000010ff */
[----:B------:R-:W-:Y:S02]  /*4640*/  F2FP.BF16.F32.PACK_AB R5, R10, R5 ;  /* 0x000000050a05723e */ /* 0x000fe400000010ff */
[----:B------:R-:W-:Y:S02]  /*4650*/  F2FP.BF16.F32.PACK_AB R6, R189, R6 ;  /* 0x00000006bd06723e */ /* 0x000fe400000010ff */
[----:B------:R-:W-:Y:S02]  /*4660*/  F2FP.BF16.F32.PACK_AB R11, R0, R11 ;  /* 0x0000000b000b723e */ /* 0x000fe400000010ff */
[----:B------:R-:W-:Y:S01]  /*4670*/  F2FP.BF16.F32.PACK_AB R8, R97, R8 ;  /* 0x000000086108723e */ /* 0x000fe200000010ff */
[----:B------:R1:W-:Y:S01]  /*4680*/  STSM.16.M88.4 [R20+0x200], R4 ;  /* 0x0002000414007844 */ /* 0x0003e20000000200 */
[----:B------:R-:W-:Y:S02]  /*4690*/  F2FP.BF16.F32.PACK_AB R9, R168, R9 ;  /* 0x00000009a809723e */ /* 0x000fe400000010ff */
[----:B------:R-:W-:-:S02]  /*46a0*/  F2FP.BF16.F32.PACK_AB R10, R170, R177 ;  /* 0x000000b1aa0a723e */ /* 0x000fc400000010ff */
[----:B------:R-:W-:-:S05]  /*46b0*/  LEA R0, R155, R20, 0x1 ;  /* 0x000000149b007211 */ /* 0x000fca00078e08ff */
[----:B------:R1:W-:Y:S01]  /*46c0*/  STSM.16.M88.4 [R0+0x200], R8 ;  /* 0x0002000800007844 */ /* 0x0003e20000000200 */
[----:B------:R-:W-:Y:S01]  /*46d0*/  @!PT LDS RZ, [RZ] ;  /* 0x00000000fffff984 */ /* 0x000fe20000000800 */
[----:B------:R-:W-:Y:S01]  /*46e0*/  @!PT LDS RZ, [RZ] ;  /* 0x00000000fffff984 */ /* 0x000fe20000000800 */
[----:B------:R-:W-:Y:S01]  /*46f0*/  @!PT LDS RZ, [RZ] ;  /* 0x00000000fffff984 */ /* 0x000fe20000000800 */
[----:B------:R-:W-:Y:S01]  /*4700*/  @!PT LDS RZ, [RZ] ;  /* 0x00000000fffff984 */ /* 0x000fe20000000800 */
[----:B------:R2:W-:Y:S06]  /*4710*/  MEMBAR.ALL.CTA ;  /* 0x0000000000007992 */ /* 0x0005ec0000008000 */
[----:B--2---:R-:W2:Y:S02]  /*4720*/  FENCE.VIEW.ASYNC.S ;  /* 0x00000000000073c6 */ /* 0x004ea40000000000 */
[----:B--2---:R-:W-:Y:S06]  /*4730*/  BAR.SYNC.DEFER_BLOCKING 0x1, 0x100 ;  /* 0x0044000000007b1d */ /* 0x004fec0000010000 */
[----:B------:R-:W-:Y:S05]  /*4740*/  @P5 BRA `(.L_x_99) ;  /* 0x0000000000185947 */ /* 0x000fea0003800000 */
[----:B------:R-:W-:Y:S02]  /*4750*/  UIADD3 UR4, UP0, UR54, 0x4f0, URZ ;  /* 0x000004f036047890 */ /* 0x000fe4000ff1e03f */
[----:B------:R-:W-:Y:S02]  /*4760*/  UIADD3 UR44, UR52, 0x200, URZ ;  /* 0x00000200342c7890 */ /* 0x000fe4000fffe03f */
[----:B------:R-:W-:-:S09]  /*4770*/  UIADD3.X UR5, URZ, UR55, URZ, UP0, !UPT ;  /* 0x000000373f057290 */ /* 0x000fd200087fe43f */
[----:B------:R2:W-:Y:S01]  /*4780*/  UTMASTG.3D [UR44], [UR4] ;  /* 0x0000002c040073b5 */ /* 0x0005e20008010000 */
[----:B------:R0:W-:Y:S01]  /*4790*/  UTMACMDFLUSH ;  /* 0x00000000000079b7 */ /* 0x0001e20000000000 */
[----:B--2---:R-:W-:-:S04]  /*47a0*/  DEPBAR.LE SB0, 0x1 ;  /* 0x000080400000791a */ /* 0x004fc80000000000 */
.L_x_99:
[----:B------:R-:W-:Y:S05]  /*47b0*/  BSYNC B0 ;  /* 0x0000000000007941 */ /* 0x000fea0003800000 */
.L_x_98:
[----:B------:R-:W-:Y:S01]  /*47c0*/  BAR.SYNC.DEFER_BLOCKING 0x1, 0x100 ;  /* 0x0044000000007b1d */ /* 0x000fe20000010000 */
[----:B------:R-:W-:Y:S02]  /*47d0*/  ISETP.NE.AND P2, PT, RZ, UR39, PT ;  /* 0x00000027ff007c0c */ /* 0x000fe4000bf45270 */
[----:B------:R-:W-:-:S04]  /*47e0*/  IADD3 R97, R20, 0x200, RZ ;  /* 0x0000020014617810 */ /* 0x000fc80007ffe0ff */
[----:B------:R-:W-:-:S07]  /*47f0*/  LEA R88, R155, R97, 0x1 ;  /* 0x000000619b587211 */ /* 0x000fce00078e08ff */
[----:B------:R-:W-:Y:S05]  /*4800*/  @!P2 BRA `(.L_x_100) ;  /* 0x000000000034a947 */ /* 0x000fea0003800000 */
[----:B------:R-:W-:Y:S04]  /*4810*/  BSSY B0, `(.L_x_101) ;  /* 0x0000009000007945 */ /* 0x000fe80003800000 */
[----:B------:R-:W-:Y:S05]  /*4820*/  @P0 BRA `(.L_x_102) ;  /* 0x00000000001c0947 */ /* 0x000fea0003800000 */
[----:B------:R-:W-:-:S13]  /*4830*/  ISETP.NE.AND P2, PT, R160, 0x3, PT ;  /* 0x00000003a000780c */ /* 0x000fda0003f45270 */
[----:B------:R-:W-:Y:S05]  /*4840*/  @!P2 BRA `(.L_x_103) ;  /* 0x000000000004a947 */ /* 0x000fea0003800000 */
[----:B------:R-:W-:Y:S01]  /*4850*/  BPT.TRAP 0x1 ;  /* 0x000000040000795c */ /* 0x000fe20000300000 */
.L_x_103:
[----:B------:R-:W-:-:S04]  /*4860*/  ULEA UR4, UR36, UR52, 0x3 ;  /* 0x0000003424047291 */ /* 0x000fc8000f8e183f */
[----:B------:R-:W-:-:S04]  /*4870*/  UIADD3 UR4, UR4, 0x60, URZ ;  /* 0x0000006004047890 */ /* 0x000fc8000fffe03f */
[----:B------:R-:W-:-:S09]  /*4880*/  UPRMT UR4, UR51, 0x654, UR4 ;  /* 0x0000065433047896 */ /* 0x000fd20008000004 */
[----:B------:R-:W-:Y:S03]  /*4890*/  SYNCS.ARRIVE.TRANS64.RED.A1T0 RZ, [UR4], RZ ;  /* 0x000000ffffff79a7 */ /* 0x000fe60008100404 */
.L_x_102:
[----:B------:R-:W-:Y:S05]  /*48a0*/  BSYNC B0 ;  /* 0x0000000000007941 */ /* 0x000fea0003800000 */
.L_x_101:
[----:B------:R-:W-:-:S04]  /*48b0*/  UIADD3 UR36, UR36, 0x1, URZ ;  /* 0x0000000124247890 */ /* 0x000fc8000fffe03f */
[----:B------:R-:W-:-:S04]  /*48c0*/  UISETP.NE.AND UP0, UPT, UR36, 0x4, UPT ;  /* 0x000000042400788c */ /* 0x000fc8000bf05270 */
[----:B------:R-:W-:-:S12]  /*48d0*/  USEL UR36, UR36, URZ, UP0 ;  /* 0x0000003f24247287 */ /* 0x000fd80008000000 */
.L_x_100:
[----:B------:R-:W-:Y:S04]  /*48e0*/  BSSY B0, `(.L_x_104) ;  /* 0x0000032000007945 */ /* 0x000fe80003800000 */
[----:B------:R-:W-:Y:S05]  /*48f0*/  @P0 BRA `(.L_x_105) ;  /* 0x0000000000c00947 */ /* 0x000fea0003800000 */
[----:B------:R-:W-:-:S13]  /*4900*/  ISETP.NE.AND P2, PT, R160, 0x3, PT ;  /* 0x00000003a000780c */ /* 0x000fda0003f45270 */
[----:B------:R-:W-:Y:S05]  /*4910*/  @!P2 BRA `(.L_x_106) ;  /* 0x000000000004a947 */ /* 0x000fea0003800000 */
[----:B------:R-:W-:Y:S01]  /*4920*/  BPT.TRAP 0x1 ;  /* 0x000000040000795c */ /* 0x000fe20000300000 */
.L_x_106:
[----:B-1----:R-:W-:Y:S01]  /*4930*/  LEA R0, R12, UR52, 0x3 ;  /* 0x000000340c007c11 */ /* 0x002fe2000f8e18ff */
[----:B------:R-:W-:Y:S01]  /*4940*/  BSSY B1, `(.L_x_107) ;  /* 0x0000004000017945 */ /* 0x000fe20003800000 */
[----:B------:R-:W-:-:S04]  /*4950*/  SHF.L.U32 R3, RZ, 0x1f, RZ ;  /* 0x0000001fff037819 */ /* 0x000fc800000006ff */
[----:B------:R-:W1:Y:S02]  /*4960*/  SYNCS.PHASECHK.TRANS64.TRYWAIT P2, [R0+URZ+0x40], R3 ;  /* 0x00004003000075a7 */ /* 0x000e64000804017f */
[----:B-1----:R-:W-:Y:S05]  /*4970*/  @!P2 BRA `(.L_x_108) ;  /* 0x0000011000d8a947 */ /* 0x002fea0003800000 */
.L_x_618:
[----:B------:R-:W-:Y:S05]  /*4980*/  BSYNC B1 ;  /* 0x0000000000017941 */ /* 0x000fea0003800000 */
.L_x_107:
[----:B------:R-:W-:Y:S05]  /*4990*/  @P1 BRA `(.L_x_109) ;  /* 0x0000000000941947 */ /* 0x000fea0003800000 */
[----:B-1----:R-:W-:Y:S01]  /*49a0*/  LEA R0, R12, R97, 0xd ;  /* 0x000000610c007211 */ /* 0x002fe200078e68ff */
[----:B------:R-:W-:Y:S05]  /*49b0*/  WARPSYNC.ALL ;  /* 0x0000000000007948 */ /* 0x000fea0003800000 */
[----:B------:R-:W-:Y:S01]  /*49c0*/  LEA R4, R155, R0, 0x1 ;  /* 0x000000009b047211 */ /* 0x000fe200078e08ff */
[----:B------:R-:W1:Y:S05]  /*49d0*/  LDSM.16.M88.4 R8, [R0] ;  /* 0x000000000008783b */ /* 0x000e6a0000000200 */
[----:B------:R-:W2:Y:S01]  /*49e0*/  LDSM.16.M88.4 R4, [R4] ;  /* 0x000000000404783b */ /* 0x000ea20000000200 */
[----:B-1----:R-:W-:Y:S01]  /*49f0*/  SHF.L.U32 R14, R8, 0x10, RZ ;  /* 0x00000010080e7819 */ /* 0x002fe200000006ff */
[----:B------:R-:W-:Y:S01]  /*4a00*/  IMAD.U32 R90, R9, 0x10000, RZ ;  /* 0x00010000095a7824 */ /* 0x000fe200078e00ff */
[----:B------:R-:W-:-:S02]  /*4a10*/  SHF.L.U32 R94, R10, 0x10, RZ ;  /* 0x000000100a5e7819 */ /* 0x000fc400000006ff */
[----:B------:R-:W-:Y:S01]  /*4a20*/  LOP3.LUT R8, R8, 0xffff0000, RZ, 0xc0, !PT ;  /* 0xffff000008087812 */ /* 0x000fe200078ec0ff */
[C---:B------:R-:W-:Y:S01]  /*4a30*/  FMUL R13, R153.reuse, R14 ;  /* 0x0000000e990d7220 */ /* 0x040fe20000400000 */
[C---:B--2---:R-:W-:Y:S01]  /*4a40*/  SHF.L.U32 R0, R4.reuse, 0x10, RZ ;  /* 0x0000001004007819 */ /* 0x044fe200000006ff */
[C---:B------:R-:W-:Y:S01]  /*4a50*/  FMUL R157, R153.reuse, R90 ;  /* 0x0000005a999d7220 */ /* 0x040fe20000400000 */
[----:B------:R-:W-:Y:S01]  /*4a60*/  LOP3.LUT R100, R4, 0xffff0000, RZ, 0xc0, !PT ;  /* 0xffff000004647812 */ /* 0x000fe200078ec0ff */
[C---:B------:R-:W-:Y:S01]  /*4a70*/  FMUL R14, R153.reuse, R8 ;  /* 0x00000008990e7220 */ /* 0x040fe20000400000 */
[----:B------:R-:W-:Y:S01]  /*4a80*/  SHF.L.U32 R156, R6, 0x10, RZ ;  /* 0x00000010069c7819 */ /* 0x000fe200000006ff */
[----:B------:R-:W-:Y:S01]  /*4a90*/  FMUL R21, R153, R94 ;  /* 0x0000005e99157220 */ /* 0x000fe20000400000 */
[----:B------:R-:W-:Y:S01]  /*4aa0*/  LOP3.LUT R92, R9, 0xffff0000, RZ, 0xc0, !PT ;  /* 0xffff0000095c7812 */ /* 0x000fe200078ec0ff */
[C---:B------:R-:W-:Y:S01]  /*4ab0*/  FMUL R89, R153.reuse, R0 ;  /* 0x0000000099597220 */ /* 0x040fe20000400000 */
[----:B------:R-:W-:Y:S01]  /*4ac0*/  LOP3.LUT R10, R10, 0xffff0000, RZ, 0xc0, !PT ;  /* 0xffff00000a0a7812 */ /* 0x000fe200078ec0ff */
[----:B------:R-:W-:Y:S01]  /*4ad0*/  FMUL R163, R153, R100 ;  /* 0x0000006499a37220 */ /* 0x000fe20000400000 */
[----:B------:R-:W-:Y:S01]  /*4ae0*/  SHF.L.U32 R96, R11, 0x10, RZ ;  /* 0x000000100b607819 */ /* 0x000fe200000006ff */
[----:B------:R-:W-:Y:S01]  /*4af0*/  FMUL R23, R153, R92 ;  /* 0x0000005c99177220 */ /* 0x000fe20000400000 */
[----:B------:R-:W-:Y:S01]  /*4b00*/  LOP3.LUT R98, R11, 0xffff0000, RZ, 0xc0, !PT ;  /* 0xffff00000b627812 */ /* 0x000fe200078ec0ff */
[----:B------:R-:W-:Y:S01]  /*4b10*/  FMUL R15, R153, R10 ;  /* 0x0000000a990f7220 */ /* 0x000fe20000400000 */
        /* <DEDUP_REMOVED lines=9> */
[C---:B------:R-:W-:Y:S01]  /*4bb0*/  FMUL R93, R153.reuse, R156 ;  /* 0x0000009c995d7220 */ /* 0x040fe20000400000 */
[C---:B------:R-:W-:Y:S01]  /*4bc0*/  FMUL R167, R153.reuse, R6 ;  /* 0x0000000699a77220 */ /* 0x040fe20000400000 */
[----:B------:R-:W-:-:S02]  /*4bd0*/  FMUL R95, R153, R162 ;  /* 0x000000a2995f7220 */ /* 0x000fc40000400000 */
[----:B------:R-:W-:-:S07]  /*4be0*/  FMUL R169, R153, R164 ;  /* 0x000000a499a97220 */ /* 0x000fce0000400000 */
.L_x_109:
[----:B------:R-:W-:-:S07]  /*4bf0*/  IADD3 R12, R12, 0x1, RZ ;  /* 0x000000010c0c7810 */ /* 0x000fce0007ffe0ff */
.L_x_105:
[----:B------:R-:W-:Y:S05]  /*4c00*/  BSYNC B0 ;  /* 0x0000000000007941 */ /* 0x000fea0003800000 */
.L_x_104:
[----:B-1----:R-:W-:Y:S02]  /*4c10*/  IMAD.MOV.U32 R0, RZ, RZ, 0x3bbb989d ;  /* 0x3bbb989dff007424 */ /* 0x002fe400078e00ff */
[C---:B------:R-:W-:Y:S01]  /*4c20*/  FFMA R24, R154.reuse, R24, R13 ;  /* 0x000000189a187223 */ /* 0x040fe2000000000d */
[----:B------:R-:W-:Y:S01]  /*4c30*/  MOV R3, 0x437c0000 ;  /* 0x437c000000037802 */ /* 0x000fe20000000f00 */
[C---:B------:R-:W-:Y:S01]  /*4c40*/  FFMA R25, R154.reuse, R25, R14 ;  /* 0x000000199a197223 */ /* 0x040fe2000000000e */
[----:B------:R-:W-:Y:S01]  /*4c50*/  FFMA R26, R154, R26, R157 ;  /* 0x0000001a9a1a7223 */ /* 0x000fe2000000009d */
[-C--:B------:R-:W-:Y:S01]  /*4c60*/  FFMA.SAT R4, -R24, R0.reuse, 0.5 ;  /* 0x3f00000018047423 */ /* 0x080fe20000002100 */
[C---:B------:R-:W-:Y:S01]  /*4c70*/  FFMA R27, R154.reuse, R27, R23 ;  /* 0x0000001b9a1b7223 */ /* 0x040fe20000000017 */
[----:B------:R-:W-:Y:S01]  /*4c80*/  FFMA.SAT R6, -R25, R0, 0.5 ;  /* 0x3f00000019067423 */ /* 0x000fe20000002100 */
[----:B------:R-:W-:Y:S01]  /*4c90*/  FFMA R28, R154, R28, R21 ;  /* 0x0000001c9a1c7223 */ /* 0x000fe20000000015 */
[-C--:B------:R-:W-:Y:S01]  /*4ca0*/  FFMA.RM R4, R4, R3.reuse, 12582913 ;  /* 0x4b40000104047423 */ /* 0x080fe20000004003 */
[-C--:B------:R-:W-:Y:S01]  /*4cb0*/  FFMA.SAT R90, -R27, R0.reuse, 0.5 ;  /* 0x3f0000001b5a7423 */ /* 0x080fe20000002100 */
[----:B------:R-:W-:Y:S01]  /*4cc0*/  FFMA.RM R5, R6, R3, 12582913 ;  /* 0x4b40000106057423 */ /* 0x000fe20000004003 */
[-C--:B------:R-:W-:Y:S01]  /*4cd0*/  FFMA.SAT R6, -R26, R0.reuse, 0.5 ;  /* 0x3f0000001a067423 */ /* 0x080fe20000002100 */
[----:B------:R-:W-:Y:S01]  /*4ce0*/  FADD R7, R4, -12583039 ;  /* 0xcb40007f04077421 */ /* 0x000fe20000000000 */
[----:B------:R-:W-:Y:S01]  /*4cf0*/  FFMA R29, R154, R29, R15 ;  /* 0x0000001d9a1d7223 */ /* 0x000fe2000000000f */
[----:B------:R-:W-:Y:S01]  /*4d00*/  FADD R8, R5, -12583039 ;  /* 0xcb40007f05087421 */ /* 0x000fe20000000000 */
[-C--:B------:R-:W-:Y:S01]  /*4d10*/  FFMA.RM R6, R6, R3.reuse, 12582913 ;  /* 0x4b40000106067423 */ /* 0x080fe20000004003 */
[----:B------:R-:W-:Y:S01]  /*4d20*/  FFMA R7, -R24, 1.4426950216293334961, -R7 ;  /* 0x3fb8aa3b18077823 */ /* 0x000fe20000000907 */
[-C--:B------:R-:W-:Y:S01]  /*4d30*/  FFMA.SAT R94, -R29, R0.reuse, 0.5 ;  /* 0x3f0000001d5e7423 */ /* 0x080fe20000002100 */
[C---:B------:R-:W-:Y:S01]  /*4d40*/  FFMA R8, -R25.reuse, 1.4426950216293334961, -R8 ;  /* 0x3fb8aa3b19087823 */ /* 0x040fe20000000908 */
[----:B------:R-:W-:Y:S01]  /*4d50*/  FADD R11, R6, -12583039 ;  /* 0xcb40007f060b7421 */ /* 0x000fe20000000000 */
[----:B------:R-:W-:Y:S01]  /*4d60*/  FFMA R9, -R24, 1.925963033500011079e-08, R7 ;  /* 0x32a5706018097823 */ /* 0x000fe20000000107 */
[-C--:B------:R-:W-:Y:S01]  /*4d70*/  FFMA.RM R7, R90, R3.reuse, 12582913 ;  /* 0x4b4000015a077423 */ /* 0x080fe20000004003 */
[----:B------:R-:W-:Y:S01]  /*4d80*/  FFMA R10, -R25, 1.925963033500011079e-08, R8 ;  /* 0x32a57060190a7823 */ /* 0x000fe20000000108 */
[----:B------:R-:W-:Y:S01]  /*4d90*/  FFMA.SAT R8, -R28, R0, 0.5 ;  /* 0x3f0000001c087423 */ /* 0x000fe20000002100 */
[----:B------:R-:W-:Y:S01]  /*4da0*/  FFMA R11, -R26, 1.4426950216293334961, -R11 ;  /* 0x3fb8aa3b1a0b7823 */ /* 0x000fe2000000090b */
[----:B------:R-:W-:Y:S01]  /*4db0*/  FADD R92, R7, -12583039 ;  /* 0xcb40007f075c7421 */ /* 0x000fe20000000000 */
[----:B------:R-:W-:Y:S01]  /*4dc0*/  FFMA R30, R154, R30, R161 ;  /* 0x0000001e9a1e7223 */ /* 0x000fe200000000a1 */
[-C--:B------:R-:W-:Y:S01]  /*4dd0*/  FFMA.RM R8, R8, R3.reuse, 12582913 ;  /* 0x4b40000108087423 */ /* 0x080fe20000004003 */
[----:B------:R-:W-:Y:S01]  /*4de0*/  FFMA R90, -R26, 1.925963033500011079e-08, R11 ;  /* 0x32a570601a5a7823 */ /* 0x000fe2000000010b */
[C---:B------:R-:W-:Y:S01]  /*4df0*/  FFMA R92, -R27.reuse, 1.4426950216293334961, -R92 ;  /* 0x3fb8aa3b1b5c7823 */ /* 0x040fe2000000095c */
[----:B------:R-:W-:Y:S01]  /*4e00*/  FFMA.RM R11, R94, R3, 12582913 ;  /* 0x4b4000015e0b7423 */ /* 0x000fe20000004003 */
[----:B------:R-:W-:Y:S01]  /*4e10*/  FADD R99, R8, -12583039 ;  /* 0xcb40007f08637421 */ /* 0x000fe20000000000 */
[----:B------:R-:W-:Y:S01]  /*4e20*/  FFMA R31, R154, R31, R159 ;  /* 0x0000001f9a1f7223 */ /* 0x000fe2000000009f */
[----:B------:R-:W-:Y:S01]  /*4e30*/  FFMA R98, -R27, 1.925963033500011079e-08, R92 ;  /* 0x32a570601b627823 */ /* 0x000fe2000000015c */
[-C--:B------:R-:W-:Y:S01]  /*4e40*/  FFMA.SAT R92, -R30, R0.reuse, 0.5 ;  /* 0x3f0000001e5c7423 */ /* 0x080fe20000002100 */
[----:B------:R-:W-:Y:S01]  /*4e50*/  FADD R94, R11, -12583039 ;  /* 0xcb40007f0b5e7421 */ /* 0x000fe20000000000 */
[----:B------:R-:W-:Y:S01]  /*4e60*/  FFMA R99, -R28, 1.4426950216293334961, -R99 ;  /* 0x3fb8aa3b1c637823 */ /* 0x000fe20000000963 */
[----:B------:R-:W-:Y:S01]  /*4e70*/  FFMA.SAT R102, -R31, R0, 0.5 ;  /* 0x3f0000001f667423 */ /* 0x000fe20000002100 */
[-C--:B------:R-:W-:Y:S01]  /*4e80*/  FFMA.RM R92, R92, R3.reuse, 12582913 ;  /* 0x4b4000015c5c7423 */ /* 0x080fe20000004003 */
[C---:B------:R-:W-:Y:S01]  /*4e90*/  FFMA R94, -R29.reuse, 1.4426950216293334961, -R94 ;  /* 0x3fb8aa3b1d5e7823 */ /* 0x040fe2000000095e */
[----:B------:R-:W-:Y:S01]  /*4ea0*/  FFMA R96, -R28, 1.925963033500011079e-08, R99 ;  /* 0x32a570601c607823 */ /* 0x000fe20000000163 */
[----:B------:R-:W-:Y:S01]  /*4eb0*/  FFMA R32, R154, R32, R89 ;  /* 0x000000209a207223 */ /* 0x000fe20000000059 */
[----:B------:R-:W-:Y:S01]  /*4ec0*/  FADD R99, R92, -12583039 ;  /* 0xcb40007f5c637421 */ /* 0x000fe20000000000 */
[----:B------:R-:W-:Y:S01]  /*4ed0*/  FFMA R100, -R29, 1.925963033500011079e-08, R94 ;  /* 0x32a570601d647823 */ /* 0x000fe2000000015e */
[----:B------:R-:W-:Y:S01]  /*4ee0*/  FFMA.RM R94, R102, R3, 12582913 ;  /* 0x4b400001665e7423 */ /* 0x000fe20000004003 */
[----:B------:R-:W-:Y:S01]  /*4ef0*/  FFMA.SAT R162, -R32, R0, 0.5 ;  /* 0x3f00000020a27423 */ /* 0x000fe20000002100 */
[----:B------:R-:W-:Y:S01]  /*4f00*/  FFMA R99, -R30, 1.4426950216293334961, -R99 ;  /* 0x3fb8aa3b1e637823 */ /* 0x000fe20000000963 */
[----:B------:R-:W-:Y:S01]  /*4f10*/  FFMA R33, R154, R33, R163 ;  /* 0x000000219a217223 */ /* 0x000fe200000000a3 */
[----:B------:R-:W-:Y:S01]  /*4f20*/  FADD R156, R94, -12583039 ;  /* 0xcb40007f5e9c7421 */ /* 0x000fe20000000000 */
[----:B------:R-:W-:Y:S01]  /*4f30*/  FFMA R34, R154, R34, R91 ;  /* 0x000000229a227223 */ /* 0x000fe2000000005b */
[----:B------:R-:W-:Y:S01]  /*4f40*/  FFMA R102, -R30, 1.925963033500011079e-08, R99 ;  /* 0x32a570601e667823 */ /* 0x000fe20000000163 */
[----:B------:R-:W-:Y:S01]  /*4f50*/  FFMA.RM R99, R162, R3, 12582913 ;  /* 0x4b400001a2637423 */ /* 0x000fe20000004003 */
[-C--:B------:R-:W-:Y:S01]  /*4f60*/  FFMA.SAT R162, -R33, R0.reuse, 0.5 ;  /* 0x3f00000021a27423 */ /* 0x080fe20000002100 */
[C---:B------:R-:W-:Y:S01]  /*4f70*/  FFMA R156, -R31.reuse, 1.4426950216293334961, -R156 ;  /* 0x3fb8aa3b1f9c7823 */ /* 0x040fe2000000099c */
[----:B------:R1:W-:Y:S01]  /*4f80*/  MUFU.EX2 R103, R102 ;  /* 0x0000006600677308 */ /* 0x0003e20000000800 */
[----:B------:R-:W-:Y:S01]  /*4f90*/  FFMA R35, R154, R35, R165 ;  /* 0x000000239a237223 */ /* 0x000fe200000000a5 */
[----:B------:R-:W-:Y:S01]  /*4fa0*/  FFMA.RM R162, R162, R3, 12582913 ;  /* 0x4b400001a2a27423 */ /* 0x000fe20000004003 */
[----:B------:R-:W-:Y:S01]  /*4fb0*/  FFMA R101, -R31, 1.925963033500011079e-08, R156 ;  /* 0x32a570601f657823 */ /* 0x000fe2000000019c */
[----:B------:R-:W-:Y:S01]  /*4fc0*/  FFMA.SAT R156, -R34, R0, 0.5 ;  /* 0x3f000000229c7423 */ /* 0x000fe20000002100 */
[C---:B------:R-:W-:Y:S01]  /*4fd0*/  FFMA R36, R154.reuse, R36, R93 ;  /* 0x000000249a247223 */ /* 0x040fe2000000005d */
[C---:B------:R-:W-:Y:S01]  /*4fe0*/  FFMA R37, R154.reuse, R37, R167 ;  /* 0x000000259a257223 */ /* 0x040fe200000000a7 */
[----:B------:R-:W-:Y:S01]  /*4ff0*/  FFMA R38, R154, R38, R95 ;  /* 0x000000269a267223 */ /* 0x000fe2000000005f */
[----:B------:R-:W2:Y:S01]  /*5000*/  MUFU.EX2 R9, R9 ;  /* 0x0000000900097308 */ /* 0x000ea20000000800 */
[----:B-1----:R-:W-:Y:S01]  /*5010*/  FADD R102, R162, -12583039 ;  /* 0xcb40007fa2667421 */ /* 0x002fe20000000000 */
[----:B------:R-:W-:Y:S01]  /*5020*/  FFMA.RM R164, R156, R3, 12582913 ;  /* 0x4b4000019ca47423 */ /* 0x000fe20000004003 */
[----:B------:R-:W-:Y:S01]  /*5030*/  FADD R171, R99, -12583039 ;  /* 0xcb40007f63ab7421 */ /* 0x000fe20000000000 */
[----:B------:R-:W-:Y:S01]  /*5040*/  FFMA R39, R154, R39, R169 ;  /* 0x000000279a277223 */ /* 0x000fe200000000a9 */
[----:B------:R-:W-:Y:S01]  /*5050*/  FFMA R156, -R33, 1.4426950216293334961, -R102 ;  /* 0x3fb8aa3b219c7823 */ /* 0x000fe20000000966 */
[----:B------:R-:W-:Y:S01]  /*5060*/  FADD R173, R164, -12583039 ;  /* 0xcb40007fa4ad7421 */ /* 0x000fe20000000000 */
[-C--:B------:R-:W-:Y:S01]  /*5070*/  FFMA.SAT R166, -R35, R0.reuse, 0.5 ;  /* 0x3f00000023a67423 */ /* 0x080fe20000002100 */
[----:B------:R-:W1:Y:S01]  /*5080*/  MUFU.EX2 R10, R10 ;  /* 0x0000000a000a7308 */ /* 0x000e620000000800 */
[----:B------:R-:W-:Y:S01]  /*5090*/  FFMA R156, -R33, 1.925963033500011079e-08, R156 ;  /* 0x32a57060219c7823 */ /* 0x000fe2000000019c */
[-C--:B------:R-:W-:Y:S01]  /*50a0*/  FFMA.SAT R170, -R36, R0.reuse, 0.5 ;  /* 0x3f00000024aa7423 */ /* 0x080fe20000002100 */
[-C--:B------:R-:W-:Y:S01]  /*50b0*/  FFMA.SAT R172, -R37, R0.reuse, 0.5 ;  /* 0x3f00000025ac7423 */ /* 0x080fe20000002100 */
[-C--:B------:R-:W-:Y:S01]  /*50c0*/  FFMA.SAT R174, -R38, R0.reuse, 0.5 ;  /* 0x3f00000026ae7423 */ /* 0x080fe20000002100 */
[----:B------:R-:W-:Y:S01]  /*50d0*/  FFMA R171, -R32, 1.4426950216293334961, -R171 ;  /* 0x3fb8aa3b20ab7823 */ /* 0x000fe200000009ab */
[----:B------:R-:W-:Y:S01]  /*50e0*/  FFMA.SAT R0, -R39, R0, 0.5 ;  /* 0x3f00000027007423 */ /* 0x000fe20000002100 */
[----:B------:R-:W-:Y:S01]  /*50f0*/  FFMA R175, -R34, 1.4426950216293334961, -R173 ;  /* 0x3fb8aa3b22af7823 */ /* 0x000fe200000009ad */
[----:B------:R-:W-:Y:S01]  /*5100*/  MUFU.EX2 R90, R90 ;  /* 0x0000005a005a7308 */ /* 0x000fe20000000800 */
[----:B------:R-:W-:Y:S01]  /*5110*/  SHF.L.U32 R4, R4, 0x17, RZ ;  /* 0x0000001704047819 */ /* 0x000fe200000006ff */
[----:B------:R-:W-:Y:S01]  /*5120*/  FFMA R171, -R32, 1.925963033500011079e-08, R171 ;  /* 0x32a5706020ab7823 */ /* 0x000fe200000001ab */
[-C--:B------:R-:W-:Y:S01]  /*5130*/  FFMA.RM R166, R166, R3.reuse, 12582913 ;  /* 0x4b400001a6a67423 */ /* 0x080fe20000004003 */
[-C--:B------:R-:W-:Y:S01]  /*5140*/  FFMA.RM R170, R170, R3.reuse, 12582913 ;  /* 0x4b400001aaaa7423 */ /* 0x080fe20000004003 */
[-C--:B------:R-:W-:Y:S01]  /*5150*/  FFMA.RM R172, R172, R3.reuse, 12582913 ;  /* 0x4b400001acac7423 */ /* 0x080fe20000004003 */
[----:B------:R-:W-:Y:S01]  /*5160*/  FFMA.RM R174, R174, R3, 12582913 ;  /* 0x4b400001aeae7423 */ /* 0x000fe20000004003 */
[----:B------:R-:W-:Y:S01]  /*5170*/  SHF.L.U32 R5, R5, 0x17, RZ ;  /* 0x0000001705057819 */ /* 0x000fe200000006ff */
[----:B------:R-:W3:Y:S01]  /*5180*/  MUFU.EX2 R98, R98 ;  /* 0x0000006200627308 */ /* 0x000ee20000000800 */
[----:B--2---:R-:W-:Y:S01]  /*5190*/  FFMA R176, R4, R9, 1 ;  /* 0x3f80000004b07423 */ /* 0x004fe20000000009 */
[----:B------:R-:W-:Y:S01]  /*51a0*/  FADD R168, R166, -12583039 ;  /* 0xcb40007fa6a87421 */ /* 0x000fe20000000000 */
[----:B------:R-:W-:Y:S01]  /*51b0*/  SHF.L.U32 R7, R7, 0x17, RZ ;  /* 0x0000001707077819 */ /* 0x000fe200000006ff */
[----:B-1----:R-:W-:Y:S01]  /*51c0*/  FFMA R10, R5, R10, 1 ;  /* 0x3f800000050a7423 */ /* 0x002fe2000000000a */
[----:B------:R-:W-:Y:S01]  /*51d0*/  FADD R5, R174, -12583039 ;  /* 0xcb40007fae057421 */ /* 0x000fe20000000000 */
[C---:B------:R-:W-:Y:S01]  /*51e0*/  FFMA R168, -R35.reuse, 1.4426950216293334961, -R168 ;  /* 0x3fb8aa3b23a87823 */ /* 0x040fe200000009a8 */
[----:B------:R-:W-:Y:S01]  /*51f0*/  FFMA R175, -R34, 1.925963033500011079e-08, R175 ;  /* 0x32a5706022af7823 */ /* 0x000fe200000001af */
[----:B------:R-:W1:Y:S01]  /*5200*/  MUFU.EX2 R96, R96 ;  /* 0x0000006000607308 */ /* 0x000e620000000800 */
[C---:B------:R-:W-:Y:S01]  /*5210*/  FFMA R5, -R38.reuse, 1.4426950216293334961, -R5 ;  /* 0x3fb8aa3b26057823 */ /* 0x040fe20000000905 */
[----:B------:R-:W-:Y:S01]  /*5220*/  FFMA R168, -R35, 1.925963033500011079e-08, R168 ;  /* 0x32a5706023a87823 */ /* 0x000fe200000001a8 */
[----:B------:R-:W-:Y:S01]  /*5230*/  SHF.L.U32 R11, R11, 0x17, RZ ;  /* 0x000000170b0b7819 */ /* 0x000fe200000006ff */
[----:B------:R-:W-:Y:S01]  /*5240*/  BSSY B1, `(.L_x_110) ;  /* 0x000003d000017945 */ /* 0x000fe20003800000 */
[----:B------:R-:W-:Y:S01]  /*5250*/  FFMA R5, -R38, 1.925963033500011079e-08, R5 ;  /* 0x32a5706026057823 */ /* 0x000fe20000000105 */
[----:B------:R-:W-:-:S02]  /*5260*/  SHF.L.U32 R94, R94, 0x17, RZ ;  /* 0x000000175e5e7819 */ /* 0x000fc400000006ff */
[----:B------:R2:W-:Y:S01]  /*5270*/  MUFU.EX2 R173, R156 ;  /* 0x0000009c00ad7308 */ /* 0x0005e20000000800 */
[----:B---3--:R-:W-:Y:S01]  /*5280*/  FFMA R7, R7, R98, 1 ;  /* 0x3f80000007077423 */ /* 0x008fe20000000062 */
[----:B------:R-:W-:-:S04]  /*5290*/  IADD3 R98, R176, 0x1800000, RZ ;  /* 0x01800000b0627810 */ /* 0x000fc80007ffe0ff */
[----:B------:R-:W-:Y:S02]  /*52a0*/  LOP3.LUT R98, R98, 0x7f800000, RZ, 0xc0, !PT ;  /* 0x7f80000062627812 */ /* 0x000fe400078ec0ff */
[----:B------:R3:W-:Y:S01]  /*52b0*/  MUFU.EX2 R102, R171 ;  /* 0x000000ab00667308 */ /* 0x0007e20000000800 */
[----:B--2---:R-:W-:Y:S01]  /*52c0*/  FFMA.RM R156, R0, R3, 12582913 ;  /* 0x4b400001009c7423 */ /* 0x004fe20000004003 */
[----:B------:R-:W-:Y:S01]  /*52d0*/  SHF.L.U32 R3, R6, 0x17, RZ ;  /* 0x0000001706037819 */ /* 0x000fe200000006ff */
[----:B------:R-:W-:Y:S01]  /*52e0*/  FADD R0, R172, -12583039 ;  /* 0xcb40007fac007421 */ /* 0x000fe20000000000 */
[----:B------:R-:W-:Y:S01]  /*52f0*/  ISETP.GT.U32.AND P2, PT, R98, 0x1ffffff, PT ;  /* 0x01ffffff6200780c */ /* 0x000fe20003f44070 */
[----:B------:R-:W-:Y:S01]  /*5300*/  FADD R4, R156, -12583039 ;  /* 0xcb40007f9c047421 */ /* 0x000fe20000000000 */
[C---:B------:R-:W-:Y:S01]  /*5310*/  SHF.L.U32 R98, R170.reuse, 0x17, RZ ;  /* 0x00000017aa627819 */ /* 0x040fe200000006ff */
[----:B------:R-:W-:Y:S01]  /*5320*/  FFMA R6, R3, R90, 1 ;  /* 0x3f80000003067423 */ /* 0x000fe2000000005a */
[----:B------:R-:W2:Y:S01]  /*5330*/  MUFU.EX2 R100, R100 ;  /* 0x0000006400647308 */ /* 0x000ea20000000800 */
[----:B---3--:R-:W-:Y:S01]  /*5340*/  FADD R171, R170, -12583039 ;  /* 0xcb40007faaab7421 */ /* 0x008fe20000000000 */
[----:B------:R-:W-:Y:S01]  /*5350*/  SHF.L.U32 R3, R8, 0x17, RZ ;  /* 0x0000001708037819 */ /* 0x000fe200000006ff */
[----:B------:R-:W-:Y:S01]  /*5360*/  FFMA R0, -R37, 1.4426950216293334961, -R0 ;  /* 0x3fb8aa3b25007823 */ /* 0x000fe20000000900 */
[----:B------:R-:W-:Y:S01]  /*5370*/  FFMA R90, -R39, 1.4426950216293334961, -R4 ;  /* 0x3fb8aa3b275a7823 */ /* 0x000fe20000000904 */
[----:B------:R-:W-:Y:S01]  /*5380*/  FFMA R177, -R36, 1.4426950216293334961, -R171 ;  /* 0x3fb8aa3b24b17823 */ /* 0x000fe200000009ab */
[----:B------:R-:W-:-:S02]  /*5390*/  IMAD.SHL.U32 R8, R92, 0x800000, RZ ;  /* 0x008000005c087824 */ /* 0x000fc400078e00ff */
[----:B-1----:R-:W-:Y:S01]  /*53a0*/  FFMA R96, R3, R96, 1 ;  /* 0x3f80000003607423 */ /* 0x002fe20000000060 */
[----:B------:R-:W1:Y:S01]  /*53b0*/  MUFU.EX2 R101, R101 ;  /* 0x0000006500657308 */ /* 0x000e620000000800 */
[----:B------:R-:W-:Y:S01]  /*53c0*/  FFMA R177, -R36, 1.925963033500011079e-08, R177 ;  /* 0x32a5706024b17823 */ /* 0x000fe200000001b1 */
[----:B------:R-:W-:Y:S01]  /*53d0*/  FFMA R0, -R37, 1.925963033500011079e-08, R0 ;  /* 0x32a5706025007823 */ /* 0x000fe20000000100 */
[----:B------:R-:W-:Y:S01]  /*53e0*/  FFMA R3, -R39, 1.925963033500011079e-08, R90 ;  /* 0x32a5706027037823 */ /* 0x000fe2000000015a */
[----:B------:R-:W-:Y:S01]  /*53f0*/  SHF.L.U32 R90, R162, 0x17, RZ ;  /* 0x00000017a25a7819 */ /* 0x000fe200000006ff */
[----:B------:R-:W-:Y:S01]  /*5400*/  FFMA R8, R8, R103, 1 ;  /* 0x3f80000008087423 */ /* 0x000fe20000000067 */
[----:B------:R-:W-:Y:S02]  /*5410*/  SHF.L.U32 R92, R164, 0x17, RZ ;  /* 0x00000017a45c7819 */ /* 0x000fe400000006ff */
[----:B------:R-:W3:Y:S01]  /*5420*/  MUFU.EX2 R175, R175 ;  /* 0x000000af00af7308 */ /* 0x000ee20000000800 */
[----:B--2---:R-:W-:Y:S01]  /*5430*/  FFMA R100, R11, R100, 1 ;  /* 0x3f8000000b647423 */ /* 0x004fe20000000064 */
[----:B------:R-:W-:Y:S01]  /*5440*/  SHF.L.U32 R11, R99, 0x17, RZ ;  /* 0x00000017630b7819 */ /* 0x000fe200000006ff */
[----:B------:R-:W-:-:S02]  /*5450*/  IMAD.SHL.U32 R99, R172, 0x800000, RZ ;  /* 0x00800000ac637824 */ /* 0x000fc400078e00ff */
[----:B------:R-:W-:Y:S02]  /*5460*/  FFMA R90, R90, R173, 1 ;  /* 0x3f8000005a5a7423 */ /* 0x000fe400000000ad */
[----:B------:R-:W-:Y:S01]  /*5470*/  FFMA R11, R11, R102, 1 ;  /* 0x3f8000000b0b7423 */ /* 0x000fe20000000066 */
[----:B------:R-:W2:Y:S01]  /*5480*/  MUFU.EX2 R171, R168 ;  /* 0x000000a800ab7308 */ /* 0x000ea20000000800 */
[----:B-1----:R-:W-:Y:S01]  /*5490*/  FFMA R9, R94, R101, 1 ;  /* 0x3f8000005e097423 */ /* 0x002fe20000000065 */
[----:B------:R-:W-:Y:S02]  /*54a0*/  SHF.L.U32 R94, R166, 0x17, RZ ;  /* 0x00000017a65e7819 */ /* 0x000fe400000006ff */
[----:B------:R-:W-:Y:S02]  /*54b0*/  SHF.L.U32 R101, R174, 0x17, RZ ;  /* 0x00000017ae657819 */ /* 0x000fe400000006ff */
[----:B------:R-:W-:Y:S02]  /*54c0*/  SHF.L.U32 R102, R156, 0x17, RZ ;  /* 0x000000179c667819 */ /* 0x000fe400000006ff */
[----:B------:R-:W1:Y:S01]  /*54d0*/  MUFU.EX2 R177, R177 ;  /* 0x000000b100b17308 */ /* 0x000e620000000800 */
[----:B---3--:R-:W-:-:S07]  /*54e0*/  FFMA R92, R92, R175, 1 ;  /* 0x3f8000005c5c7423 */ /* 0x008fce00000000af */
[----:B------:R-:W3:Y:S01]  /*54f0*/  MUFU.EX2 R0, R0 ;  /* 0x0000000000007308 */ /* 0x000ee20000000800 */
[----:B--2---:R-:W-:-:S07]  /*5500*/  FFMA R94, R94, R171, 1 ;  /* 0x3f8000005e5e7423 */ /* 0x004fce00000000ab */
[----:B------:R-:W2:Y:S01]  /*5510*/  MUFU.EX2 R4, R5 ;  /* 0x0000000500047308 */ /* 0x000ea20000000800 */
[----:B-1----:R-:W-:-:S07]  /*5520*/  FFMA R98, R98, R177, 1 ;  /* 0x3f80000062627423 */ /* 0x002fce00000000b1 */
[----:B------:R-:W1:Y:S01]  /*5530*/  MUFU.EX2 R3, R3 ;  /* 0x0000000300037308 */ /* 0x000e620000000800 */
[----:B---3--:R-:W-:Y:S01]  /*5540*/  FFMA R99, R99, R0, 1 ;  /* 0x3f80000063637423 */ /* 0x008fe20000000000 */
[----:B--2---:R-:W-:Y:S01]  /*5550*/  FFMA R101, R101, R4, 1 ;  /* 0x3f80000065657423 */ /* 0x004fe20000000004 */
[----:B-1----:R-:W-:Y:S01]  /*5560*/  FFMA R102, R102, R3, 1 ;  /* 0x3f80000066667423 */ /* 0x002fe20000000003 */
[----:B------:R-:W-:Y:S06]  /*5570*/  @P2 BRA `(.L_x_111) ;  /* 0x0000000000142947 */ /* 0x000fec0003800000 */
[----:B------:R-:W-:Y:S02]  /*5580*/  MOV R0, R176 ;  /* 0x000000b000007202 */ /* 0x000fe40000000f00 */
[----:B------:R-:W-:-:S07]  /*5590*/  MOV R4, 0x55b0 ;  /* 0x000055b000047802 */ /* 0x000fce0000000f00 */
[----:B------:R-:W-:Y:S05]  /*55a0*/  CALL.REL.NOINC `($__internal_0_$__cuda_sm20_rcp_rn_f32_slowpath) ;  /* 0x0000010c00fc7944 */ /* 0x000fea0003c00000 */
[----:B------:R-:W-:Y:S01]  /*55b0*/  MOV R103, R0 ;  /* 0x0000000000677202 */ /* 0x000fe20000000f00 */
[----:B------:R-:W-:Y:S06]  /*55c0*/  BRA `(.L_x_112) ;  /* 0x0000000000107947 */ /* 0x000fec0003800000 */
.L_x_111:
[----:B------:R-:W1:Y:S02]  /*55d0*/  MUFU.RCP R103, R176 ;  /* 0x000000b000677308 */ /* 0x000e640000001000 */
[----:B-1----:R-:W-:-:S04]  /*55e0*/  FFMA R0, R176, R103, -1 ;  /* 0xbf800000b0007423 */ /* 0x002fc80000000067 */
[----:B------:R-:W-:-:S04]  /*55f0*/  FADD.FTZ R0, -R0, -RZ ;  /* 0x800000ff00007221 */ /* 0x000fc80000010100 */
[----:B------:R-:W-:-:S07]  /*5600*/  FFMA R103, R103, R0, R103 ;  /* 0x0000000067677223 */ /* 0x000fce0000000067 */
.L_x_112:
[----:B------:R-:W-:Y:S05]  /*5610*/  BSYNC B1 ;  /* 0x0000000000017941 */ /* 0x000fea0003800000 */
.L_x_110:
        /* <DEDUP_REMOVED lines=10> */
.L_x_114:
[----:B------:R-:W1:Y:S02]  /*56c0*/  MUFU.RCP R3, R10 ;  /* 0x0000000a00037308 */ /* 0x000e640000001000 */
[----:B-1----:R-:W-:-:S04]  /*56d0*/  FFMA R0, R10, R3, -1 ;  /* 0xbf8000000a007423 */ /* 0x002fc80000000003 */
[----:B------:R-:W-:-:S04]  /*56e0*/  FADD.FTZ R0, -R0, -RZ ;  /* 0x800000ff00007221 */ /* 0x000fc80000010100 */
[----:B------:R-:W-:-:S07]  /*56f0*/  FFMA R166, R3, R0, R3 ;  /* 0x0000000003a67223 */ /* 0x000fce0000000003 */
.L_x_115:
[----:B------:R-:W-:Y:S05]  /*5700*/  BSYNC B1 ;  /* 0x0000000000017941 */ /* 0x000fea0003800000 */
.L_x_113:
        /* <DEDUP_REMOVED lines=10> */
.L_x_117:
[----:B------:R-:W1:Y:S02]  /*57b0*/  MUFU.RCP R177, R6 ;  /* 0x0000000600b17308 */ /* 0x000e640000001000 */
[----:B-1----:R-:W-:-:S04]  /*57c0*/  FFMA R0, R6, R177, -1 ;  /* 0xbf80000006007423 */ /* 0x002fc800000000b1 */
[----:B------:R-:W-:-:S04]  /*57d0*/  FADD.FTZ R0, -R0, -RZ ;  /* 0x800000ff00007221 */ /* 0x000fc80000010100 */
[----:B------:R-:W-:-:S07]  /*57e0*/  FFMA R177, R177, R0, R177 ;  /* 0x00000000b1b17223 */ /* 0x000fce00000000b1 */
.L_x_118:
[----:B------:R-:W-:Y:S05]  /*57f0*/  BSYNC B1 ;  /* 0x0000000000017941 */ /* 0x000fea0003800000 */
.L_x_116:
        /* <DEDUP_REMOVED lines=10> */
.L_x_120:
[----:B------:R-:W1:Y:S02]  /*58a0*/  MUFU.RCP R6, R7 ;  /* 0x0000000700067308 */ /* 0x000e640000001000 */
[----:B-1----:R-:W-:-:S04]  /*58b0*/  FFMA R0, R7, R6, -1 ;  /* 0xbf80000007007423 */ /* 0x002fc80000000006 */
[----:B------:R-:W-:-:S04]  /*58c0*/  FADD.FTZ R3, -R0, -RZ ;  /* 0x800000ff00037221 */ /* 0x000fc80000010100 */
[----:B------:R-:W-:-:S07]  /*58d0*/  FFMA R6, R6, R3, R6 ;  /* 0x0000000306067223 */ /* 0x000fce0000000006 */
.L_x_121:
[----:B------:R-:W-:Y:S05]  /*58e0*/  BSYNC B1 ;  /* 0x0000000000017941 */ /* 0x000fea0003800000 */
.L_x_119:
        /* <DEDUP_REMOVED lines=10> */
.L_x_123:
[----:B------:R-:W1:Y:S02]  /*5990*/  MUFU.RCP R7, R96 ;  /* 0x0000006000077308 */ /* 0x000e640000001000 */
[----:B-1----:R-:W-:-:S04]  /*59a0*/  FFMA R0, R96, R7, -1 ;  /* 0xbf80000060007423 */ /* 0x002fc80000000007 */
[----:B------:R-:W-:-:S04]  /*59b0*/  FADD.FTZ R0, -R0, -RZ ;  /* 0x800000ff00007221 */ /* 0x000fc80000010100 */
[----:B------:R-:W-:-:S07]  /*59c0*/  FFMA R7, R7, R0, R7 ;  /* 0x0000000007077223 */ /* 0x000fce0000000007 */
.L_x_124:
[----:B------:R-:W-:Y:S05]  /*59d0*/  BSYNC B1 ;  /* 0x0000000000017941 */ /* 0x000fea0003800000 */
.L_x_122:
        /* <DEDUP_REMOVED lines=10> */
.L_x_126:
[----:B------:R-:W1:Y:S02]  /*5a80*/  MUFU.RCP R3, R100 ;  /* 0x0000006400037308 */ /* 0x000e640000001000 */
[----:B-1----:R-:W-:-:S04]  /*5a90*/  FFMA R0, R100, R3, -1 ;  /* 0xbf80000064007423 */ /* 0x002fc80000000003 */
[----:B------:R-:W-:-:S04]  /*5aa0*/  FADD.FTZ R0, -R0, -RZ ;  /* 0x800000ff00007221 */ /* 0x000fc80000010100 */
[----:B------:R-:W-:-:S07]  /*5ab0*/  FFMA R10, R3, R0, R3 ;  /* 0x00000000030a7223 */ /* 0x000fce0000000003 */
.L_x_127:
[----:B------:R-:W-:Y:S05]  /*5ac0*/  BSYNC B1 ;  /* 0x0000000000017941 */ /* 0x000fea0003800000 */
.L_x_125:
        /* <DEDUP_REMOVED lines=10> */
.L_x_129:
[----:B------:R-:W1:Y:S02]  /*5b70*/  MUFU.RCP R179, R8 ;  /* 0x0000000800b37308 */ /* 0x000e640000001000 */
[----:B-1----:R-:W-:-:S04]  /*5b80*/  FFMA R0, R8, R179, -1 ;  /* 0xbf80000008007423 */ /* 0x002fc800000000b3 */
[----:B------:R-:W-:-:S04]  /*5b90*/  FADD.FTZ R0, -R0, -RZ ;  /* 0x800000ff00007221 */ /* 0x000fc80000010100 */
[----:B------:R-:W-:-:S07]  /*5ba0*/  FFMA R179, R179, R0, R179 ;  /* 0x00000000b3b37223 */ /* 0x000fce00000000b3 */
.L_x_130:
[----:B------:R-:W-:Y:S05]  /*5bb0*/  BSYNC B1 ;  /* 0x0000000000017941 */ /* 0x000fea0003800000 */
.L_x_128:
        /* <DEDUP_REMOVED lines=10> */
.L_x_132:
[----:B------:R-:W1:Y:S02]  /*5c60*/  MUFU.RCP R8, R9 ;  /* 0x0000000900087308 */ /* 0x000e640000001000 */
[----:B-1----:R-:W-:-:S04]  /*5c70*/  FFMA R0, R9, R8, -1 ;  /* 0xbf80000009007423 */ /* 0x002fc80000000008 */
[----:B------:R-:W-:-:S04]  /*5c80*/  FADD.FTZ R3, -R0, -RZ ;  /* 0x800000ff00037221 */ /* 0x000fc80000010100 */
[----:B------:R-:W-:-:S07]  /*5c90*/  FFMA R8, R8, R3, R8 ;  /* 0x0000000308087223 */ /* 0x000fce0000000008 */
.L_x_133:
[----:B------:R-:W-:Y:S05]  /*5ca0*/  BSYNC B1 ;  /* 0x0000000000017941 */ /* 0x000fea0003800000 */
.L_x_131:
        /* <DEDUP_REMOVED lines=10> */
.L_x_135:
[----:B------:R-:W1:Y:S02]  /*5d50*/  MUFU.RCP R0, R11 ;  /* 0x0000000b00007308 */ /* 0x000e640000001000 */
[----:B-1----:R-:W-:-:S04]  /*5d60*/  FFMA R3, R11, R0, -1 ;  /* 0xbf8000000b037423 */ /* 0x002fc80000000000 */
[----:B------:R-:W-:-:S04]  /*5d70*/  FADD.FTZ R3, -R3, -RZ ;  /* 0x800000ff03037221 */ /* 0x000fc80000010100 */
[----:B------:R-:W-:-:S07]  /*5d80*/  FFMA R9, R0, R3, R0 ;  /* 0x0000000300097223 */ /* 0x000fce0000000000 */
.L_x_136:
[----:B------:R-:W-:Y:S05]  /*5d90*/  BSYNC B1 ;  /* 0x0000000000017941 */ /* 0x000fea0003800000 */
.L_x_134:
        /* <DEDUP_REMOVED lines=10> */
.L_x_138:
[----:B------:R-:W1:Y:S02]  /*5e40*/  MUFU.RCP R3, R90 ;  /* 0x0000005a00037308 */ /* 0x000e640000001000 */
[----:B-1----:R-:W-:-:S04]  /*5e50*/  FFMA R0, R90, R3, -1 ;  /* 0xbf8000005a007423 */ /* 0x002fc80000000003 */
[----:B------:R-:W-:-:S04]  /*5e60*/  FADD.FTZ R0, -R0, -RZ ;  /* 0x800000ff00007221 */ /* 0x000fc80000010100 */
[----:B------:R-:W-:-:S07]  /*5e70*/  FFMA R96, R3, R0, R3 ;  /* 0x0000000003607223 */ /* 0x000fce0000000003 */
.L_x_139:
[----:B------:R-:W-:Y:S05]  /*5e80*/  BSYNC B1 ;  /* 0x0000000000017941 */ /* 0x000fea0003800000 */
.L_x_137:
        /* <DEDUP_REMOVED lines=10> */
.L_x_141:
[----:B------:R-:W1:Y:S02]  /*5f30*/  MUFU.RCP R11, R92 ;  /* 0x0000005c000b7308 */ /* 0x000e640000001000 */
[----:B-1----:R-:W-:-:S04]  /*5f40*/  FFMA R0, R92, R11, -1 ;  /* 0xbf8000005c007423 */ /* 0x002fc8000000000b */
[----:B------:R-:W-:-:S04]  /*5f50*/  FADD.FTZ R0, -R0, -RZ ;  /* 0x800000ff00007221 */ /* 0x000fc80000010100 */
[----:B------:R-:W-:-:S07]  /*5f60*/  FFMA R11, R11, R0, R11 ;  /* 0x000000000b0b7223 */ /* 0x000fce000000000b */
.L_x_142:
[----:B------:R-:W-:Y:S05]  /*5f70*/  BSYNC B1 ;  /* 0x0000000000017941 */ /* 0x000fea0003800000 */
.L_x_140:
        /* <DEDUP_REMOVED lines=10> */
.L_x_144:
[----:B------:R-:W1:Y:S02]  /*6020*/  MUFU.RCP R3, R94 ;  /* 0x0000005e00037308 */ /* 0x000e640000001000 */
[----:B-1----:R-:W-:-:S04]  /*6030*/  FFMA R0, R94, R3, -1 ;  /* 0xbf8000005e007423 */ /* 0x002fc80000000003 */
[----:B------:R-:W-:-:S04]  /*6040*/  FADD.FTZ R0, -R0, -RZ ;  /* 0x800000ff00007221 */ /* 0x000fc80000010100 */
[----:B------:R-:W-:-:S07]  /*6050*/  FFMA R90, R3, R0, R3 ;  /* 0x00000000035a7223 */ /* 0x000fce0000000003 */
.L_x_145:
[----:B------:R-:W-:Y:S05]  /*6060*/  BSYNC B1 ;  /* 0x0000000000017941 */ /* 0x000fea0003800000 */
.L_x_143:
        /* <DEDUP_REMOVED lines=10> */
.L_x_147:
[----:B------:R-:W1:Y:S02]  /*6110*/  MUFU.RCP R181, R98 ;  /* 0x0000006200b57308 */ /* 0x000e640000001000 */
[----:B-1----:R-:W-:-:S04]  /*6120*/  FFMA R0, R98, R181, -1 ;  /* 0xbf80000062007423 */ /* 0x002fc800000000b5 */
[----:B------:R-:W-:-:S04]  /*6130*/  FADD.FTZ R0, -R0, -RZ ;  /* 0x800000ff00007221 */ /* 0x000fc80000010100 */
[----:B------:R-:W-:-:S07]  /*6140*/  FFMA R181, R181, R0, R181 ;  /* 0x00000000b5b57223 */ /* 0x000fce00000000b5 */
.L_x_148:
[----:B------:R-:W-:Y:S05]  /*6150*/  BSYNC B1 ;  /* 0x0000000000017941 */ /* 0x000fea0003800000 */
.L_x_146:
        /* <DEDUP_REMOVED lines=10> */
.L_x_150:
[----:B------:R-:W1:Y:S02]  /*6200*/  MUFU.RCP R92, R99 ;  /* 0x00000063005c7308 */ /* 0x000e640000001000 */
[----:B-1----:R-:W-:-:S04]  /*6210*/  FFMA R0, R99, R92, -1 ;  /* 0xbf80000063007423 */ /* 0x002fc8000000005c */
[----:B------:R-:W-:-:S04]  /*6220*/  FADD.FTZ R3, -R0, -RZ ;  /* 0x800000ff00037221 */ /* 0x000fc80000010100 */
[----:B------:R-:W-:-:S07]  /*6230*/  FFMA R92, R92, R3, R92 ;  /* 0x000000035c5c7223 */ /* 0x000fce000000005c */
.L_x_151:
[----:B------:R-:W-:Y:S05]  /*6240*/  BSYNC B1 ;  /* 0x0000000000017941 */ /* 0x000fea0003800000 */
.L_x_149:
        /* <DEDUP_REMOVED lines=10> */
.L_x_153:
[----:B------:R-:W1:Y:S02]  /*62f0*/  MUFU.RCP R0, R101 ;  /* 0x0000006500007308 */ /* 0x000e640000001000 */
[----:B-1----:R-:W-:-:S04]  /*6300*/  FFMA R3, R101, R0, -1 ;  /* 0xbf80000065037423 */ /* 0x002fc80000000000 */
[----:B------:R-:W-:-:S04]  /*6310*/  FADD.FTZ R3, -R3, -RZ ;  /* 0x800000ff03037221 */ /* 0x000fc80000010100 */
[----:B------:R-:W-:-:S07]  /*6320*/  FFMA R99, R0, R3, R0 ;  /* 0x0000000300637223 */ /* 0x000fce0000000000 */
.L_x_154:
[----:B------:R-:W-:Y:S05]  /*6330*/  BSYNC B1 ;  /* 0x0000000000017941 */ /* 0x000fea0003800000 */
.L_x_152:
        /* <DEDUP_REMOVED lines=8> */
[----:B------:R-:W-:Y:S05]  /*63c0*/  BRA `(.L_x_157) ;  /* 0x0000000000107947 */ /* 0x000fea0003800000 */
.L_x_156:
[----:B------:R-:W1:Y:S02]  /*63d0*/  MUFU.RCP R3, R102 ;  /* 0x0000006600037308 */ /* 0x000e640000001000 */
[----:B-1----:R-:W-:-:S04]  /*63e0*/  FFMA R0, R102, R3, -1 ;  /* 0xbf80000066007423 */ /* 0x002fc80000000003 */
[----:B------:R-:W-:-:S04]  /*63f0*/  FADD.FTZ R0, -R0, -RZ ;  /* 0x800000ff00007221 */ /* 0x000fc80000010100 */
[----:B------:R-:W-:-:S07]  /*6400*/  FFMA R0, R3, R0, R3 ;  /* 0x0000000003007223 */ /* 0x000fce0000000003 */
.L_x_157:
[----:B------:R-:W-:Y:S05]  /*6410*/  BSYNC B1 ;  /* 0x0000000000017941 */ /* 0x000fea0003800000 */
.L_x_155:
[----:B------:R-:W-:Y:S01]  /*6420*/  FMUL R5, R26, R177 ;  /* 0x000000b11a057220 */ /* 0x000fe20000400000 */
        /* <DEDUP_REMOVED lines=13> */
[----:B------:R-:W-:Y:S01]  /*6500*/  F2FP.BF16.F32.PACK_AB R5, R6, R5 ;  /* 0x000000050605723e */ /* 0x000fe200000010ff */
[----:B------:R-:W-:Y:S01]  /*6510*/  FMUL R181, R36, R181 ;  /* 0x000000b524b57220 */ /* 0x000fe20000400000 */
[----:B------:R-:W-:Y:S01]  /*6520*/  FMUL R92, R37, R92 ;  /* 0x0000005c255c7220 */ /* 0x000fe20000400000 */
[----:B------:R-:W-:Y:S01]  /*6530*/  F2FP.BF16.F32.PACK_AB R6, R10, R7 ;  /* 0x000000070a06723e */ /* 0x000fe200000010ff */
[----:B------:R-:W-:Y:S05]  /*6540*/  WARPSYNC.ALL ;  /* 0x0000000000007948 */ /* 0x000fea0003800000 */
[----:B------:R-:W-:Y:S01]  /*6550*/  F2FP.BF16.F32.PACK_AB R7, R8, R179 ;  /* 0x000000b30807723e */ /* 0x000fe200000010ff */
[----:B------:R-:W-:Y:S01]  /*6560*/  BSSY B0, `(.L_x_158) ;  /* 0x000001a000007945 */ /* 0x000fe20003800000 */
[----:B------:R-:W-:-:S02]  /*6570*/  F2FP.BF16.F32.PACK_AB R8, R96, R9 ;  /* 0x000000096008723e */ /* 0x000fc400000010ff */
[----:B------:R-:W-:Y:S02]  /*6580*/  F2FP.BF16.F32.PACK_AB R9, R90, R11 ;  /* 0x0000000b5a09723e */ /* 0x000fe400000010ff */
[----:B------:R-:W-:Y:S02]  /*6590*/  F2FP.BF16.F32.PACK_AB R4, R25, R4 ;  /* 0x000000041904723e */ /* 0x000fe400000010ff */
[----:B------:R-:W-:Y:S02]  /*65a0*/  F2FP.BF16.F32.PACK_AB R11, R0, R99 ;  /* 0x00000063000b723e */ /* 0x000fe400000010ff */
[----:B------:R-:W-:Y:S01]  /*65b0*/  F2FP.BF16.F32.PACK_AB R10, R92, R181 ;  /* 0x000000b55c0a723e */ /* 0x000fe200000010ff */
[----:B------:R1:W-:Y:S01]  /*65c0*/  STSM.16.M88.4 [R20+0x2200], R4 ;  /* 0x0022000414007844 */ /* 0x0003e20000000200 */
        /* <DEDUP_REMOVED lines=12> */
[----:B------:R-:W-:Y:S02]  /*6690*/  UIADD3 UR4, UR52, 0x2200, URZ ;  /* 0x0000220034047890 */ /* 0x000fe4000fffe03f */
[----:B------:R-:W-:Y:S01]  /*66a0*/  UIADD3.X UR9, URZ, UR55, URZ, UP0, !UPT ;  /* 0x000000373f097290 */ /* 0x000fe200087fe43f */
[----:B------:R-:W-:Y:S01]  /*66b0*/  UMOV UR5, UR45 ;  /* 0x0000002d00057c82 */ /* 0x000fe20008000000 */
[----:B------:R-:W-:-:S07]  /*66c0*/  UMOV UR7, UR47 ;  /* 0x0000002f00077c82 */ /* 0x000fce0008000000 */
[----:B------:R2:W-:Y:S01]  /*66d0*/  UTMASTG.3D [UR4], [UR8] ;  /* 0x00000004080073b5 */ /* 0x0005e20008010000 */
[----:B------:R0:W-:Y:S01]  /*66e0*/  UTMACMDFLUSH ;  /* 0x00000000000079b7 */ /* 0x0001e20000000000 */
[----:B--2---:R-:W-:-:S04]  /*66f0*/  DEPBAR.LE SB0, 0x1 ;  /* 0x000080400000791a */ /* 0x004fc80000000000 */
.L_x_159:
[----:B------:R-:W-:Y:S05]  /*6700*/  BSYNC B0 ;  /* 0x0000000000007941 */ /* 0x000fea0003800000 */
.L_x_158:
[----:B-1----:R-:W-:Y:S01]  /*6710*/  IADD3 R6, R20, 0x2200, RZ ;  /* 0x0000220014067810 */ /* 0x002fe20007ffe0ff */
[----:B------:R-:W-:Y:S03]  /*6720*/  BAR.SYNC.DEFER_BLOCKING 0x1, 0x100 ;  /* 0x0044000000007b1d */ /* 0x000fe60000010000 */
[----:B------:R-:W-:-:S03]  /*6730*/  LEA R6, R155, R6, 0x1 ;  /* 0x000000069b067211 */ /* 0x000fc600078e08ff */
[----:B------:R-:W-:Y:S04]  /*6740*/  BSSY B0, `(.L_x_160) ;  /* 0x0000009000007945 */ /* 0x000fe80003800000 */
[----:B------:R-:W-:Y:S05]  /*6750*/  @P0 BRA `(.L_x_161) ;  /* 0x00000000001c0947 */ /* 0x000fea0003800000 */
[----:B------:R-:W-:-:S13]  /*6760*/  ISETP.NE.AND P2, PT, R160, 0x3, PT ;  /* 0x00000003a000780c */ /* 0x000fda0003f45270 */
[----:B------:R-:W-:Y:S05]  /*6770*/  @!P2 BRA `(.L_x_162) ;  /* 0x000000000004a947 */ /* 0x000fea0003800000 */
[----:B------:R-:W-:Y:S01]  /*6780*/  BPT.TRAP 0x1 ;  /* 0x000000040000795c */ /* 0x000fe20000300000 */
.L_x_162:
[----:B------:R-:W-:-:S04]  /*6790*/  ULEA UR4, UR36, UR52, 0x3 ;  /* 0x0000003424047291 */ /* 0x000fc8000f8e183f */
[----:B------:R-:W-:-:S04]  /*67a0*/  UIADD3 UR4, UR4, 0x60, URZ ;  /* 0x0000006004047890 */ /* 0x000fc8000fffe03f */
[----:B------:R-:W-:-:S09]  /*67b0*/  UPRMT UR4, UR51, 0x654, UR4 ;  /* 0x0000065433047896 */ /* 0x000fd20008000004 */
[----:B------:R-:W-:Y:S03]  /*67c0*/  SYNCS.ARRIVE.TRANS64.RED.A1T0 RZ, [UR4], RZ ;  /* 0x000000ffffff79a7 */ /* 0x000fe60008100404 */
.L_x_161:
[----:B------:R-:W-:Y:S05]  /*67d0*/  BSYNC B0 ;  /* 0x0000000000007941 */ /* 0x000fea0003800000 */
.L_x_160:
[----:B------:R-:W-:Y:S01]  /*67e0*/  UIADD3 UR36, UR36, 0x1, URZ ;  /* 0x0000000124247890 */ /* 0x000fe2000fffe03f */
[----:B------:R-:W-:Y:S01]  /*67f0*/  BSSY B0, `(.L_x_163) ;  /* 0x0000038000007945 */ /* 0x000fe20003800000 */
[----:B------:R-:W-:Y:S02]  /*6800*/  MOV R7, RZ ;  /* 0x000000ff00077202 */ /* 0x000fe40000000f00 */
[----:B------:R-:W-:-:S04]  /*6810*/  UISETP.NE.AND UP0, UPT, UR36, 0x4, UPT ;  /* 0x000000042400788c */ /* 0x000fc8000bf05270 */
[----:B------:R-:W-:Y:S01]  /*6820*/  USEL UR36, UR36, URZ, UP0 ;  /* 0x0000003f24247287 */ /* 0x000fe20008000000 */
[----:B------:R-:W-:Y:S11]  /*6830*/  @P0 BRA `(.L_x_164) ;  /* 0x0000000000cc0947 */ /* 0x000ff60003800000 */
[----:B------:R-:W-:-:S13]  /*6840*/  ISETP.NE.AND P2, PT, R160, 0x3, PT ;  /* 0x00000003a000780c */ /* 0x000fda0003f45270 */
[----:B------:R-:W-:Y:S05]  /*6850*/  @!P2 BRA `(.L_x_165) ;  /* 0x000000000004a947 */ /* 0x000fea0003800000 */
[----:B------:R-:W-:Y:S01]  /*6860*/  BPT.TRAP 0x1 ;  /* 0x000000040000795c */ /* 0x000fe20000300000 */
.L_x_165:
[C---:B------:R-:W-:Y:S01]  /*6870*/  LEA R0, R12.reuse, UR52, 0x3 ;  /* 0x000000340c007c11 */ /* 0x040fe2000f8e18ff */
[----:B------:R-:W-:Y:S01]  /*6880*/  BSSY B1, `(.L_x_166) ;  /* 0x0000006000017945 */ /* 0x000fe20003800000 */
[----:B------:R-:W-:Y:S02]  /*6890*/  SHF.L.U32 R3, RZ, 0x1f, RZ ;  /* 0x0000001fff037819 */ /* 0x000fe400000006ff */
[----:B------:R-:W-:Y:S02]  /*68a0*/  IADD3 R5, R12, 0x1, RZ ;  /* 0x000000010c057810 */ /* 0x000fe40007ffe0ff */
[----:B------:R-:W1:Y:S02]  /*68b0*/  SYNCS.PHASECHK.TRANS64.TRYWAIT P2, [R0+URZ+0x40], R3 ;  /* 0x00004003000075a7 */ /* 0x000e64000804017f */
[----:B------:R-:W-:Y:S01]  /*68c0*/  ISETP.NE.AND P3, PT, R5, 0x4, PT ;  /* 0x000000040500780c */ /* 0x000fe20003f65270 */
[----:B-1----:R-:W-:-:S12]  /*68d0*/  @!P2 BRA `(.L_x_167) ;  /* 0x000000f40014a947 */ /* 0x002fd80003800000 */
.L_x_619:
[----:B------:R-:W-:Y:S05]  /*68e0*/  BSYNC B1 ;  /* 0x0000000000017941 */ /* 0x000fea0003800000 */
.L_x_166:
[----:B------:R-:W-:Y:S05]  /*68f0*/  @P1 BRA `(.L_x_168) ;  /* 0x0000000000941947 */ /* 0x000fea0003800000 */
[----:B------:R-:W-:Y:S01]  /*6900*/  LEA R34, R12, R97, 0xd ;  /* 0x000000610c227211 */ /* 0x000fe200078e68ff */
[----:B------:R-:W-:Y:S05]  /*6910*/  WARPSYNC.ALL ;  /* 0x0000000000007948 */ /* 0x000fea0003800000 */
[----:B------:R-:W-:Y:S01]  /*6920*/  LEA R9, R155, R34, 0x1 ;  /* 0x000000229b097211 */ /* 0x000fe200078e08ff */
[----:B------:R-:W1:Y:S05]  /*6930*/  LDSM.16.M88.4 R12, [R34] ;  /* 0x00000000220c783b */ /* 0x000e6a0000000200 */
[----:B------:R-:W2:Y:S01]  /*6940*/  LDSM.16.M88.4 R8, [R9] ;  /* 0x000000000908783b */ /* 0x000ea20000000200 */
[C---:B-1----:R-:W-:Y:S01]  /*6950*/  IMAD.U32 R0, R12.reuse, 0x10000, RZ ;  /* 0x000100000c007824 */ /* 0x042fe200078e00ff */
[----:B------:R-:W-:-:S02]  /*6960*/  LOP3.LUT R12, R12, 0xffff0000, RZ, 0xc0, !PT ;  /* 0xffff00000c0c7812 */ /* 0x000fc400078ec0ff */
[----:B------:R-:W-:Y:S02]  /*6970*/  SHF.L.U32 R4, R13, 0x10, RZ ;  /* 0x000000100d047819 */ /* 0x000fe400000006ff */
[----:B--2---:R-:W-:Y:S02]  /*6980*/  SHF.L.U32 R34, R8, 0x10, RZ ;  /* 0x0000001008227819 */ /* 0x004fe400000006ff */
[----:B------:R-:W-:Y:S01]  /*6990*/  SHF.L.U32 R90, R10, 0x10, RZ ;  /* 0x000000100a5a7819 */ /* 0x000fe200000006ff */
[----:B------:R-:W-:Y:S01]  /*69a0*/  FMUL R157, R153, R4 ;  /* 0x00000004999d7220 */ /* 0x000fe20000400000 */
[----:B------:R-:W-:Y:S01]  /*69b0*/  LOP3.LUT R24, R13, 0xffff0000, RZ, 0xc0, !PT ;  /* 0xffff00000d187812 */ /* 0x000fe200078ec0ff */
[C---:B------:R-:W-:Y:S01]  /*69c0*/  FMUL R13, R153.reuse, R0 ;  /* 0x00000000990d7220 */ /* 0x040fe20000400000 */
[C---:B------:R-:W-:Y:S01]  /*69d0*/  SHF.L.U32 R26, R14.reuse, 0x10, RZ ;  /* 0x000000100e1a7819 */ /* 0x040fe200000006ff */
[C---:B------:R-:W-:Y:S01]  /*69e0*/  FMUL R89, R153.reuse, R34 ;  /* 0x0000002299597220 */ /* 0x040fe20000400000 */
        /* <DEDUP_REMOVED lines=19> */
[C---:B------:R-:W-:Y:S01]  /*6b20*/  FMUL R167, R153.reuse, R10 ;  /* 0x0000000a99a77220 */ /* 0x040fe20000400000 */
[C---:B------:R-:W-:Y:S01]  /*6b30*/  FMUL R95, R153.reuse, R92 ;  /* 0x0000005c995f7220 */ /* 0x040fe20000400000 */
[----:B------:R-:W-:-:S07]  /*6b40*/  FMUL R169, R153, R94 ;  /* 0x0000005e99a97220 */ /* 0x000fce0000400000 */
.L_x_168:
[----:B------:R-:W-:Y:S02]  /*6b50*/  SEL R7, RZ, 0x1, P3 ;  /* 0x00000001ff077807 */ /* 0x000fe40001800000 */
[----:B------:R-:W-:-:S07]  /*6b60*/  SEL R12, R5, RZ, P3 ;  /* 0x000000ff050c7207 */ /* 0x000fce0001800000 */
.L_x_164:
[----:B------:R-:W-:Y:S05]  /*6b70*/  BSYNC B0 ;  /* 0x0000000000007941 */ /* 0x000fea0003800000 */
.L_x_163:
[----:B------:R-:W-:Y:S02]  /*6b80*/  IMAD.MOV.U32 R100, RZ, RZ, 0x3bbb989d ;  /* 0x3bbb989dff647424 */ /* 0x000fe400078e00ff */
[C---:B------:R-:W-:Y:S01]  /*6b90*/  FFMA R105, R154.reuse, R105, R14 ;  /* 0x000000699a697223 */ /* 0x040fe2000000000e */
[----:B------:R-:W-:Y:S01]  /*6ba0*/  MOV R103, 0x437c0000 ;  /* 0x437c000000677802 */ /* 0x000fe20000000f00 */
[C---:B------:R-:W-:Y:S01]  /*6bb0*/  FFMA R104, R154.reuse, R104, R13 ;  /* 0x000000689a687223 */ /* 0x040fe2000000000d */
[C---:B------:R-:W-:Y:S01]  /*6bc0*/  FFMA R106, R154.reuse, R106, R157 ;  /* 0x0000006a9a6a7223 */ /* 0x040fe2000000009d */
[-C--:B------:R-:W-:Y:S01]  /*6bd0*/  FFMA.SAT R4, -R105, R100.reuse, 0.5 ;  /* 0x3f00000069047423 */ /* 0x080fe20000002164 */
[----:B------:R-:W-:Y:S01]  /*6be0*/  FFMA R107, R154, R107, R23 ;  /* 0x0000006b9a6b7223 */ /* 0x000fe20000000017 */
[-C--:B-1----:R-:W-:Y:S01]  /*6bf0*/  FFMA.SAT R0, -R104, R100.reuse, 0.5 ;  /* 0x3f00000068007423 */ /* 0x082fe20000002164 */
[-C--:B------:R-:W-:Y:S01]  /*6c00*/  FFMA.SAT R5, -R106, R100.reuse, 0.5 ;  /* 0x3f0000006a057423 */ /* 0x080fe20000002164 */
[----:B------:R-:W-:Y:S01]  /*6c10*/  FFMA.RM R4, R4, R103, 12582913 ;  /* 0x4b40000104047423 */ /* 0x000fe20000004067 */
[----:B------:R-:W-:Y:S01]  /*6c20*/  FFMA R109, R154, R109, R15 ;  /* 0x0000006d9a6d7223 */ /* 0x000fe2000000000f */
[-C--:B------:R-:W-:Y:S01]  /*6c30*/  FFMA.RM R0, R0, R103.reuse, 12582913 ;  /* 0x4b40000100007423 */ /* 0x080fe20000004067 */
[-C--:B------:R-:W-:Y:S01]  /*6c40*/  FFMA.RM R9, R5, R103.reuse, 12582913 ;  /* 0x4b40000105097423 */ /* 0x080fe20000004067 */
[----:B------:R-:W-:Y:S01]  /*6c50*/  FADD R8, R4, -12583039 ;  /* 0xcb40007f04087421 */ /* 0x000fe20000000000 */
[----:B------:R-:W-:Y:S01]  /*6c60*/  FFMA.SAT R10, -R107, R100, 0.5 ;  /* 0x3f0000006b0a7423 */ /* 0x000fe20000002164 */
[----:B------:R-:W-:Y:S01]  /*6c70*/  FADD R3, R0, -12583039 ;  /* 0xcb40007f00037421 */ /* 0x000fe20000000000 */
[----:B------:R-:W-:Y:S01]  /*6c80*/  FFMA R108, R154, R108, R21 ;  /* 0x0000006c9a6c7223 */ /* 0x000fe20000000015 */
[----:B------:R-:W-:Y:S01]  /*6c90*/  FFMA R8, -R105, 1.4426950216293334961, -R8 ;  /* 0x3fb8aa3b69087823 */ /* 0x000fe20000000908 */
[-C--:B------:R-:W-:Y:S01]  /*6ca0*/  FFMA.SAT R28, -R109, R100.reuse, 0.5 ;  /* 0x3f0000006d1c7423 */ /* 0x080fe20000002164 */
[----:B------:R-:W-:Y:S01]  /*6cb0*/  FADD R5, R9, -12583039 ;  /* 0xcb40007f09057421 */ /* 0x000fe20000000000 */
[-C--:B------:R-:W-:Y:S01]  /*6cc0*/  FFMA.RM R24, R10, R103.reuse, 12582913 ;  /* 0x4b4000010a187423 */ /* 0x080fe20000004067 */
[----:B------:R-:W-:Y:S01]  /*6cd0*/  FFMA R3, -R104, 1.4426950216293334961, -R3 ;  /* 0x3fb8aa3b68037823 */ /* 0x000fe20000000903 */
[----:B------:R-:W-:Y:S01]  /*6ce0*/  FFMA R8, -R105, 1.925963033500011079e-08, R8 ;  /* 0x32a5706069087823 */ /* 0x000fe20000000108 */
[----:B------:R-:W-:Y:S01]  /*6cf0*/  FFMA.SAT R25, -R108, R100, 0.5 ;  /* 0x3f0000006c197423 */ /* 0x000fe20000002164 */
[-C--:B------:R-:W-:Y:S01]  /*6d00*/  FFMA.RM R30, R28, R103.reuse, 12582913 ;  /* 0x4b4000011c1e7423 */ /* 0x080fe20000004067 */
[----:B------:R-:W-:Y:S01]  /*6d10*/  FADD R10, R24, -12583039 ;  /* 0xcb40007f180a7421 */ /* 0x000fe20000000000 */
[----:B------:R-:W-:Y:S01]  /*6d20*/  FFMA R11, -R106, 1.4426950216293334961, -R5 ;  /* 0x3fb8aa3b6a0b7823 */ /* 0x000fe20000000905 */
[----:B------:R-:W-:Y:S01]  /*6d30*/  FFMA R3, -R104, 1.925963033500011079e-08, R3 ;  /* 0x32a5706068037823 */ /* 0x000fe20000000103 */
[----:B------:R1:W-:Y:S01]  /*6d40*/  MUFU.EX2 R5, R8 ;  /* 0x0000000800057308 */ /* 0x0003e20000000800 */
[----:B------:R-:W-:Y:S01]  /*6d50*/  FFMA.RM R27, R25, R103, 12582913 ;  /* 0x4b400001191b7423 */ /* 0x000fe20000004067 */
[C---:B------:R-:W-:Y:S01]  /*6d60*/  FFMA R111, R154.reuse, R111, R159 ;  /* 0x0000006f9a6f7223 */ /* 0x040fe2000000009f */
[----:B------:R-:W-:Y:S01]  /*6d70*/  FFMA R26, -R107, 1.4426950216293334961, -R10 ;  /* 0x3fb8aa3b6b1a7823 */ /* 0x000fe2000000090a */
[C---:B------:R-:W-:Y:S01]  /*6d80*/  FFMA R113, R154.reuse, R113, R163 ;  /* 0x000000719a717223 */ /* 0x040fe200000000a3 */
[----:B------:R-:W-:Y:S01]  /*6d90*/  FADD R25, R27, -12583039 ;  /* 0xcb40007f1b197421 */ /* 0x000fe20000000000 */
[----:B------:R-:W-:Y:S01]  /*6da0*/  FFMA R110, R154, R110, R161 ;  /* 0x0000006e9a6e7223 */ /* 0x000fe200000000a1 */
[----:B------:R-:W-:Y:S01]  /*6db0*/  FFMA.SAT R31, -R111, R100, 0.5 ;  /* 0x3f0000006f1f7423 */ /* 0x000fe20000002164 */
[----:B------:R-:W-:Y:S01]  /*6dc0*/  FFMA R11, -R106, 1.925963033500011079e-08, R11 ;  /* 0x32a570606a0b7823 */ /* 0x000fe2000000010b */
[----:B-1----:R-:W-:Y:S01]  /*6dd0*/  FADD R8, R30, -12583039 ;  /* 0xcb40007f1e087421 */ /* 0x002fe20000000000 */
[----:B------:R-:W1:Y:S01]  /*6de0*/  MUFU.EX2 R3, R3 ;  /* 0x0000000300037308 */ /* 0x000e620000000800 */
[----:B------:R-:W-:Y:S01]  /*6df0*/  FFMA R26, -R107, 1.925963033500011079e-08, R26 ;  /* 0x32a570606b1a7823 */ /* 0x000fe2000000011a */
[----:B------:R-:W-:Y:S01]  /*6e00*/  FFMA R112, R154, R112, R89 ;  /* 0x000000709a707223 */ /* 0x000fe20000000059 */
[----:B------:R-:W-:Y:S01]  /*6e10*/  FFMA R8, -R109, 1.4426950216293334961, -R8 ;  /* 0x3fb8aa3b6d087823 */ /* 0x000fe20000000908 */
[-C--:B------:R-:W-:Y:S01]  /*6e20*/  FFMA.SAT R36, -R113, R100.reuse, 0.5 ;  /* 0x3f00000071247423 */ /* 0x080fe20000002164 */
[-C--:B------:R-:W-:Y:S01]  /*6e30*/  FFMA.SAT R28, -R110, R100.reuse, 0.5 ;  /* 0x3f0000006e1c7423 */ /* 0x080fe20000002164 */
[-C--:B------:R-:W-:Y:S01]  /*6e40*/  FFMA.RM R33, R31, R103.reuse, 12582913 ;  /* 0x4b4000011f217423 */ /* 0x080fe20000004067 */
[----:B------:R-:W-:Y:S01]  /*6e50*/  FFMA R29, -R108, 1.4426950216293334961, -R25 ;  /* 0x3fb8aa3b6c1d7823 */ /* 0x000fe20000000919 */
[----:B------:R2:W3:Y:S01]  /*6e60*/  MUFU.EX2 R10, R11 ;  /* 0x0000000b000a7308 */ /* 0x0004e20000000800 */
[----:B------:R-:W-:Y:S01]  /*6e70*/  FFMA R8, -R109, 1.925963033500011079e-08, R8 ;  /* 0x32a570606d087823 */ /* 0x000fe20000000108 */
[----:B------:R-:W-:Y:S01]  /*6e80*/  FFMA.SAT R34, -R112, R100, 0.5 ;  /* 0x3f00000070227423 */ /* 0x000fe20000002164 */
[-C--:B------:R-:W-:Y:S01]  /*6e90*/  FFMA.RM R38, R36, R103.reuse, 12582913 ;  /* 0x4b40000124267423 */ /* 0x080fe20000004067 */
[----:B------:R-:W-:Y:S01]  /*6ea0*/  FFMA.RM R32, R28, R103, 12582913 ;  /* 0x4b4000011c207423 */ /* 0x000fe20000004067 */
[----:B------:R-:W-:Y:S01]  /*6eb0*/  FFMA R117, R154, R117, R167 ;  /* 0x000000759a757223 */ /* 0x000fe200000000a7 */
[----:B------:R-:W-:Y:S01]  /*6ec0*/  FFMA R29, -R108, 1.925963033500011079e-08, R29 ;  /* 0x32a570606c1d7823 */ /* 0x000fe2000000011d */
[----:B------:R-:W-:Y:S01]  /*6ed0*/  FFMA.RM R35, R34, R103, 12582913 ;  /* 0x4b40000122237423 */ /* 0x000fe20000004067 */
[----:B------:R4:W5:Y:S01]  /*6ee0*/  MUFU.EX2 R25, R26 ;  /* 0x0000001a00197308 */ /* 0x0009620000000800 */
[----:B--2---:R-:W-:Y:S01]  /*6ef0*/  FADD R11, R32, -12583039 ;  /* 0xcb40007f200b7421 */ /* 0x004fe20000000000 */
[C---:B------:R-:W-:Y:S01]  /*6f00*/  FFMA R114, R154.reuse, R114, R91 ;  /* 0x000000729a727223 */ /* 0x040fe2000000005b */
[C---:B------:R-:W-:Y:S01]  /*6f10*/  FFMA R115, R154.reuse, R115, R165 ;  /* 0x000000739a737223 */ /* 0x040fe200000000a5 */
[C---:B------:R-:W-:Y:S01]  /*6f20*/  FFMA R116, R154.reuse, R116, R93 ;  /* 0x000000749a747223 */ /* 0x040fe2000000005d */
[C---:B------:R-:W-:Y:S01]  /*6f30*/  FFMA R118, R154.reuse, R118, R95 ;  /* 0x000000769a767223 */ /* 0x040fe2000000005f */
[-C--:B------:R-:W-:Y:S01]  /*6f40*/  FFMA.SAT R96, -R117, R100.reuse, 0.5 ;  /* 0x3f00000075607423 */ /* 0x080fe20000002164 */
[----:B------:R-:W-:Y:S01]  /*6f50*/  FFMA R119, R154, R119, R169 ;  /* 0x000000779a777223 */ /* 0x000fe200000000a9 */
[----:B------:R2:W-:Y:S01]  /*6f60*/  MUFU.EX2 R31, R8 ;  /* 0x00000008001f7308 */ /* 0x0005e20000000800 */
[----:B----4-:R-:W-:Y:S01]  /*6f70*/  FADD R26, R33, -12583039 ;  /* 0xcb40007f211a7421 */ /* 0x010fe20000000000 */
[----:B------:R-:W-:Y:S01]  /*6f80*/  SHF.L.U32 R0, R0, 0x17, RZ ;  /* 0x0000001700007819 */ /* 0x000fe200000006ff */
[----:B------:R-:W-:Y:S01]  /*6f90*/  FFMA R11, -R110, 1.4426950216293334961, -R11 ;  /* 0x3fb8aa3b6e0b7823 */ /* 0x000fe2000000090b */
[-C--:B------:R-:W-:Y:S01]  /*6fa0*/  FFMA.SAT R36, -R114, R100.reuse, 0.5 ;  /* 0x3f00000072247423 */ /* 0x080fe20000002164 */
[----:B------:R-:W-:Y:S01]  /*6fb0*/  FFMA R34, -R111, 1.4426950216293334961, -R26 ;  /* 0x3fb8aa3b6f227823 */ /* 0x000fe2000000091a */
[-C--:B------:R-:W-:Y:S01]  /*6fc0*/  FFMA.SAT R39, -R115, R100.reuse, 0.5 ;  /* 0x3f00000073277423 */ /* 0x080fe20000002164 */
[-C--:B------:R-:W-:Y:S01]  /*6fd0*/  FFMA.SAT R94, -R116, R100.reuse, 0.5 ;  /* 0x3f000000745e7423 */ /* 0x080fe20000002164 */
[----:B------:R4:W-:Y:S01]  /*6fe0*/  MUFU.EX2 R28, R29 ;  /* 0x0000001d001c7308 */ /* 0x0009e20000000800 */
[----:B--2---:R-:W-:Y:S01]  /*6ff0*/  FADD R8, R38, -12583039 ;  /* 0xcb40007f26087421 */ /* 0x004fe20000000000 */
[----:B------:R-:W-:Y:S01]  /*7000*/  FFMA R34, -R111, 1.925963033500011079e-08, R34 ;  /* 0x32a570606f227823 */ /* 0x000fe20000000122 */
[-C--:B------:R-:W-:Y:S01]  /*7010*/  FFMA.SAT R98, -R118, R100.reuse, 0.5 ;  /* 0x3f00000076627423 */ /* 0x080fe20000002164 */
[----:B------:R-:W-:Y:S01]  /*7020*/  FFMA.RM R96, R96, R103, 12582913 ;  /* 0x4b40000160607423 */ /* 0x000fe20000004067 */
[----:B------:R-:W-:Y:S01]  /*7030*/  FFMA R8, -R113, 1.4426950216293334961, -R8 ;  /* 0x3fb8aa3b71087823 */ /* 0x000fe20000000908 */
[----:B------:R-:W-:Y:S01]  /*7040*/  FFMA.SAT R100, -R119, R100, 0.5 ;  /* 0x3f00000077647423 */ /* 0x000fe20000002164 */
[----:B------:R-:W-:Y:S01]  /*7050*/  SHF.L.U32 R9, R9, 0x17, RZ ;  /* 0x0000001709097819 */ /* 0x000fe200000006ff */
[----:B-1----:R-:W-:Y:S01]  /*7060*/  FFMA R102, R0, R3, 1 ;  /* 0x3f80000000667423 */ /* 0x002fe20000000003 */
[----:B----4-:R-:W-:Y:S01]  /*7070*/  FADD R29, R35, -12583039 ;  /* 0xcb40007f231d7421 */ /* 0x010fe20000000000 */
[----:B------:R-:W-:Y:S01]  /*7080*/  FFMA R8, -R113, 1.925963033500011079e-08, R8 ;  /* 0x32a5706071087823 */ /* 0x000fe20000000108 */
[----:B------:R-:W-:Y:S01]  /*7090*/  SHF.L.U32 R24, R24, 0x17, RZ ;  /* 0x0000001718187819 */ /* 0x000fe200000006ff */
[----:B------:R-:W-:Y:S01]  /*70a0*/  FFMA R11, -R110, 1.925963033500011079e-08, R11 ;  /* 0x32a570606e0b7823 */ /* 0x000fe2000000010b */
[----:B------:R-:W-:Y:S01]  /*70b0*/  FFMA R37, -R112, 1.4426950216293334961, -R29 ;  /* 0x3fb8aa3b70257823 */ /* 0x000fe2000000091d */
[----:B------:R-:W-:Y:S01]  /*70c0*/  FADD R0, R96, -12583039 ;  /* 0xcb40007f60007421 */ /* 0x000fe20000000000 */
[----:B------:R1:W-:Y:S01]  /*70d0*/  MUFU.EX2 R29, R34 ;  /* 0x00000022001d7308 */ /* 0x0003e20000000800 */
[-C--:B------:R-:W-:Y:S01]  /*70e0*/  FFMA.RM R90, R36, R103.reuse, 12582913 ;  /* 0x4b400001245a7423 */ /* 0x080fe20000004067 */
[-C--:B------:R-:W-:Y:S01]  /*70f0*/  FFMA.RM R100, R100, R103.reuse, 12582913 ;  /* 0x4b40000164647423 */ /* 0x080fe20000004067 */
[----:B------:R-:W-:Y:S01]  /*7100*/  FFMA.RM R98, R98, R103, 12582913 ;  /* 0x4b40000162627423 */ /* 0x000fe20000004067 */
[----:B---3--:R-:W-:Y:S01]  /*7110*/  FFMA R9, R9, R10, 1 ;  /* 0x3f80000009097423 */ /* 0x008fe2000000000a */
[----:B-----5:R-:W-:Y:S01]  /*7120*/  FFMA R10, R24, R25, 1 ;  /* 0x3f800000180a7423 */ /* 0x020fe20000000019 */
[-C--:B------:R-:W-:Y:S01]  /*7130*/  FFMA.RM R94, R94, R103.reuse, 12582913 ;  /* 0x4b4000015e5e7423 */ /* 0x080fe20000004067 */
[----:B------:R-:W-:Y:S01]  /*7140*/  SHF.L.U32 R24, R30, 0x17, RZ ;  /* 0x000000171e187819 */ /* 0x000fe200000006ff */
[----:B------:R2:W3:Y:S01]  /*7150*/  MUFU.EX2 R26, R11 ;  /* 0x0000000b001a7308 */ /* 0x0004e20000000800 */
[----:B-1----:R-:W-:Y:S01]  /*7160*/  FFMA.RM R34, R39, R103, 12582913 ;  /* 0x4b40000127227423 */ /* 0x002fe20000004067 */
[----:B------:R-:W-:Y:S01]  /*7170*/  FADD R30, R100, -12583039 ;  /* 0xcb40007f641e7421 */ /* 0x000fe20000000000 */
[----:B------:R-:W-:Y:S01]  /*7180*/  FADD R3, R98, -12583039 ;  /* 0xcb40007f62037421 */ /* 0x000fe20000000000 */
[----:B------:R-:W-:Y:S01]  /*7190*/  FADD R99, R94, -12583039 ;  /* 0xcb40007f5e637421 */ /* 0x000fe20000000000 */
[----:B------:R-:W-:Y:S01]  /*71a0*/  FADD R92, R34, -12583039 ;  /* 0xcb40007f225c7421 */ /* 0x000fe20000000000 */
[----:B------:R-:W-:Y:S01]  /*71b0*/  FFMA R30, -R119, 1.4426950216293334961, -R30 ;  /* 0x3fb8aa3b771e7823 */ /* 0x000fe2000000091e */
[----:B------:R-:W-:Y:S01]  /*71c0*/  FFMA R37, -R112, 1.925963033500011079e-08, R37 ;  /* 0x32a5706070257823 */ /* 0x000fe20000000125 */
[----:B------:R1:W-:Y:S01]  /*71d0*/  MUFU.EX2 R39, R8 ;  /* 0x0000000800277308 */ /* 0x0003e20000000800 */
[----:B--2---:R-:W-:Y:S01]  /*71e0*/  FADD R11, R90, -12583039 ;  /* 0xcb40007f5a0b7421 */ /* 0x004fe20000000000 */
[----:B------:R-:W-:Y:S01]  /*71f0*/  FFMA R92, -R115, 1.4426950216293334961, -R92 ;  /* 0x3fb8aa3b735c7823 */ /* 0x000fe2000000095c */
[----:B------:R-:W-:Y:S01]  /*7200*/  FFMA R101, -R116, 1.4426950216293334961, -R99 ;  /* 0x3fb8aa3b74657823 */ /* 0x000fe20000000963 */
[----:B------:R-:W-:-:S02]  /*7210*/  IMAD.SHL.U32 R25, R32, 0x800000, RZ ;  /* 0x0080000020197824 */ /* 0x000fc400078e00ff */
[----:B------:R-:W-:Y:S01]  /*7220*/  FFMA R11, -R114, 1.4426950216293334961, -R11 ;  /* 0x3fb8aa3b720b7823 */ /* 0x000fe2000000090b */
[----:B------:R-:W-:Y:S01]  /*7230*/  FFMA R92, -R115, 1.925963033500011079e-08, R92 ;  /* 0x32a57060735c7823 */ /* 0x000fe2000000015c */
[----:B------:R-:W-:Y:S01]  /*7240*/  FFMA R101, -R116, 1.925963033500011079e-08, R101 ;  /* 0x32a5706074657823 */ /* 0x000fe20000000165 */
[----:B------:R-:W2:Y:S01]  /*7250*/  MUFU.EX2 R36, R37 ;  /* 0x0000002500247308 */ /* 0x000ea20000000800 */
[----:B-1----:R-:W-:Y:S01]  /*7260*/  SHF.L.U32 R8, R4, 0x17, RZ ;  /* 0x0000001704087819 */ /* 0x002fe200000006ff */
[----:B------:R-:W-:Y:S01]  /*7270*/  FFMA R4, -R117, 1.4426950216293334961, -R0 ;  /* 0x3fb8aa3b75047823 */ /* 0x000fe20000000900 */
[----:B------:R-:W-:Y:S01]  /*7280*/  FFMA R11, -R114, 1.925963033500011079e-08, R11 ;  /* 0x32a57060720b7823 */ /* 0x000fe2000000010b */
[----:B---3--:R-:W-:Y:S01]  /*7290*/  FFMA R25, R25, R26, 1 ;  /* 0x3f80000019197423 */ /* 0x008fe2000000001a */
[----:B------:R-:W-:Y:S01]  /*72a0*/  FFMA R24, R24, R31, 1 ;  /* 0x3f80000018187423 */ /* 0x000fe2000000001f */
[----:B------:R-:W-:Y:S01]  /*72b0*/  FFMA R4, -R117, 1.925963033500011079e-08, R4 ;  /* 0x32a5706075047823 */ /* 0x000fe20000000104 */
[----:B------:R-:W-:Y:S01]  /*72c0*/  FFMA R8, R8, R5, 1 ;  /* 0x3f80000008087423 */ /* 0x000fe20000000005 */
[----:B------:R-:W-:Y:S01]  /*72d0*/  FFMA R5, -R118, 1.4426950216293334961, -R3 ;  /* 0x3fb8aa3b76057823 */ /* 0x000fe20000000903 */
[----:B------:R1:W3:Y:S01]  /*72e0*/  MUFU.EX2 R37, R11 ;  /* 0x0000000b00257308 */ /* 0x0002e20000000800 */
[----:B------:R-:W-:Y:S01]  /*72f0*/  SHF.L.U32 R26, R33, 0x17, RZ ;  /* 0x00000017211a7819 */ /* 0x000fe200000006ff */
[----:B------:R-:W-:-:S02]  /*7300*/  IMAD.SHL.U32 R32, R96, 0x800000, RZ ;  /* 0x0080000060207824 */ /* 0x000fc400078e00ff */
[----:B------:R-:W-:Y:S01]  /*7310*/  FFMA R5, -R118, 1.925963033500011079e-08, R5 ;  /* 0x32a5706076057823 */ /* 0x000fe20000000105 */
[----:B------:R-:W-:Y:S01]  /*7320*/  SHF.L.U32 R90, R90, 0x17, RZ ;  /* 0x000000175a5a7819 */ /* 0x000fe200000006ff */
[----:B------:R-:W-:Y:S01]  /*7330*/  BSSY B1, `(.L_x_169) ;  /* 0x0000025000017945 */ /* 0x000fe20003800000 */
[----:B------:R-:W-:Y:S01]  /*7340*/  SHF.L.U32 R31, R94, 0x17, RZ ;  /* 0x000000175e1f7819 */ /* 0x000fe200000006ff */
[----:B------:R-:W-:Y:S01]  /*7350*/  FFMA R26, R26, R29, 1 ;  /* 0x3f8000001a1a7423 */ /* 0x000fe2000000001d */
[----:B------:R4:W5:Y:S01]  /*7360*/  MUFU.EX2 R3, R4 ;  /* 0x0000000400037308 */ /* 0x0009620000000800 */
[----:B-1----:R-:W-:Y:S02]  /*7370*/  SHF.L.U32 R11, R27, 0x17, RZ ;  /* 0x000000171b0b7819 */ /* 0x002fe400000006ff */
[----:B------:R-:W-:Y:S02]  /*7380*/  SHF.L.U32 R27, R35, 0x17, RZ ;  /* 0x00000017231b7819 */ /* 0x000fe400000006ff */
[----:B------:R-:W-:Y:S01]  /*7390*/  SHF.L.U32 R33, R98, 0x17, RZ ;  /* 0x0000001762217819 */ /* 0x000fe200000006ff */
[----:B------:R-:W-:Y:S01]  /*73a0*/  FFMA R11, R11, R28, 1 ;  /* 0x3f8000000b0b7423 */ /* 0x000fe2000000001c */
[----:B------:R-:W-:Y:S01]  /*73b0*/  SHF.L.U32 R28, R38, 0x17, RZ ;  /* 0x00000017261c7819 */ /* 0x000fe200000006ff */
[----:B------:R-:W1:Y:S01]  /*73c0*/  MUFU.EX2 R99, R92 ;  /* 0x0000005c00637308 */ /* 0x000e620000000800 */
[----:B----4-:R-:W-:Y:S01]  /*73d0*/  FFMA R4, -R119, 1.925963033500011079e-08, R30 ;  /* 0x32a5706077047823 */ /* 0x010fe2000000011e */
[----:B------:R-:W-:Y:S01]  /*73e0*/  IADD3 R30, R102, 0x1800000, RZ ;  /* 0x01800000661e7810 */ /* 0x000fe20007ffe0ff */
[----:B--2---:R-:W-:Y:S01]  /*73f0*/  FFMA R27, R27, R36, 1 ;  /* 0x3f8000001b1b7423 */ /* 0x004fe20000000024 */
[----:B------:R-:W-:Y:S01]  /*7400*/  FFMA R28, R28, R39, 1 ;  /* 0x3f8000001c1c7423 */ /* 0x000fe20000000027 */
[----:B---3--:R-:W-:Y:S01]  /*7410*/  FFMA R29, R90, R37, 1 ;  /* 0x3f8000005a1d7423 */ /* 0x008fe20000000025 */
[----:B------:R-:W-:-:S02]  /*7420*/  LOP3.LUT R30, R30, 0x7f800000, RZ, 0xc0, !PT ;  /* 0x7f8000001e1e7812 */ /* 0x000fc400078ec0ff */
[----:B------:R-:W2:Y:S01]  /*7430*/  MUFU.EX2 R0, R101 ;  /* 0x0000006500007308 */ /* 0x000ea20000000800 */
[----:B-----5:R-:W-:Y:S01]  /*7440*/  FFMA R32, R32, R3, 1 ;  /* 0x3f80000020207423 */ /* 0x020fe20000000003 */
[----:B------:R-:W-:Y:S02]  /*7450*/  ISETP.GT.U32.AND P2, PT, R30, 0x1ffffff, PT ;  /* 0x01ffffff1e00780c */ /* 0x000fe40003f44070 */
[----:B------:R-:W-:Y:S02]  /*7460*/  SHF.L.U32 R30, R34, 0x17, RZ ;  /* 0x00000017221e7819 */ /* 0x000fe400000006ff */
[----:B------:R-:W-:Y:S02]  /*7470*/  SHF.L.U32 R34, R100, 0x17, RZ ;  /* 0x0000001764227819 */ /* 0x000fe400000006ff */
[----:B------:R-:W3:Y:S01]  /*7480*/  MUFU.EX2 R92, R5 ;  /* 0x00000005005c7308 */ /* 0x000ee20000000800 */
[----:B-1----:R-:W-:-:S07]  /*7490*/  FFMA R30, R30, R99, 1 ;  /* 0x3f8000001e1e7423 */ /* 0x002fce0000000063 */
[----:B------:R-:W1:Y:S01]  /*74a0*/  MUFU.EX2 R35, R4 ;  /* 0x0000000400237308 */ /* 0x000e620000000800 */
[----:B--2---:R-:W-:Y:S01]  /*74b0*/  FFMA R31, R31, R0, 1 ;  /* 0x3f8000001f1f7423 */ /* 0x004fe20000000000 */
[----:B---3--:R-:W-:Y:S01]  /*74c0*/  FFMA R33, R33, R92, 1 ;  /* 0x3f80000021217423 */ /* 0x008fe2000000005c */
[----:B-1----:R-:W-:Y:S01]  /*74d0*/  FFMA R34, R34, R35, 1 ;  /* 0x3f80000022227423 */ /* 0x002fe20000000023 */
[----:B------:R-:W-:Y:S06]  /*74e0*/  @P2 BRA `(.L_x_170) ;  /* 0x0000000000142947 */ /* 0x000fec0003800000 */
[----:B------:R-:W-:Y:S02]  /*74f0*/  MOV R0, R102 ;  /* 0x0000006600007202 */ /* 0x000fe40000000f00 */
[----:B------:R-:W-:-:S07]  /*7500*/  MOV R4, 0x7520 ;  /* 0x0000752000047802 */ /* 0x000fce0000000f00 */
[----:B------:R-:W-:Y:S05]  /*7510*/  CALL.REL.NOINC `($__internal_0_$__cuda_sm20_rcp_rn_f32_slowpath) ;  /* 0x000000f000207944 */ /* 0x000fea0003c00000 */
[----:B------:R-:W-:Y:S01]  /*7520*/  MOV R35, R0 ;  /* 0x0000000000237202 */ /* 0x000fe20000000f00 */
[----:B------:R-:W-:Y:S06]  /*7530*/  BRA `(.L_x_171) ;  /* 0x0000000000107947 */ /* 0x000fec0003800000 */
.L_x_170:
[----:B------:R-:W1:Y:S02]  /*7540*/  MUFU.RCP R35, R102 ;  /* 0x0000006600237308 */ /* 0x000e640000001000 */
[----:B-1----:R-:W-:-:S04]  /*7550*/  FFMA R0, R102, R35, -1 ;  /* 0xbf80000066007423 */ /* 0x002fc80000000023 */
[----:B------:R-:W-:-:S04]  /*7560*/  FADD.FTZ R0, -R0, -RZ ;  /* 0x800000ff00007221 */ /* 0x000fc80000010100 */
[----:B------:R-:W-:-:S07]  /*7570*/  FFMA R35, R35, R0, R35 ;  /* 0x0000000023237223 */ /* 0x000fce0000000023 */
.L_x_171:
[----:B------:R-:W-:Y:S05]  /*7580*/  BSYNC B1 ;  /* 0x0000000000017941 */ /* 0x000fea0003800000 */
.L_x_169:
        /* <DEDUP_REMOVED lines=10> */
.L_x_173:
[----:B------:R-:W1:Y:S02]  /*7630*/  MUFU.RCP R3, R8 ;  /* 0x0000000800037308 */ /* 0x000e640000001000 */
[----:B-1----:R-:W-:-:S04]  /*7640*/  FFMA R0, R8, R3, -1 ;  /* 0xbf80000008007423 */ /* 0x002fc80000000003 */
[----:B------:R-:W-:-:S04]  /*7650*/  FADD.FTZ R0, -R0, -RZ ;  /* 0x800000ff00007221 */ /* 0x000fc80000010100 */
[----:B------:R-:W-:-:S07]  /*7660*/  FFMA R36, R3, R0, R3 ;  /* 0x0000000003247223 */ /* 0x000fce0000000003 */
.L_x_174:
[----:B------:R-:W-:Y:S05]  /*7670*/  BSYNC B1 ;  /* 0x0000000000017941 */ /* 0x000fea0003800000 */
.L_x_172:
        /* <DEDUP_REMOVED lines=10> */
.L_x_176:
[----:B------:R-:W1:Y:S02]  /*7720*/  MUFU.RCP R0, R9 ;  /* 0x0000000900007308 */ /* 0x000e640000001000 */
[----:B-1----:R-:W-:-:S04]  /*7730*/  FFMA R3, R9, R0, -1 ;  /* 0xbf80000009037423 */ /* 0x002fc80000000000 */
[----:B------:R-:W-:-:S04]  /*7740*/  FADD.FTZ R3, -R3, -RZ ;  /* 0x800000ff03037221 */ /* 0x000fc80000010100 */
[----:B------:R-:W-:-:S07]  /*7750*/  FFMA R37, R0, R3, R0 ;  /* 0x0000000300257223 */ /* 0x000fce0000000000 */
.L_x_177:
[----:B------:R-:W-:Y:S05]  /*7760*/  BSYNC B1 ;  /* 0x0000000000017941 */ /* 0x000fea0003800000 */
.L_x_175:
        /* <DEDUP_REMOVED lines=10> */
.L_x_179:
[----:B------:R-:W1:Y:S02]  /*7810*/  MUFU.RCP R3, R10 ;  /* 0x0000000a00037308 */ /* 0x000e640000001000 */
[----:B-1----:R-:W-:-:S04]  /*7820*/  FFMA R0, R10, R3, -1 ;  /* 0xbf8000000a007423 */ /* 0x002fc80000000003 */
[----:B------:R-:W-:-:S04]  /*7830*/  FADD.FTZ R0, -R0, -RZ ;  /* 0x800000ff00007221 */ /* 0x000fc80000010100 */
[----:B------:R-:W-:-:S07]  /*7840*/  FFMA R8, R3, R0, R3 ;  /* 0x0000000003087223 */ /* 0x000fce0000000003 */
.L_x_180:
[----:B------:R-:W-:Y:S05]  /*7850*/  BSYNC B1 ;  /* 0x0000000000017941 */ /* 0x000fea0003800000 */
.L_x_178:
        /* <DEDUP_REMOVED lines=10> */
.L_x_182:
[----:B------:R-:W1:Y:S02]  /*7900*/  MUFU.RCP R0, R11 ;  /* 0x0000000b00007308 */ /* 0x000e640000001000 */
[----:B-1----:R-:W-:-:S04]  /*7910*/  FFMA R3, R11, R0, -1 ;  /* 0xbf8000000b037423 */ /* 0x002fc80000000000 */
[----:B------:R-:W-:-:S04]  /*7920*/  FADD.FTZ R3, -R3, -RZ ;  /* 0x800000ff03037221 */ /* 0x000fc80000010100 */
[----:B------:R-:W-:-:S07]  /*7930*/  FFMA R9, R0, R3, R0 ;  /* 0x0000000300097223 */ /* 0x000fce0000000000 */
.L_x_183:
[----:B------:R-:W-:Y:S05]  /*7940*/  BSYNC B1 ;  /* 0x0000000000017941 */ /* 0x000fea0003800000 */
.L_x_181:
        /* <DEDUP_REMOVED lines=10> */
.L_x_185:
[----:B------:R-:W1:Y:S02]  /*79f0*/  MUFU.RCP R3, R24 ;  /* 0x0000001800037308 */ /* 0x000e640000001000 */
[----:B-1----:R-:W-:-:S04]  /*7a00*/  FFMA R0, R24, R3, -1 ;  /* 0xbf80000018007423 */ /* 0x002fc80000000003 */
[----:B------:R-:W-:-:S04]  /*7a10*/  FADD.FTZ R0, -R0, -RZ ;  /* 0x800000ff00007221 */ /* 0x000fc80000010100 */
[----:B------:R-:W-:-:S07]  /*7a20*/  FFMA R10, R3, R0, R3 ;  /* 0x00000000030a7223 */ /* 0x000fce0000000003 */
.L_x_186:
[----:B------:R-:W-:Y:S05]  /*7a30*/  BSYNC B1 ;  /* 0x0000000000017941 */ /* 0x000fea0003800000 */
.L_x_184:
        /* <DEDUP_REMOVED lines=10> */
.L_x_188:
[----:B------:R-:W1:Y:S02]  /*7ae0*/  MUFU.RCP R0, R25 ;  /* 0x0000001900007308 */ /* 0x000e640000001000 */
[----:B-1----:R-:W-:-:S04]  /*7af0*/  FFMA R3, R25, R0, -1 ;  /* 0xbf80000019037423 */ /* 0x002fc80000000000 */
[----:B------:R-:W-:-:S04]  /*7b00*/  FADD.FTZ R3, -R3, -RZ ;  /* 0x800000ff03037221 */ /* 0x000fc80000010100 */
[----:B------:R-:W-:-:S07]  /*7b10*/  FFMA R11, R0, R3, R0 ;  /* 0x00000003000b7223 */ /* 0x000fce0000000000 */
.L_x_189:
[----:B------:R-:W-:Y:S05]  /*7b20*/  BSYNC B1 ;  /* 0x0000000000017941 */ /* 0x000fea0003800000 */
.L_x_187:
        /* <DEDUP_REMOVED lines=10> */
.L_x_191:
[----:B------:R-:W1:Y:S02]  /*7bd0*/  MUFU.RCP R3, R26 ;  /* 0x0000001a00037308 */ /* 0x000e640000001000 */
[----:B-1----:R-:W-:-:S04]  /*7be0*/  FFMA R0, R26, R3, -1 ;  /* 0xbf8000001a007423 */ /* 0x002fc80000000003 */
[----:B------:R-:W-:-:S04]  /*7bf0*/  FADD.FTZ R0, -R0, -RZ ;  /* 0x800000ff00007221 */ /* 0x000fc80000010100 */
[----:B------:R-:W-:-:S07]  /*7c00*/  FFMA R24, R3, R0, R3 ;  /* 0x0000000003187223 */ /* 0x000fce0000000003 */
.L_x_192:
[----:B------:R-:W-:Y:S05]  /*7c10*/  BSYNC B1 ;  /* 0x0000000000017941 */ /* 0x000fea0003800000 */
.L_x_190:
        /* <DEDUP_REMOVED lines=10> */
.L_x_194:
[----:B------:R-:W1:Y:S02]  /*7cc0*/  MUFU.RCP R0, R27 ;  /* 0x0000001b00007308 */ /* 0x000e640000001000 */
[----:B-1----:R-:W-:-:S04]  /*7cd0*/  FFMA R3, R27, R0, -1 ;  /* 0xbf8000001b037423 */ /* 0x002fc80000000000 */
[----:B------:R-:W-:-:S04]  /*7ce0*/  FADD.FTZ R3, -R3, -RZ ;  /* 0x800000ff03037221 */ /* 0x000fc80000010100 */
[----:B------:R-:W-:-:S07]  /*7cf0*/  FFMA R25, R0, R3, R0 ;  /* 0x0000000300197223 */ /* 0x000fce0000000000 */
.L_x_195:
[----:B------:R-:W-:Y:S05]  /*7d00*/  BSYNC B1 ;  /* 0x0000000000017941 */ /* 0x000fea0003800000 */
.L_x_193:
        /* <DEDUP_REMOVED lines=10> */
.L_x_197:
[----:B------:R-:W1:Y:S02]  /*7db0*/  MUFU.RCP R3, R28 ;  /* 0x0000001c00037308 */ /* 0x000e640000001000 */
[----:B-1----:R-:W-:-:S04]  /*7dc0*/  FFMA R0, R28, R3, -1 ;  /* 0xbf8000001c007423 */ /* 0x002fc80000000003 */
[----:B------:R-:W-:-:S04]  /*7dd0*/  FADD.FTZ R0, -R0, -RZ ;  /* 0x800000ff00007221 */ /* 0x000fc80000010100 */
[----:B------:R-:W-:-:S07]  /*7de0*/  FFMA R26, R3, R0, R3 ;  /* 0x00000000031a7223 */ /* 0x000fce0000000003 */
.L_x_198:
[----:B------:R-:W-:Y:S05]  /*7df0*/  BSYNC B1 ;  /* 0x0000000000017941 */ /* 0x000fea0003800000 */
.L_x_196:
        /* <DEDUP_REMOVED lines=10> */
.L_x_200:
[----:B------:R-:W1:Y:S02]  /*7ea0*/  MUFU.RCP R0, R29 ;  /* 0x0000001d00007308 */ /* 0x000e640000001000 */
[----:B-1----:R-:W-:-:S04]  /*7eb0*/  FFMA R3, R29, R0, -1 ;  /* 0xbf8000001d037423 */ /* 0x002fc80000000000 */
[----:B------:R-:W-:-:S04]  /*7ec0*/  FADD.FTZ R3, -R3, -RZ ;  /* 0x800000ff03037221 */ /* 0x000fc80000010100 */
[----:B------:R-:W-:-:S07]  /*7ed0*/  FFMA R27, R0, R3, R0 ;  /* 0x00000003001b7223 */ /* 0x000fce0000000000 */
.L_x_201:
[----:B------:R-:W-:Y:S05]  /*7ee0*/  BSYNC B1 ;  /* 0x0000000000017941 */ /* 0x000fea0003800000 */
.L_x_199:
        /* <DEDUP_REMOVED lines=10> */
.L_x_203:
[----:B------:R-:W1:Y:S02]  /*7f90*/  MUFU.RCP R3, R30 ;  /* 0x0000001e00037308 */ /* 0x000e640000001000 */
[----:B-1----:R-:W-:-:S04]  /*7fa0*/  FFMA R0, R30, R3, -1 ;  /* 0xbf8000001e007423 */ /* 0x002fc80000000003 */
[----:B------:R-:W-:-:S04]  /*7fb0*/  FADD.FTZ R0, -R0, -RZ ;  /* 0x800000ff00007221 */ /* 0x000fc80000010100 */
[----:B------:R-:W-:-:S07]  /*7fc0*/  FFMA R28, R3, R0, R3 ;  /* 0x00000000031c7223 */ /* 0x000fce0000000003 */
.L_x_204:
[----:B------:R-:W-:Y:S05]  /*7fd0*/  BSYNC B1 ;  /* 0x0000000000017941 */ /* 0x000fea0003800000 */
.L_x_202:
        /* <DEDUP_REMOVED lines=10> */
.L_x_206:
[----:B------:R-:W1:Y:S02]  /*8080*/  MUFU.RCP R0, R31 ;  /* 0x0000001f00007308 */ /* 0x000e640000001000 */
[----:B-1----:R-:W-:-:S04]  /*8090*/  FFMA R3, R31, R0, -1 ;  /* 0xbf8000001f037423 */ /* 0x002fc80000000000 */
[----:B------:R-:W-:-:S04]  /*80a0*/  FADD.FTZ R3, -R3, -RZ ;  /* 0x800000ff03037221 */ /* 0x000fc80000010100 */
[----:B------:R-:W-:-:S07]  /*80b0*/  FFMA R29, R0, R3, R0 ;  /* 0x00000003001d7223 */ /* 0x000fce0000000000 */
.L_x_207:
[----:B------:R-:W-:Y:S05]  /*80c0*/  BSYNC B1 ;  /* 0x0000000000017941 */ /* 0x000fea0003800000 */
.L_x_205:
        /* <DEDUP_REMOVED lines=10> */
.L_x_209:
[----:B------:R-:W1:Y:S02]  /*8170*/  MUFU.RCP R3, R32 ;  /* 0x0000002000037308 */ /* 0x000e640000001000 */
[----:B-1----:R-:W-:-:S04]  /*8180*/  FFMA R0, R32, R3, -1 ;  /* 0xbf80000020007423 */ /* 0x002fc80000000003 */
[----:B------:R-:W-:-:S04]  /*8190*/  FADD.FTZ R0, -R0, -RZ ;  /* 0x800000ff00007221 */ /* 0x000fc80000010100 */
[----:B------:R-:W-:-:S07]  /*81a0*/  FFMA R30, R3, R0, R3 ;  /* 0x00000000031e7223 */ /* 0x000fce0000000003 */
.L_x_210:
[----:B------:R-:W-:Y:S05]  /*81b0*/  BSYNC B1 ;  /* 0x0000000000017941 */ /* 0x000fea0003800000 */
.L_x_208:
        /* <DEDUP_REMOVED lines=10> */
.L_x_212:
[----:B------:R-:W1:Y:S02]  /*8260*/  MUFU.RCP R0, R33 ;  /* 0x0000002100007308 */ /* 0x000e640000001000 */
[----:B-1----:R-:W-:-:S04]  /*8270*/  FFMA R3, R33, R0, -1 ;  /* 0xbf80000021037423 */ /* 0x002fc80000000000 */
[----:B------:R-:W-:-:S04]  /*8280*/  FADD.FTZ R3, -R3, -RZ ;  /* 0x800000ff03037221 */ /* 0x000fc80000010100 */
[----:B------:R-:W-:-:S07]  /*8290*/  FFMA R31, R0, R3, R0 ;  /* 0x00000003001f7223 */ /* 0x000fce0000000000 */
.L_x_213:
[----:B------:R-:W-:Y:S05]  /*82a0*/  BSYNC B1 ;  /* 0x0000000000017941 */ /* 0x000fea0003800000 */
.L_x_211:
        /* <DEDUP_REMOVED lines=9> */
.L_x_215:
[----:B------:R-:W1:Y:S02]  /*8340*/  MUFU.RCP R3, R34 ;  /* 0x0000002200037308 */ /* 0x000e640000001000 */
[----:B-1----:R-:W-:-:S04]  /*8350*/  FFMA R0, R34, R3, -1 ;  /* 0xbf80000022007423 */ /* 0x002fc80000000003 */
[----:B------:R-:W-:-:S04]  /*8360*/  FADD.FTZ R0, -R0, -RZ ;  /* 0x800000ff00007221 */ /* 0x000fc80000010100 */
[----:B------:R-:W-:-:S07]  /*8370*/  FFMA R0, R3, R0, R3 ;  /* 0x0000000003007223 */ /* 0x000fce0000000003 */
.L_x_216:
[----:B------:R-:W-:Y:S05]  /*8380*/  BSYNC B1 ;  /* 0x0000000000017941 */ /* 0x000fea0003800000 */
.L_x_214:
        /* <DEDUP_REMOVED lines=46> */
.L_x_218:
[----:B------:R-:W-:Y:S05]  /*8670*/  BSYNC B0 ;  /* 0x0000000000007941 */ /* 0x000fea0003800000 */
.L_x_217:
        /* <DEDUP_REMOVED lines=8> */
.L_x_221:
[----:B------:R-:W-:-:S04]  /*8700*/  ULEA UR4, UR36, UR52, 0x3 ;  /* 0x0000003424047291 */ /* 0x000fc8000f8e183f */
[----:B------:R-:W-:-:S04]  /*8710*/  UIADD3 UR4, UR4, 0x60, URZ ;  /* 0x0000006004047890 */ /* 0x000fc8000fffe03f */
[----:B------:R-:W-:-:S09]  /*8720*/  UPRMT UR4, UR51, 0x654, UR4 ;  /* 0x0000065433047896 */ /* 0x000fd20008000004 */
[----:B------:R-:W-:Y:S03]  /*8730*/  SYNCS.ARRIVE.TRANS64.RED.A1T0 RZ, [UR4], RZ ;  /* 0x000000ffffff79a7 */ /* 0x000fe60008100404 */
.L_x_220:
[----:B------:R-:W-:Y:S05]  /*8740*/  BSYNC B0 ;  /* 0x0000000000007941 */ /* 0x000fea0003800000 */
.L_x_219:
[----:B------:R-:W-:Y:S01]  /*8750*/  UIADD3 UR4, UR36, 0x1, URZ ;  /* 0x0000000124047890 */ /* 0x000fe2000fffe03f */
[----:B------:R-:W-:Y:S03]  /*8760*/  BSSY B0, `(.L_x_222) ;  /* 0x0000038000007945 */ /* 0x000fe60003800000 */
[----:B------:R-:W-:-:S04]  /*8770*/  UISETP.NE.AND UP0, UPT, UR4, 0x4, UPT ;  /* 0x000000040400788c */ /* 0x000fc8000bf05270 */
[----:B------:R-:W-:Y:S01]  /*8780*/  USEL UR5, UR4, URZ, UP0 ;  /* 0x0000003f04057287 */ /* 0x000fe20008000000 */
[----:B------:R-:W-:Y:S11]  /*8790*/  @P0 BRA `(.L_x_223) ;  /* 0x0000000000d00947 */ /* 0x000ff60003800000 */
[----:B------:R-:W-:-:S13]  /*87a0*/  ISETP.NE.AND P2, PT, R160, 0x3, PT ;  /* 0x00000003a000780c */ /* 0x000fda0003f45270 */
[----:B------:R-:W-:Y:S05]  /*87b0*/  @!P2 BRA `(.L_x_224) ;  /* 0x000000000004a947 */ /* 0x000fea0003800000 */
[----:B------:R-:W-:Y:S01]  /*87c0*/  BPT.TRAP 0x1 ;  /* 0x000000040000795c */ /* 0x000fe20000300000 */
.L_x_224:
[C---:B------:R-:W-:Y:S01]  /*87d0*/  LEA R3, R12.reuse, UR52, 0x3 ;  /* 0x000000340c037c11 */ /* 0x040fe2000f8e18ff */
[----:B------:R-:W-:Y:S01]  /*87e0*/  BSSY B1, `(.L_x_225) ;  /* 0x0000007000017945 */ /* 0x000fe20003800000 */
[----:B------:R-:W-:Y:S02]  /*87f0*/  SHF.L.U32 R0, R7, 0x1f, RZ ;  /* 0x0000001f07007819 */ /* 0x000fe400000006ff */
[----:B------:R-:W-:Y:S02]  /*8800*/  IADD3 R5, R12, 0x1, RZ ;  /* 0x000000010c057810 */ /* 0x000fe40007ffe0ff */
[----:B------:R-:W1:Y:S02]  /*8810*/  SYNCS.PHASECHK.TRANS64.TRYWAIT P2, [R3+URZ+0x40], R0 ;  /* 0x00004000030075a7 */ /* 0x000e64000804017f */
[----:B------:R-:W-:-:S04]  /*8820*/  ISETP.NE.AND P3, PT, R5, 0x4, PT ;  /* 0x000000040500780c */ /* 0x000fc80003f65270 */
[----:B------:R-:W-:Y:S01]  /*8830*/  SEL R98, RZ, 0x1, P3 ;  /* 0x00000001ff627807 */ /* 0x000fe20001800000 */
[----:B-1----:R-:W-:Y:S08]  /*8840*/  @!P2 BRA `(.L_x_226) ;  /* 0x000000d4004ca947 */ /* 0x002ff00003800000 */
.L_x_620:
[----:B------:R-:W-:Y:S05]  /*8850*/  BSYNC B1 ;  /* 0x0000000000017941 */ /* 0x000fea0003800000 */
.L_x_225:
[----:B------:R-:W-:Y:S05]  /*8860*/  @P1 BRA `(.L_x_227) ;  /* 0x0000000000941947 */ /* 0x000fea0003800000 */
[----:B------:R-:W-:Y:S01]  /*8870*/  LEA R34, R12, R97, 0xd ;  /* 0x000000610c227211 */ /* 0x000fe200078e68ff */
        /* <DEDUP_REMOVED lines=9> */
[----:B--2---:R-:W-:Y:S01]  /*8910*/  SHF.L.U32 R34, R12, 0x10, RZ ;  /* 0x000000100c227819 */ /* 0x004fe200000006ff */
[----:B------:R-:W-:Y:S01]  /*8920*/  FMUL R21, R153, R28 ;  /* 0x0000001c99157220 */ /* 0x000fe20000400000 */
[----:B------:R-:W-:Y:S02]  /*8930*/  LOP3.LUT R10, R25, 0xffff0000, RZ, 0xc0, !PT ;  /* 0xffff0000190a7812 */ /* 0x000fe400078ec0ff */
[----:B------:R-:W-:Y:S01]  /*8940*/  LOP3.LUT R26, R26, 0xffff0000, RZ, 0xc0, !PT ;  /* 0xffff00001a1a7812 */ /* 0x000fe200078ec0ff */
[----:B------:R-:W-:Y:S01]  /*8950*/  FMUL R89, R153, R34 ;  /* 0x0000002299597220 */ /* 0x000fe20000400000 */
[----:B------:R-:W-:Y:S01]  /*8960*/  SHF.L.U32 R30, R27, 0x10, RZ ;  /* 0x000000101b1e7819 */ /* 0x000fe200000006ff */
[----:B------:R-:W-:Y:S01]  /*8970*/  FMUL R23, R153, R10 ;  /* 0x0000000a99177220 */ /* 0x000fe20000400000 */
[----:B------:R-:W-:-:S02]  /*8980*/  LOP3.LUT R32, R27, 0xffff0000, RZ, 0xc0, !PT ;  /* 0xffff00001b207812 */ /* 0x000fc400078ec0ff */
[----:B------:R-:W-:Y:S01]  /*8990*/  LOP3.LUT R12, R12, 0xffff0000, RZ, 0xc0, !PT ;  /* 0xffff00000c0c7812 */ /* 0x000fe200078ec0ff */
[----:B------:R-:W-:Y:S01]  /*89a0*/  FMUL R161, R153, R30 ;  /* 0x0000001e99a17220 */ /* 0x000fe20000400000 */
        /* <DEDUP_REMOVED lines=15> */
[C---:B------:R-:W-:Y:S01]  /*8aa0*/  FMUL R95, R153.reuse, R94 ;  /* 0x0000005e995f7220 */ /* 0x040fe20000400000 */
[----:B------:R-:W-:-:S07]  /*8ab0*/  FMUL R169, R153, R96 ;  /* 0x0000006099a97220 */ /* 0x000fce0000400000 */
.L_x_227:
[----:B------:R-:W-:Y:S02]  /*8ac0*/  LOP3.LUT R7, R7, R98, RZ, 0x3c, !PT ;  /* 0x0000006207077212 */ /* 0x000fe400078e3cff */
[----:B------:R-:W-:-:S07]  /*8ad0*/  SEL R12, R5, RZ, P3 ;  /* 0x000000ff050c7207 */ /* 0x000fce0001800000 */
.L_x_223:
[----:B------:R-:W-:Y:S05]  /*8ae0*/  BSYNC B0 ;  /* 0x0000000000007941 */ /* 0x000fea0003800000 */
.L_x_222:
[----:B------:R-:W-:Y:S01]  /*8af0*/  MOV R102, 0x3bbb989d ;  /* 0x3bbb989d00667802 */ /* 0x000fe20000000f00 */
[C---:B------:R-:W-:Y:S01]  /*8b00*/  FFMA R42, R154.reuse, R42, R157 ;  /* 0x0000002a9a2a7223 */ /* 0x040fe2000000009d */
[C---:B------:R-:W-:Y:S01]  /*8b10*/  FFMA R41, R154.reuse, R41, R14 ;  /* 0x000000299a297223 */ /* 0x040fe2000000000e */
[----:B------:R-:W-:Y:S01]  /*8b20*/  FFMA R40, R154, R40, R13 ;  /* 0x000000289a287223 */ /* 0x000fe2000000000d */
[----:B------:R-:W-:Y:S02]  /*8b30*/  IMAD.MOV.U32 R103, RZ, RZ, 0x437c0000 ;  /* 0x437c0000ff677424 */ /* 0x000fe400078e00ff */
[-C--:B------:R-:W-:Y:S01]  /*8b40*/  FFMA.SAT R5, -R42, R102.reuse, 0.5 ;  /* 0x3f0000002a057423 */ /* 0x080fe20000002166 */
[----:B------:R-:W-:Y:S01]  /*8b50*/  FFMA R43, R154, R43, R23 ;  /* 0x0000002b9a2b7223 */ /* 0x000fe20000000017 */
[-C--:B------:R-:W-:Y:S01]  /*8b60*/  FFMA.SAT R4, -R41, R102.reuse, 0.5 ;  /* 0x3f00000029047423 */ /* 0x080fe20000002166 */
[-C--:B-1----:R-:W-:Y:S01]  /*8b70*/  FFMA.SAT R0, -R40, R102.reuse, 0.5 ;  /* 0x3f00000028007423 */ /* 0x082fe20000002166 */
[-C--:B------:R-:W-:Y:S01]  /*8b80*/  FFMA.RM R9, R5, R103.reuse, 12582913 ;  /* 0x4b40000105097423 */ /* 0x080fe20000004067 */
[----:B------:R-:W-:Y:S01]  /*8b90*/  FFMA.SAT R11, -R43, R102, 0.5 ;  /* 0x3f0000002b0b7423 */ /* 0x000fe20000002166 */
[-C--:B------:R-:W-:Y:S01]  /*8ba0*/  FFMA.RM R4, R4, R103.reuse, 12582913 ;  /* 0x4b40000104047423 */ /* 0x080fe20000004067 */
[-C--:B------:R-:W-:Y:S01]  /*8bb0*/  FFMA.RM R0, R0, R103.reuse, 12582913 ;  /* 0x4b40000100007423 */ /* 0x080fe20000004067 */
[----:B------:R-:W-:Y:S01]  /*8bc0*/  FADD R5, R9, -12583039 ;  /* 0xcb40007f09057421 */ /* 0x000fe20000000000 */
[C---:B------:R-:W-:Y:S01]  /*8bd0*/  FFMA R44, R154.reuse, R44, R21 ;  /* 0x0000002c9a2c7223 */ /* 0x040fe20000000015 */
[----:B------:R-:W-:Y:S01]  /*8be0*/  FFMA R46, R154, R46, R161 ;  /* 0x0000002e9a2e7223 */ /* 0x000fe200000000a1 */
[----:B------:R-:W-:Y:S01]  /*8bf0*/  FFMA.RM R25, R11, R103, 12582913 ;  /* 0x4b4000010b197423 */ /* 0x000fe20000004067 */
[----:B------:R-:W-:Y:S01]  /*8c00*/  FADD R10, R4, -12583039 ;  /* 0xcb40007f040a7421 */ /* 0x000fe20000000000 */
[----:B------:R-:W-:Y:S01]  /*8c10*/  FFMA R48, R154, R48, R89 ;  /* 0x000000309a307223 */ /* 0x000fe20000000059 */
[----:B------:R-:W-:Y:S01]  /*8c20*/  FADD R3, R0, -12583039 ;  /* 0xcb40007f00037421 */ /* 0x000fe20000000000 */
[----:B------:R-:W-:Y:S01]  /*8c30*/  FFMA R11, -R42, 1.4426950216293334961, -R5 ;  /* 0x3fb8aa3b2a0b7823 */ /* 0x000fe20000000905 */
[-C--:B------:R-:W-:Y:S01]  /*8c40*/  FFMA.SAT R26, -R44, R102.reuse, 0.5 ;  /* 0x3f0000002c1a7423 */ /* 0x080fe20000002166 */
[-C--:B------:R-:W-:Y:S01]  /*8c50*/  FFMA.SAT R31, -R46, R102.reuse, 0.5 ;  /* 0x3f0000002e1f7423 */ /* 0x080fe20000002166 */
[----:B------:R-:W-:Y:S01]  /*8c60*/  FADD R24, R25, -12583039 ;  /* 0xcb40007f19187421 */ /* 0x000fe20000000000 */
[----:B------:R-:W-:Y:S01]  /*8c70*/  FFMA R10, -R41, 1.4426950216293334961, -R10 ;  /* 0x3fb8aa3b290a7823 */ /* 0x000fe2000000090a */
[----:B------:R-:W-:Y:S01]  /*8c80*/  FFMA R47, R154, R47, R159 ;  /* 0x0000002f9a2f7223 */ /* 0x000fe2000000009f */
[-C--:B------:R-:W-:Y:S01]  /*8c90*/  FFMA.SAT R33, -R48, R102.reuse, 0.5 ;  /* 0x3f00000030217423 */ /* 0x080fe20000002166 */
[----:B------:R-:W-:Y:S01]  /*8ca0*/  FFMA R3, -R40, 1.4426950216293334961, -R3 ;  /* 0x3fb8aa3b28037823 */ /* 0x000fe20000000903 */
[----:B------:R-:W-:Y:S01]  /*8cb0*/  FFMA R11, -R42, 1.925963033500011079e-08, R11 ;  /* 0x32a570602a0b7823 */ /* 0x000fe2000000010b */
[----:B------:R-:W-:Y:S01]  /*8cc0*/  FFMA R45, R154, R45, R15 ;  /* 0x0000002d9a2d7223 */ /* 0x000fe2000000000f */
[-C--:B------:R-:W-:Y:S01]  /*8cd0*/  FFMA.RM R28, R26, R103.reuse, 12582913 ;  /* 0x4b4000011a1c7423 */ /* 0x080fe20000004067 */
[-C--:B------:R-:W-:Y:S01]  /*8ce0*/  FFMA.RM R31, R31, R103.reuse, 12582913 ;  /* 0x4b4000011f1f7423 */ /* 0x080fe20000004067 */
[----:B------:R-:W-:Y:S01]  /*8cf0*/  FFMA R26, -R43, 1.4426950216293334961, -R24 ;  /* 0x3fb8aa3b2b1a7823 */ /* 0x000fe20000000918 */
[----:B------:R-:W-:Y:S01]  /*8d00*/  FFMA R10, -R41, 1.925963033500011079e-08, R10 ;  /* 0x32a57060290a7823 */ /* 0x000fe2000000010a */
[-C--:B------:R-:W-:Y:S01]  /*8d10*/  FFMA.SAT R32, -R47, R102.reuse, 0.5 ;  /* 0x3f0000002f207423 */ /* 0x080fe20000002166 */
[-C--:B------:R-:W-:Y:S01]  /*8d20*/  FFMA.RM R35, R33, R103.reuse, 12582913 ;  /* 0x4b40000121237423 */ /* 0x080fe20000004067 */
[----:B------:R-:W-:Y:S01]  /*8d30*/  FFMA R3, -R40, 1.925963033500011079e-08, R3 ;  /* 0x32a5706028037823 */ /* 0x000fe20000000103 */
[----:B------:R1:W-:Y:S01]  /*8d40*/  MUFU.EX2 R24, R11 ;  /* 0x0000000b00187308 */ /* 0x0003e20000000800 */
[----:B------:R-:W-:Y:S01]  /*8d50*/  FFMA.SAT R29, -R45, R102, 0.5 ;  /* 0x3f0000002d1d7423 */ /* 0x000fe20000002166 */
[----:B------:R-:W-:Y:S01]  /*8d60*/  FADD R27, R28, -12583039 ;  /* 0xcb40007f1c1b7421 */ /* 0x000fe20000000000 */
[----:B------:R-:W-:Y:S01]  /*8d70*/  FFMA R26, -R43, 1.925963033500011079e-08, R26 ;  /* 0x32a570602b1a7823 */ /* 0x000fe2000000011a */
[----:B------:R-:W-:Y:S01]  /*8d80*/  FFMA.RM R32, R32, R103, 12582913 ;  /* 0x4b40000120207423 */ /* 0x000fe20000004067 */
[C---:B------:R-:W-:Y:S01]  /*8d90*/  FFMA R49, R154.reuse, R49, R163 ;  /* 0x000000319a317223 */ /* 0x040fe200000000a3 */
[----:B------:R-:W-:Y:S01]  /*8da0*/  FADD R33, R35, -12583039 ;  /* 0xcb40007f23217421 */ /* 0x000fe20000000000 */
[----:B------:R-:W-:Y:S01]  /*8db0*/  FFMA R52, R154, R52, R93 ;  /* 0x000000349a347223 */ /* 0x000fe2000000005d */
[----:B------:R2:W-:Y:S01]  /*8dc0*/  MUFU.EX2 R5, R10 ;  /* 0x0000000a00057308 */ /* 0x0005e20000000800 */
[----:B-1----:R-:W-:Y:S01]  /*8dd0*/  FADD R11, R31, -12583039 ;  /* 0xcb40007f1f0b7421 */ /* 0x002fe20000000000 */
[-C--:B------:R-:W-:Y:S01]  /*8de0*/  FFMA.SAT R36, -R49, R102.reuse, 0.5 ;  /* 0x3f00000031247423 */ /* 0x080fe20000002166 */
[----:B------:R-:W-:Y:S01]  /*8df0*/  FFMA R37, -R48, 1.4426950216293334961, -R33 ;  /* 0x3fb8aa3b30257823 */ /* 0x000fe20000000921 */
[----:B------:R-:W-:Y:S01]  /*8e00*/  FFMA R51, R154, R51, R165 ;  /* 0x000000339a337223 */ /* 0x000fe200000000a5 */
[----:B------:R-:W-:Y:S01]  /*8e10*/  FFMA R11, -R46, 1.4426950216293334961, -R11 ;  /* 0x3fb8aa3b2e0b7823 */ /* 0x000fe2000000090b */
[----:B------:R-:W-:Y:S01]  /*8e20*/  FFMA.SAT R94, -R52, R102, 0.5 ;  /* 0x3f000000345e7423 */ /* 0x000fe20000002166 */
[----:B------:R-:W-:Y:S01]  /*8e30*/  FFMA R50, R154, R50, R91 ;  /* 0x000000329a327223 */ /* 0x000fe2000000005b */
[----:B------:R-:W1:Y:S01]  /*8e40*/  MUFU.EX2 R3, R3 ;  /* 0x0000000300037308 */ /* 0x000e620000000800 */
[-C--:B--2---:R-:W-:Y:S01]  /*8e50*/  FFMA.RM R10, R29, R103.reuse, 12582913 ;  /* 0x4b4000011d0a7423 */ /* 0x084fe20000004067 */
[----:B------:R-:W-:Y:S01]  /*8e60*/  FFMA R29, -R44, 1.4426950216293334961, -R27 ;  /* 0x3fb8aa3b2c1d7823 */ /* 0x000fe2000000091b */
[----:B------:R-:W-:Y:S01]  /*8e70*/  FFMA R11, -R46, 1.925963033500011079e-08, R11 ;  /* 0x32a570602e0b7823 */ /* 0x000fe2000000010b */
[-C--:B------:R-:W-:Y:S01]  /*8e80*/  FFMA.RM R38, R36, R103.reuse, 12582913 ;  /* 0x4b40000124267423 */ /* 0x080fe20000004067 */
[----:B------:R-:W-:Y:S01]  /*8e90*/  FFMA R37, -R48, 1.925963033500011079e-08, R37 ;  /* 0x32a5706030257823 */ /* 0x000fe20000000125 */
[-C--:B------:R-:W-:Y:S01]  /*8ea0*/  FFMA.SAT R92, -R51, R102.reuse, 0.5 ;  /* 0x3f000000335c7423 */ /* 0x080fe20000002166 */
[----:B------:R-:W-:Y:S01]  /*8eb0*/  FFMA.RM R96, R94, R103, 12582913 ;  /* 0x4b4000015e607423 */ /* 0x000fe20000004067 */
[----:B------:R2:W3:Y:S01]  /*8ec0*/  MUFU.EX2 R27, R26 ;  /* 0x0000001a001b7308 */ /* 0x0004e20000000800 */
[----:B------:R-:W-:Y:S01]  /*8ed0*/  FFMA.SAT R39, -R50, R102, 0.5 ;  /* 0x3f00000032277423 */ /* 0x000fe20000002166 */
[----:B------:R-:W-:Y:S01]  /*8ee0*/  FADD R36, R38, -12583039 ;  /* 0xcb40007f26247421 */ /* 0x000fe20000000000 */
[C---:B------:R-:W-:Y:S01]  /*8ef0*/  FFMA R53, R154.reuse, R53, R167 ;  /* 0x000000359a357223 */ /* 0x040fe200000000a7 */
[----:B------:R-:W-:Y:S01]  /*8f00*/  FFMA R54, R154, R54, R95 ;  /* 0x000000369a367223 */ /* 0x000fe2000000005f */
[-C--:B------:R-:W-:Y:S01]  /*8f10*/  FFMA.RM R92, R92, R103.reuse, 12582913 ;  /* 0x4b4000015c5c7423 */ /* 0x080fe20000004067 */
[----:B------:R-:W-:Y:S01]  /*8f20*/  FFMA.RM R90, R39, R103, 12582913 ;  /* 0x4b400001275a7423 */ /* 0x000fe20000004067 */
[----:B------:R-:W-:Y:S01]  /*8f30*/  FFMA R55, R154, R55, R169 ;  /* 0x000000379a377223 */ /* 0x000fe200000000a9 */
[----:B------:R-:W-:Y:S01]  /*8f40*/  SHF.L.U32 R0, R0, 0x17, RZ ;  /* 0x0000001700007819 */ /* 0x000fe200000006ff */
[----:B--2---:R-:W-:Y:S01]  /*8f50*/  FADD R26, R32, -12583039 ;  /* 0xcb40007f201a7421 */ /* 0x004fe20000000000 */
[----:B------:R-:W-:Y:S01]  /*8f60*/  FFMA R36, -R49, 1.4426950216293334961, -R36 ;  /* 0x3fb8aa3b31247823 */ /* 0x000fe20000000924 */
[-C--:B------:R-:W-:Y:S01]  /*8f70*/  FFMA.SAT R98, -R53, R102.reuse, 0.5 ;  /* 0x3f00000035627423 */ /* 0x080fe20000002166 */
[-C--:B------:R-:W-:Y:S01]  /*8f80*/  FFMA.SAT R100, -R54, R102.reuse, 0.5 ;  /* 0x3f00000036647423 */ /* 0x080fe20000002166 */
[----:B------:R-:W-:Y:S01]  /*8f90*/  FFMA R34, -R47, 1.4426950216293334961, -R26 ;  /* 0x3fb8aa3b2f227823 */ /* 0x000fe2000000091a */
[----:B------:R-:W-:Y:S01]  /*8fa0*/  FADD R39, R90, -12583039 ;  /* 0xcb40007f5a277421 */ /* 0x000fe20000000000 */
[----:B------:R-:W2:Y:S01]  /*8fb0*/  MUFU.EX2 R26, R11 ;  /* 0x0000000b001a7308 */ /* 0x000ea20000000800 */
[----:B------:R-:W-:Y:S01]  /*8fc0*/  FFMA.SAT R102, -R55, R102, 0.5 ;  /* 0x3f00000037667423 */ /* 0x000fe20000002166 */
[----:B------:R-:W-:Y:S01]  /*8fd0*/  FFMA R34, -R47, 1.925963033500011079e-08, R34 ;  /* 0x32a570602f227823 */ /* 0x000fe20000000122 */
[----:B------:R-:W-:Y:S01]  /*8fe0*/  FFMA R36, -R49, 1.925963033500011079e-08, R36 ;  /* 0x32a5706031247823 */ /* 0x000fe20000000124 */
[----:B-1----:R-:W-:Y:S01]  /*8ff0*/  FFMA R104, R0, R3, 1 ;  /* 0x3f80000000687423 */ /* 0x002fe20000000003 */
[----:B------:R-:W-:Y:S01]  /*9000*/  SHF.L.U32 R4, R4, 0x17, RZ ;  /* 0x0000001704047819 */ /* 0x000fe200000006ff */
[-C--:B------:R-:W-:Y:S01]  /*9010*/  FFMA.RM R98, R98, R103.reuse, 12582913 ;  /* 0x4b40000162627423 */ /* 0x080fe20000004067 */
[-C--:B------:R-:W-:Y:S01]  /*9020*/  FFMA.RM R101, R100, R103.reuse, 12582913 ;  /* 0x4b40000164657423 */ /* 0x080fe20000004067 */
[----:B------:R1:W-:Y:S01]  /*9030*/  MUFU.EX2 R11, R37 ;  /* 0x00000025000b7308 */ /* 0x0003e20000000800 */
[----:B------:R-:W-:Y:S01]  /*9040*/  FFMA.RM R102, R102, R103, 12582913 ;  /* 0x4b40000166667423 */ /* 0x000fe20000004067 */
[----:B------:R-:W-:Y:S01]  /*9050*/  FFMA R99, -R50, 1.4426950216293334961, -R39 ;  /* 0x3fb8aa3b32637823 */ /* 0x000fe20000000927 */
[----:B------:R-:W-:Y:S01]  /*9060*/  FFMA R103, R4, R5, 1 ;  /* 0x3f80000004677423 */ /* 0x000fe20000000005 */
[----:B------:R-:W-:Y:S01]  /*9070*/  FADD R30, R10, -12583039 ;  /* 0xcb40007f0a1e7421 */ /* 0x000fe20000000000 */
[----:B------:R-:W-:Y:S01]  /*9080*/  FADD R5, R101, -12583039 ;  /* 0xcb40007f65057421 */ /* 0x000fe20000000000 */
[----:B------:R-:W-:Y:S01]  /*9090*/  FFMA R29, -R44, 1.925963033500011079e-08, R29 ;  /* 0x32a570602c1d7823 */ /* 0x000fe2000000011d */
[----:B------:R-:W-:Y:S01]  /*90a0*/  FFMA R99, -R50, 1.925963033500011079e-08, R99 ;  /* 0x32a5706032637823 */ /* 0x000fe20000000163 */
[----:B------:R4:W-:Y:S01]  /*90b0*/  MUFU.EX2 R33, R34 ;  /* 0x0000002200217308 */ /* 0x0009e20000000800 */
[----:B-1----:R-:W-:Y:S01]  /*90c0*/  FADD R37, R96, -12583039 ;  /* 0xcb40007f60257421 */ /* 0x002fe20000000000 */
[C---:B------:R-:W-:Y:S01]  /*90d0*/  FFMA R30, -R45.reuse, 1.4426950216293334961, -R30 ;  /* 0x3fb8aa3b2d1e7823 */ /* 0x040fe2000000091e */
[----:B------:R-:W-:Y:S01]  /*90e0*/  FFMA R5, -R54, 1.4426950216293334961, -R5 ;  /* 0x3fb8aa3b36057823 */ /* 0x000fe20000000905 */
[----:B------:R-:W-:Y:S01]  /*90f0*/  IADD3 R4, R104, 0x1800000, RZ ;  /* 0x0180000068047810 */ /* 0x000fe20007ffe0ff */
[----:B------:R-:W-:Y:S01]  /*9100*/  FFMA R37, -R52, 1.4426950216293334961, -R37 ;  /* 0x3fb8aa3b34257823 */ /* 0x000fe20000000925 */
[----:B------:R-:W-:Y:S01]  /*9110*/  FFMA R30, -R45, 1.925963033500011079e-08, R30 ;  /* 0x32a570602d1e7823 */ /* 0x000fe2000000011e */
[----:B------:R-:W-:Y:S01]  /*9120*/  FFMA R5, -R54, 1.925963033500011079e-08, R5 ;  /* 0x32a5706036057823 */ /* 0x000fe20000000105 */
[----:B------:R1:W-:Y:S01]  /*9130*/  MUFU.EX2 R39, R36 ;  /* 0x0000002400277308 */ /* 0x0003e20000000800 */
[----:B----4-:R-:W-:Y:S01]  /*9140*/  FADD R34, R92, -12583039 ;  /* 0xcb40007f5c227421 */ /* 0x010fe20000000000 */
[----:B------:R-:W-:Y:S01]  /*9150*/  FFMA R0, -R52, 1.925963033500011079e-08, R37 ;  /* 0x32a5706034007823 */ /* 0x000fe20000000125 */
[----:B------:R-:W-:Y:S01]  /*9160*/  LOP3.LUT R4, R4, 0x7f800000, RZ, 0xc0, !PT ;  /* 0x7f80000004047812 */ /* 0x000fe200078ec0ff */
[----:B------:R-:W-:Y:S01]  /*9170*/  BSSY B1, `(.L_x_228) ;  /* 0x0000038000017945 */ /* 0x000fe20003800000 */
[----:B------:R-:W-:Y:S01]  /*9180*/  FFMA R34, -R51, 1.4426950216293334961, -R34 ;  /* 0x3fb8aa3b33227823 */ /* 0x000fe20000000922 */
[----:B------:R-:W-:-:S02]  /*9190*/  SHF.L.U32 R9, R9, 0x17, RZ ;  /* 0x0000001709097819 */ /* 0x000fc400000006ff */
[----:B------:R4:W-:Y:S01]  /*91a0*/  MUFU.EX2 R3, R0 ;  /* 0x0000000000037308 */ /* 0x0009e20000000800 */
[----:B-1----:R-:W-:Y:S01]  /*91b0*/  FFMA R36, -R51, 1.925963033500011079e-08, R34 ;  /* 0x32a5706033247823 */ /* 0x002fe20000000122 */
[----:B------:R-:W-:Y:S01]  /*91c0*/  FADD R34, R98, -12583039 ;  /* 0xcb40007f62227421 */ /* 0x000fe20000000000 */
[----:B------:R-:W-:Y:S01]  /*91d0*/  ISETP.GT.U32.AND P2, PT, R4, 0x1ffffff, PT ;  /* 0x01ffffff0400780c */ /* 0x000fe20003f44070 */
[----:B------:R-:W-:Y:S01]  /*91e0*/  FFMA R106, R9, R24, 1 ;  /* 0x3f800000096a7423 */ /* 0x000fe20000000018 */
[----:B------:R-:W-:Y:S01]  /*91f0*/  SHF.L.U32 R28, R28, 0x17, RZ ;  /* 0x000000171c1c7819 */ /* 0x000fe200000006ff */
[----:B------:R-:W-:Y:S01]  /*9200*/  FFMA R100, -R53, 1.4426950216293334961, -R34 ;  /* 0x3fb8aa3b35647823 */ /* 0x000fe20000000922 */
[----:B------:R-:W-:Y:S01]  /*9210*/  SHF.L.U32 R34, R25, 0x17, RZ ;  /* 0x0000001719227819 */ /* 0x000fe200000006ff */
[----:B------:R-:W1:Y:S01]  /*9220*/  MUFU.EX2 R29, R29 ;  /* 0x0000001d001d7308 */ /* 0x000e620000000800 */
[----:B----4-:R-:W-:Y:S01]  /*9230*/  FADD R0, R102, -12583039 ;  /* 0xcb40007f66007421 */ /* 0x010fe20000000000 */
[----:B------:R-:W-:Y:S01]  /*9240*/  FFMA R100, -R53, 1.925963033500011079e-08, R100 ;  /* 0x32a5706035647823 */ /* 0x000fe20000000164 */
[----:B------:R-:W-:Y:S01]  /*9250*/  SHF.L.U32 R9, R31, 0x17, RZ ;  /* 0x000000171f097819 */ /* 0x000fe200000006ff */
[----:B---3--:R-:W-:Y:S01]  /*9260*/  FFMA R34, R34, R27, 1 ;  /* 0x3f80000022227423 */ /* 0x008fe2000000001b */
[----:B------:R-:W-:Y:S01]  /*9270*/  FFMA R0, -R55, 1.4426950216293334961, -R0 ;  /* 0x3fb8aa3b37007823 */ /* 0x000fe20000000900 */
[----:B------:R-:W-:-:S02]  /*9280*/  SHF.L.U32 R37, R10, 0x17, RZ ;  /* 0x000000170a257819 */ /* 0x000fc400000006ff */
[----:B------:R-:W3:Y:S01]  /*9290*/  MUFU.EX2 R30, R30 ;  /* 0x0000001e001e7308 */ /* 0x000ee20000000800 */
[----:B------:R-:W-:Y:S01]  /*92a0*/  FFMA R0, -R55, 1.925963033500011079e-08, R0 ;  /* 0x32a5706037007823 */ /* 0x000fe20000000100 */
[----:B--2---:R-:W-:Y:S01]  /*92b0*/  FFMA R9, R9, R26, 1 ;  /* 0x3f80000009097423 */ /* 0x004fe2000000001a */
[----:B------:R-:W-:Y:S02]  /*92c0*/  SHF.L.U32 R10, R35, 0x17, RZ ;  /* 0x00000017230a7819 */ /* 0x000fe400000006ff */
[----:B------:R-:W-:Y:S02]  /*92d0*/  SHF.L.U32 R38, R38, 0x17, RZ ;  /* 0x0000001726267819 */ /* 0x000fe400000006ff */
[----:B------:R-:W-:Y:S01]  /*92e0*/  SHF.L.U32 R24, R90, 0x17, RZ ;  /* 0x000000175a187819 */ /* 0x000fe200000006ff */
[----:B------:R-:W2:Y:S01]  /*92f0*/  MUFU.EX2 R99, R99 ;  /* 0x0000006300637308 */ /* 0x000ea20000000800 */
[----:B-1----:R-:W-:Y:S01]  /*9300*/  FFMA R108, R28, R29, 1 ;  /* 0x3f8000001c6c7423 */ /* 0x002fe2000000001d */
[----:B------:R-:W-:Y:S01]  /*9310*/  SHF.L.U32 R25, R92, 0x17, RZ ;  /* 0x000000175c197819 */ /* 0x000fe200000006ff */
[----:B------:R-:W-:Y:S01]  /*9320*/  IMAD.SHL.U32 R28, R101, 0x800000, RZ ;  /* 0x00800000651c7824 */ /* 0x000fe200078e00ff */
[----:B------:R-:W-:Y:S01]  /*9330*/  SHF.L.U32 R26, R96, 0x17, RZ ;  /* 0x00000017601a7819 */ /* 0x000fe200000006ff */
[----:B------:R-:W-:Y:S01]  /*9340*/  FFMA R10, R10, R11, 1 ;  /* 0x3f8000000a0a7423 */ /* 0x000fe2000000000b */
[----:B------:R-:W-:Y:S01]  /*9350*/  SHF.L.U32 R27, R98, 0x17, RZ ;  /* 0x00000017621b7819 */ /* 0x000fe200000006ff */
[----:B------:R-:W-:Y:S01]  /*9360*/  FFMA R11, R38, R39, 1 ;  /* 0x3f800000260b7423 */ /* 0x000fe20000000027 */
[----:B------:R1:W4:Y:S01]  /*9370*/  MUFU.EX2 R94, R36 ;  /* 0x00000024005e7308 */ /* 0x0003220000000800 */
[----:B------:R-:W-:Y:S01]  /*9380*/  SHF.L.U32 R29, R102, 0x17, RZ ;  /* 0x00000017661d7819 */ /* 0x000fe200000006ff */
[----:B---3--:R-:W-:Y:S01]  /*9390*/  FFMA R37, R37, R30, 1 ;  /* 0x3f80000025257423 */ /* 0x008fe2000000001e */
[----:B------:R-:W-:-:S05]  /*93a0*/  FFMA R26, R26, R3, 1 ;  /* 0x3f8000001a1a7423 */ /* 0x000fca0000000003 */
[----:B------:R-:W3:Y:S01]  /*93b0*/  MUFU.EX2 R100, R100 ;  /* 0x0000006400647308 */ /* 0x000ee20000000800 */
[----:B-1----:R-:W-:Y:S02]  /*93c0*/  IMAD.SHL.U32 R36, R32, 0x800000, RZ ;  /* 0x0080000020247824 */ /* 0x002fe400078e00ff */
[----:B--2---:R-:W-:Y:S02]  /*93d0*/  FFMA R24, R24, R99, 1 ;  /* 0x3f80000018187423 */ /* 0x004fe40000000063 */
[----:B------:R-:W-:-:S03]  /*93e0*/  FFMA R36, R36, R33, 1 ;  /* 0x3f80000024247423 */ /* 0x000fc60000000021 */
[----:B------:R-:W1:Y:S01]  /*93f0*/  MUFU.EX2 R5, R5 ;  /* 0x0000000500057308 */ /* 0x000e620000000800 */
[----:B----4-:R-:W-:-:S07]  /*9400*/  FFMA R25, R25, R94, 1 ;  /* 0x3f80000019197423 */ /* 0x010fce000000005e */
[----:B------:R-:W2:Y:S01]  /*9410*/  MUFU.EX2 R0, R0 ;  /* 0x0000000000007308 */ /* 0x000ea20000000800 */
[----:B---3--:R-:W-:Y:S01]  /*9420*/  FFMA R27, R27, R100, 1 ;  /* 0x3f8000001b1b7423 */ /* 0x008fe20000000064 */
[----:B-1----:R-:W-:Y:S01]  /*9430*/  FFMA R28, R28, R5, 1 ;  /* 0x3f8000001c1c7423 */ /* 0x002fe20000000005 */
[----:B--2---:R-:W-:Y:S01]  /*9440*/  FFMA R29, R29, R0, 1 ;  /* 0x3f8000001d1d7423 */ /* 0x004fe20000000000 */
[----:B------:R-:W-:Y:S06]  /*9450*/  @P2 BRA `(.L_x_229) ;  /* 0x0000000000142947 */ /* 0x000fec0003800000 */
[----:B------:R-:W-:Y:S02]  /*9460*/  MOV R0, R104 ;  /* 0x0000006800007202 */ /* 0x000fe40000000f00 */
[----:B------:R-:W-:-:S07]  /*9470*/  MOV R4, 0x9490 ;  /* 0x0000949000047802 */ /* 0x000fce0000000f00 */
[----:B------:R-:W-:Y:S05]  /*9480*/  CALL.REL.NOINC `($__internal_0_$__cuda_sm20_rcp_rn_f32_slowpath) ;  /* 0x000000d000447944 */ /* 0x000fea0003c00000 */
[----:B------:R-:W-:Y:S01]  /*9490*/  MOV R31, R0 ;  /* 0x00000000001f7202 */ /* 0x000fe20000000f00 */
[----:B------:R-:W-:Y:S06]  /*94a0*/  BRA `(.L_x_230) ;  /* 0x0000000000107947 */ /* 0x000fec0003800000 */
.L_x_229:
[----:B------:R-:W1:Y:S02]  /*94b0*/  MUFU.RCP R31, R104 ;  /* 0x00000068001f7308 */ /* 0x000e640000001000 */
[----:B-1----:R-:W-:-:S04]  /*94c0*/  FFMA R0, R104, R31, -1 ;  /* 0xbf80000068007423 */ /* 0x002fc8000000001f */
[----:B------:R-:W-:-:S04]  /*94d0*/  FADD.FTZ R0, -R0, -RZ ;  /* 0x800000ff00007221 */ /* 0x000fc80000010100 */
[----:B------:R-:W-:-:S07]  /*94e0*/  FFMA R31, R31, R0, R31 ;  /* 0x000000001f1f7223 */ /* 0x000fce000000001f */
.L_x_230:
[----:B------:R-:W-:Y:S05]  /*94f0*/  BSYNC B1 ;  /* 0x0000000000017941 */ /* 0x000fea0003800000 */
.L_x_228:
        /* <DEDUP_REMOVED lines=10> */
.L_x_232:
[----:B------:R-:W1:Y:S02]  /*95a0*/  MUFU.RCP R30, R103 ;  /* 0x00000067001e7308 */ /* 0x000e640000001000 */
[----:B-1----:R-:W-:-:S04]  /*95b0*/  FFMA R0, R103, R30, -1 ;  /* 0xbf80000067007423 */ /* 0x002fc8000000001e */
[----:B------:R-:W-:-:S04]  /*95c0*/  FADD.FTZ R3, -R0, -RZ ;  /* 0x800000ff00037221 */ /* 0x000fc80000010100 */
[----:B------:R-:W-:-:S07]  /*95d0*/  FFMA R30, R30, R3, R30 ;  /* 0x000000031e1e7223 */ /* 0x000fce000000001e */
.L_x_233:
[----:B------:R-:W-:Y:S05]  /*95e0*/  BSYNC B1 ;  /* 0x0000000000017941 */ /* 0x000fea0003800000 */
.L_x_231:
        /* <DEDUP_REMOVED lines=10> */
.L_x_235:
[----:B------:R-:W1:Y:S02]  /*9690*/  MUFU.RCP R33, R106 ;  /* 0x0000006a00217308 */ /* 0x000e640000001000 */
[----:B-1----:R-:W-:-:S04]  /*96a0*/  FFMA R0, R106, R33, -1 ;  /* 0xbf8000006a007423 */ /* 0x002fc80000000021 */
[----:B------:R-:W-:-:S04]  /*96b0*/  FADD.FTZ R0, -R0, -RZ ;  /* 0x800000ff00007221 */ /* 0x000fc80000010100 */
[----:B------:R-:W-:-:S07]  /*96c0*/  FFMA R33, R33, R0, R33 ;  /* 0x0000000021217223 */ /* 0x000fce0000000021 */
.L_x_236:
[----:B------:R-:W-:Y:S05]  /*96d0*/  BSYNC B1 ;  /* 0x0000000000017941 */ /* 0x000fea0003800000 */
.L_x_234:
        /* <DEDUP_REMOVED lines=10> */
.L_x_238:
[----:B------:R-:W1:Y:S02]  /*9780*/  MUFU.RCP R3, R34 ;  /* 0x0000002200037308 */ /* 0x000e640000001000 */
[----:B-1----:R-:W-:-:S04]  /*9790*/  FFMA R0, R34, R3, -1 ;  /* 0xbf80000022007423 */ /* 0x002fc80000000003 */
[----:B------:R-:W-:-:S04]  /*97a0*/  FADD.FTZ R0, -R0, -RZ ;  /* 0x800000ff00007221 */ /* 0x000fc80000010100 */
[----:B------:R-:W-:-:S07]  /*97b0*/  FFMA R32, R3, R0, R3 ;  /* 0x0000000003207223 */ /* 0x000fce0000000003 */
.L_x_239:
[----:B------:R-:W-:Y:S05]  /*97c0*/  BSYNC B1 ;  /* 0x0000000000017941 */ /* 0x000fea0003800000 */
.L_x_237:
        /* <DEDUP_REMOVED lines=10> */
.L_x_241:
[----:B------:R-:W1:Y:S02]  /*9870*/  MUFU.RCP R35, R108 ;  /* 0x0000006c00237308 */ /* 0x000e640000001000 */
[----:B-1----:R-:W-:-:S04]  /*9880*/  FFMA R0, R108, R35, -1 ;  /* 0xbf8000006c007423 */ /* 0x002fc80000000023 */
[----:B------:R-:W-:-:S04]  /*9890*/  FADD.FTZ R0, -R0, -RZ ;  /* 0x800000ff00007221 */ /* 0x000fc80000010100 */
[----:B------:R-:W-:-:S07]  /*98a0*/  FFMA R35, R35, R0, R35 ;  /* 0x0000000023237223 */ /* 0x000fce0000000023 */
.L_x_242:
[----:B------:R-:W-:Y:S05]  /*98b0*/  BSYNC B1 ;  /* 0x0000000000017941 */ /* 0x000fea0003800000 */
.L_x_240:
        /* <DEDUP_REMOVED lines=10> */
.L_x_244:
[----:B------:R-:W1:Y:S02]  /*9960*/  MUFU.RCP R34, R37 ;  /* 0x0000002500227308 */ /* 0x000e640000001000 */
[----:B-1----:R-:W-:-:S04]  /*9970*/  FFMA R0, R37, R34, -1 ;  /* 0xbf80000025007423 */ /* 0x002fc80000000022 */
[----:B------:R-:W-:-:S04]  /*9980*/  FADD.FTZ R3, -R0, -RZ ;  /* 0x800000ff00037221 */ /* 0x000fc80000010100 */
[----:B------:R-:W-:-:S07]  /*9990*/  FFMA R34, R34, R3, R34 ;  /* 0x0000000322227223 */ /* 0x000fce0000000022 */
.L_x_245:
[----:B------:R-:W-:Y:S05]  /*99a0*/  BSYNC B1 ;  /* 0x0000000000017941 */ /* 0x000fea0003800000 */
.L_x_243:
        /* <DEDUP_REMOVED lines=10> */
.L_x_247:
[----:B------:R-:W1:Y:S02]  /*9a50*/  MUFU.RCP R0, R9 ;  /* 0x0000000900007308 */ /* 0x000e640000001000 */
[----:B-1----:R-:W-:-:S04]  /*9a60*/  FFMA R3, R9, R0, -1 ;  /* 0xbf80000009037423 */ /* 0x002fc80000000000 */
[----:B------:R-:W-:-:S04]  /*9a70*/  FADD.FTZ R3, -R3, -RZ ;  /* 0x800000ff03037221 */ /* 0x000fc80000010100 */
[----:B------:R-:W-:-:S07]  /*9a80*/  FFMA R37, R0, R3, R0 ;  /* 0x0000000300257223 */ /* 0x000fce0000000000 */
.L_x_248:
[----:B------:R-:W-:Y:S05]  /*9a90*/  BSYNC B1 ;  /* 0x0000000000017941 */ /* 0x000fea0003800000 */
.L_x_246:
        /* <DEDUP_REMOVED lines=10> */
.L_x_250:
[----:B------:R-:W1:Y:S02]  /*9b40*/  MUFU.RCP R3, R36 ;  /* 0x0000002400037308 */ /* 0x000e640000001000 */
[----:B-1----:R-:W-:-:S04]  /*9b50*/  FFMA R0, R36, R3, -1 ;  /* 0xbf80000024007423 */ /* 0x002fc80000000003 */
[----:B------:R-:W-:-:S04]  /*9b60*/  FADD.FTZ R0, -R0, -RZ ;  /* 0x800000ff00007221 */ /* 0x000fc80000010100 */
[----:B------:R-:W-:-:S07]  /*9b70*/  FFMA R38, R3, R0, R3 ;  /* 0x0000000003267223 */ /* 0x000fce0000000003 */
.L_x_251:
[----:B------:R-:W-:Y:S05]  /*9b80*/  BSYNC B1 ;  /* 0x0000000000017941 */ /* 0x000fea0003800000 */
.L_x_249:
        /* <DEDUP_REMOVED lines=10> */
.L_x_253:
[----:B------:R-:W1:Y:S02]  /*9c30*/  MUFU.RCP R9, R10 ;  /* 0x0000000a00097308 */ /* 0x000e640000001000 */
[----:B-1----:R-:W-:-:S04]  /*9c40*/  FFMA R0, R10, R9, -1 ;  /* 0xbf8000000a007423 */ /* 0x002fc80000000009 */
[----:B------:R-:W-:-:S04]  /*9c50*/  FADD.FTZ R0, -R0, -RZ ;  /* 0x800000ff00007221 */ /* 0x000fc80000010100 */
[----:B------:R-:W-:-:S07]  /*9c60*/  FFMA R9, R9, R0, R9 ;  /* 0x0000000009097223 */ /* 0x000fce0000000009 */
.L_x_254:
[----:B------:R-:W-:Y:S05]  /*9c70*/  BSYNC B1 ;  /* 0x0000000000017941 */ /* 0x000fea0003800000 */
.L_x_252:
        /* <DEDUP_REMOVED lines=10> */
.L_x_256:
[----:B------:R-:W1:Y:S02]  /*9d20*/  MUFU.RCP R10, R11 ;  /* 0x0000000b000a7308 */ /* 0x000e640000001000 */
[----:B-1----:R-:W-:-:S04]  /*9d30*/  FFMA R0, R11, R10, -1 ;  /* 0xbf8000000b007423 */ /* 0x002fc8000000000a */
[----:B------:R-:W-:-:S04]  /*9d40*/  FADD.FTZ R3, -R0, -RZ ;  /* 0x800000ff00037221 */ /* 0x000fc80000010100 */
[----:B------:R-:W-:-:S07]  /*9d50*/  FFMA R10, R10, R3, R10 ;  /* 0x000000030a0a7223 */ /* 0x000fce000000000a */
.L_x_257:
[----:B------:R-:W-:Y:S05]  /*9d60*/  BSYNC B1 ;  /* 0x0000000000017941 */ /* 0x000fea0003800000 */
.L_x_255:
        /* <DEDUP_REMOVED lines=10> */
.L_x_259:
[----:B------:R-:W1:Y:S02]  /*9e10*/  MUFU.RCP R11, R24 ;  /* 0x00000018000b7308 */ /* 0x000e640000001000 */
[----:B-1----:R-:W-:-:S04]  /*9e20*/  FFMA R0, R24, R11, -1 ;  /* 0xbf80000018007423 */ /* 0x002fc8000000000b */
[----:B------:R-:W-:-:S04]  /*9e30*/  FADD.FTZ R0, -R0, -RZ ;  /* 0x800000ff00007221 */ /* 0x000fc80000010100 */
[----:B------:R-:W-:-:S07]  /*9e40*/  FFMA R11, R11, R0, R11 ;  /* 0x000000000b0b7223 */ /* 0x000fce000000000b */
.L_x_260:
[----:B------:R-:W-:Y:S05]  /*9e50*/  BSYNC B1 ;  /* 0x0000000000017941 */ /* 0x000fea0003800000 */
.L_x_258:
        /* <DEDUP_REMOVED lines=10> */
.L_x_262:
[----:B------:R-:W1:Y:S02]  /*9f00*/  MUFU.RCP R24, R25 ;  /* 0x0000001900187308 */ /* 0x000e640000001000 */
[----:B-1----:R-:W-:-:S04]  /*9f10*/  FFMA R0, R25, R24, -1 ;  /* 0xbf80000019007423 */ /* 0x002fc80000000018 */
[----:B------:R-:W-:-:S04]  /*9f20*/  FADD.FTZ R3, -R0, -RZ ;  /* 0x800000ff00037221 */ /* 0x000fc80000010100 */
[----:B------:R-:W-:-:S07]  /*9f30*/  FFMA R24, R24, R3, R24 ;  /* 0x0000000318187223 */ /* 0x000fce0000000018 */
.L_x_263:
[----:B------:R-:W-:Y:S05]  /*9f40*/  BSYNC B1 ;  /* 0x0000000000017941 */ /* 0x000fea0003800000 */
.L_x_261:
        /* <DEDUP_REMOVED lines=10> */
.L_x_265:
[----:B------:R-:W1:Y:S02]  /*9ff0*/  MUFU.RCP R25, R26 ;  /* 0x0000001a00197308 */ /* 0x000e640000001000 */
[----:B-1----:R-:W-:-:S04]  /*a000*/  FFMA R0, R26, R25, -1 ;  /* 0xbf8000001a007423 */ /* 0x002fc80000000019 */
[----:B------:R-:W-:-:S04]  /*a010*/  FADD.FTZ R0, -R0, -RZ ;  /* 0x800000ff00007221 */ /* 0x000fc80000010100 */
[----:B------:R-:W-:-:S07]  /*a020*/  FFMA R25, R25, R0, R25 ;  /* 0x0000000019197223 */ /* 0x000fce0000000019 */
.L_x_266:
[----:B------:R-:W-:Y:S05]  /*a030*/  BSYNC B1 ;  /* 0x0000000000017941 */ /* 0x000fea0003800000 */
.L_x_264:
        /* <DEDUP_REMOVED lines=10> */
.L_x_268:
[----:B------:R-:W1:Y:S02]  /*a0e0*/  MUFU.RCP R26, R27 ;  /* 0x0000001b001a7308 */ /* 0x000e640000001000 */
[----:B-1----:R-:W-:-:S04]  /*a0f0*/  FFMA R0, R27, R26, -1 ;  /* 0xbf8000001b007423 */ /* 0x002fc8000000001a */
[----:B------:R-:W-:-:S04]  /*a100*/  FADD.FTZ R3, -R0, -RZ ;  /* 0x800000ff00037221 */ /* 0x000fc80000010100 */
[----:B------:R-:W-:-:S07]  /*a110*/  FFMA R26, R26, R3, R26 ;  /* 0x000000031a1a7223 */ /* 0x000fce000000001a */
.L_x_269:
[----:B------:R-:W-:Y:S05]  /*a120*/  BSYNC B1 ;  /* 0x0000000000017941 */ /* 0x000fea0003800000 */
.L_x_267:
        /* <DEDUP_REMOVED lines=10> */
.L_x_271:
[----:B------:R-:W1:Y:S02]  /*a1d0*/  MUFU.RCP R27, R28 ;  /* 0x0000001c001b7308 */ /* 0x000e640000001000 */
[----:B-1----:R-:W-:-:S04]  /*a1e0*/  FFMA R0, R28, R27, -1 ;  /* 0xbf8000001c007423 */ /* 0x002fc8000000001b */
[----:B------:R-:W-:-:S04]  /*a1f0*/  FADD.FTZ R0, -R0, -RZ ;  /* 0x800000ff00007221 */ /* 0x000fc80000010100 */
[----:B------:R-:W-:-:S07]  /*a200*/  FFMA R27, R27, R0, R27 ;  /* 0x000000001b1b7223 */ /* 0x000fce000000001b */
.L_x_272:
[----:B------:R-:W-:Y:S05]  /*a210*/  BSYNC B1 ;  /* 0x0000000000017941 */ /* 0x000fea0003800000 */
.L_x_270:
        /* <DEDUP_REMOVED lines=9> */
.L_x_274:
[----:B------:R-:W1:Y:S02]  /*a2b0*/  MUFU.RCP R0, R29 ;  /* 0x0000001d00007308 */ /* 0x000e640000001000 */
[----:B-1----:R-:W-:-:S04]  /*a2c0*/  FFMA R3, R29, R0, -1 ;  /* 0xbf8000001d037423 */ /* 0x002fc80000000000 */
[----:B------:R-:W-:-:S04]  /*a2d0*/  FADD.FTZ R3, -R3, -RZ ;  /* 0x800000ff03037221 */ /* 0x000fc80000010100 */
[----:B------:R-:W-:-:S07]  /*a2e0*/  FFMA R0, R0, R3, R0 ;  /* 0x0000000300007223 */ /* 0x000fce0000000000 */
.L_x_275:
[----:B------:R-:W-:Y:S05]  /*a2f0*/  BSYNC B1 ;  /* 0x0000000000017941 */ /* 0x000fea0003800000 */
.L_x_273:
        /* <DEDUP_REMOVED lines=17> */
[----:B------:R-:W-:Y:S01]  /*a410*/  IMAD R0, R155, 0x2, R20 ;  /* 0x000000029b007824 */ /* 0x000fe200078e0214 */
[----:B------:R-:W-:Y:S01]  /*a420*/  F2FP.BF16.F32.PACK_AB R25, R32, R33 ;  /* 0x000000212019723e */ /* 0x000fe200000010ff */
[----:B------:R-:W-:Y:S05]  /*a430*/  WARPSYNC.ALL ;  /* 0x0000000000007948 */ /* 0x000fea0003800000 */
[----:B------:R-:W-:Y:S01]  /*a440*/  F2FP.BF16.F32.PACK_AB R26, R34, R35 ;  /* 0x00000023221a723e */ /* 0x000fe200000010ff */
[----:B------:R-:W-:Y:S01]  /*a450*/  BSSY B0, `(.L_x_276) ;  /* 0x0000019000007945 */ /* 0x000fe20003800000 */
[----:B------:R-:W-:-:S02]  /*a460*/  F2FP.BF16.F32.PACK_AB R27, R38, R37 ;  /* 0x00000025261b723e */ /* 0x000fc400000010ff */
[----:B------:R-:W-:Y:S02]  /*a470*/  F2FP.BF16.F32.PACK_AB R28, R10, R9 ;  /* 0x000000090a1c723e */ /* 0x000fe400000010ff */
[----:B------:R-:W-:Y:S01]  /*a480*/  F2FP.BF16.F32.PACK_AB R29, R4, R11 ;  /* 0x0000000b041d723e */ /* 0x000fe200000010ff */
[----:B------:R1:W-:Y:S01]  /*a490*/  STSM.16.M88.4 [R20+0x6200], R24 ;  /* 0x0062001814007844 */ /* 0x0003e20000000200 */
[----:B------:R-:W-:Y:S02]  /*a4a0*/  F2FP.BF16.F32.PACK_AB R30, R53, R52 ;  /* 0x00000034351e723e */ /* 0x000fe400000010ff */
[----:B------:R-:W-:-:S05]  /*a4b0*/  F2FP.BF16.F32.PACK_AB R31, R55, R54 ;  /* 0x00000036371f723e */ /* 0x000fca00000010ff */
        /* <DEDUP_REMOVED lines=12> */
[----:B------:R-:W-:Y:S02]  /*a580*/  UIADD3 UR8, UR52, 0x6200, URZ ;  /* 0x0000620034087890 */ /* 0x000fe4000fffe03f */
[----:B------:R-:W-:Y:S01]  /*a590*/  UIADD3.X UR7, URZ, UR55, URZ, UP0, !UPT ;  /* 0x000000373f077290 */ /* 0x000fe200087fe43f */
[----:B------:R-:W-:-:S08]  /*a5a0*/  UMOV UR11, UR47 ;  /* 0x0000002f000b7c82 */ /* 0x000fd00008000000 */
[----:B------:R2:W-:Y:S01]  /*a5b0*/  UTMASTG.3D [UR8], [UR6] ;  /* 0x00000008060073b5 */ /* 0x0005e20008010000 */
[----:B------:R0:W-:Y:S01]  /*a5c0*/  UTMACMDFLUSH ;  /* 0x00000000000079b7 */ /* 0x0001e20000000000 */
[----:B--2---:R-:W-:-:S04]  /*a5d0*/  DEPBAR.LE SB0, 0x1 ;  /* 0x000080400000791a */ /* 0x004fc80000000000 */
.L_x_277:
[----:B------:R-:W-:Y:S05]  /*a5e0*/  BSYNC B0 ;  /* 0x0000000000007941 */ /* 0x000fea0003800000 */
.L_x_276:
        /* <DEDUP_REMOVED lines=8> */
.L_x_280:
[----:B------:R-:W-:-:S04]  /*a670*/  ULEA UR4, UR5, UR52, 0x3 ;  /* 0x0000003405047291 */ /* 0x000fc8000f8e183f */
[----:B------:R-:W-:-:S04]  /*a680*/  UIADD3 UR4, UR4, 0x60, URZ ;  /* 0x0000006004047890 */ /* 0x000fc8000fffe03f */
[----:B------:R-:W-:-:S09]  /*a690*/  UPRMT UR4, UR51, 0x654, UR4 ;  /* 0x0000065433047896 */ /* 0x000fd20008000004 */
[----:B------:R-:W-:Y:S03]  /*a6a0*/  SYNCS.ARRIVE.TRANS64.RED.A1T0 RZ, [UR4], RZ ;  /* 0x000000ffffff79a7 */ /* 0x000fe60008100404 */
.L_x_279:
[----:B------:R-:W-:Y:S05]  /*a6b0*/  BSYNC B0 ;  /* 0x0000000000007941 */ /* 0x000fea0003800000 */
.L_x_278:
        /* <DEDUP_REMOVED lines=8> */
.L_x_283:
        /* <DEDUP_REMOVED lines=8> */
.L_x_621:
[----:B------:R-:W-:Y:S05]  /*a7c0*/  BSYNC B1 ;  /* 0x0000000000017941 */ /* 0x000fea0003800000 */
.L_x_284:
        /* <DEDUP_REMOVED lines=8> */
[----:B------:R-:W-:-:S02]  /*a850*/  LOP3.LUT R12, R12, 0xffff0000, RZ, 0xc0, !PT ;  /* 0xffff00000c0c7812 */ /* 0x000fc400078ec0ff */
[----:B------:R-:W-:Y:S01]  /*a860*/  SHF.L.U32 R4, R13, 0x10, RZ ;  /* 0x000000100d047819 */ /* 0x000fe200000006ff */
[C---:B------:R-:W-:Y:S01]  /*a870*/  FMUL R21, R153.reuse, R24 ;  /* 0x0000001899157220 */ /* 0x040fe20000400000 */
[----:B--2---:R-:W-:Y:S02]  /*a880*/  SHF.L.U32 R36, R32, 0x10, RZ ;  /* 0x0000001020247819 */ /* 0x004fe400000006ff */
        /* <DEDUP_REMOVED lines=26> */
.L_x_286:
[----:B------:R-:W-:Y:S02]  /*aa30*/  LOP3.LUT R7, R7, R48, RZ, 0x3c, !PT ;  /* 0x0000003007077212 */ /* 0x000fe400078e3cff */
[----:B------:R-:W-:-:S07]  /*aa40*/  SEL R12, R5, RZ, P3 ;  /* 0x000000ff050c7207 */ /* 0x000fce0001800000 */
.L_x_282:
[----:B------:R-:W-:Y:S05]  /*aa50*/  BSYNC B0 ;  /* 0x0000000000007941 */ /* 0x000fea0003800000 */
.L_x_281:
[----:B------:R-:W-:Y:S01]  /*aa60*/  MOV R48, 0x3bbb989d ;  /* 0x3bbb989d00307802 */ /* 0x000fe20000000f00 */
[C---:B------:R-:W-:Y:S01]  /*aa70*/  FFMA R121, R154.reuse, R121, R14 ;  /* 0x000000799a797223 */ /* 0x040fe2000000000e */
[----:B------:R-:W-:Y:S01]  /*aa80*/  MOV R49, 0x437c0000 ;  /* 0x437c000000317802 */ /* 0x000fe20000000f00 */
[C---:B------:R-:W-:Y:S01]  /*aa90*/  FFMA R122, R154.reuse, R122, R157 ;  /* 0x0000007a9a7a7223 */ /* 0x040fe2000000009d */
[C---:B------:R-:W-:Y:S01]  /*aaa0*/  FFMA R120, R154.reuse, R120, R13 ;  /* 0x000000789a787223 */ /* 0x040fe2000000000d */
[-C--:B------:R-:W-:Y:S01]  /*aab0*/  FFMA.SAT R4, -R121, R48.reuse, 0.5 ;  /* 0x3f00000079047423 */ /* 0x080fe20000002130 */
[----:B------:R-:W-:Y:S01]  /*aac0*/  FFMA R123, R154, R123, R23 ;  /* 0x0000007b9a7b7223 */ /* 0x000fe20000000017 */
[-C--:B------:R-:W-:Y:S01]  /*aad0*/  FFMA.SAT R5, -R122, R48.reuse, 0.5 ;  /* 0x3f0000007a057423 */ /* 0x080fe20000002130 */
[----:B------:R-:W-:Y:S01]  /*aae0*/  FFMA R125, R154, R125, R15 ;  /* 0x0000007d9a7d7223 */ /* 0x000fe2000000000f */
[-C--:B------:R-:W-:Y:S01]  /*aaf0*/  FFMA.RM R4, R4, R49.reuse, 12582913 ;  /* 0x4b40000104047423 */ /* 0x080fe20000004031 */
[-C--:B-1----:R-:W-:Y:S01]  /*ab00*/  FFMA.SAT R0, -R120, R48.reuse, 0.5 ;  /* 0x3f00000078007423 */ /* 0x082fe20000002130 */
[-C--:B------:R-:W-:Y:S01]  /*ab10*/  FFMA.RM R11, R5, R49.reuse, 12582913 ;  /* 0x4b400001050b7423 */ /* 0x080fe20000004031 */
[----:B------:R-:W-:Y:S01]  /*ab20*/  FFMA.SAT R24, -R123, R48, 0.5 ;  /* 0x3f0000007b187423 */ /* 0x000fe20000002130 */
[----:B------:R-:W-:Y:S01]  /*ab30*/  FADD R10, R4, -12583039 ;  /* 0xcb40007f040a7421 */ /* 0x000fe20000000000 */
[C---:B------:R-:W-:Y:S01]  /*ab40*/  FFMA R124, R154.reuse, R124, R21 ;  /* 0x0000007c9a7c7223 */ /* 0x040fe20000000015 */
[----:B------:R-:W-:Y:S01]  /*ab50*/  FADD R5, R11, -12583039 ;  /* 0xcb40007f0b057421 */ /* 0x000fe20000000000 */
[----:B------:R-:W-:Y:S01]  /*ab60*/  FFMA.SAT R30, -R125, R48, 0.5 ;  /* 0x3f0000007d1e7423 */ /* 0x000fe20000002130 */
[C---:B------:R-:W-:Y:S01]  /*ab70*/  FFMA R10, -R121.reuse, 1.4426950216293334961, -R10 ;  /* 0x3fb8aa3b790a7823 */ /* 0x040fe2000000090a */
[----:B------:R-:W-:Y:S01]  /*ab80*/  FFMA R126, R154, R126, R161 ;  /* 0x0000007e9a7e7223 */ /* 0x000fe200000000a1 */
[-C--:B------:R-:W-:Y:S01]  /*ab90*/  FFMA.RM R0, R0, R49.reuse, 12582913 ;  /* 0x4b40000100007423 */ /* 0x080fe20000004031 */
[-C--:B------:R-:W-:Y:S01]  /*aba0*/  FFMA.RM R26, R24, R49.reuse, 12582913 ;  /* 0x4b400001181a7423 */ /* 0x080fe20000004031 */
[----:B------:R-:W-:Y:S01]  /*abb0*/  FFMA R10, -R121, 1.925963033500011079e-08, R10 ;  /* 0x32a57060790a7823 */ /* 0x000fe2000000010a */
[----:B------:R-:W-:Y:S01]  /*abc0*/  FFMA R25, -R122, 1.4426950216293334961, -R5 ;  /* 0x3fb8aa3b7a197823 */ /* 0x000fe20000000905 */
[-C--:B------:R-:W-:Y:S01]  /*abd0*/  FFMA.SAT R27, -R124, R48.reuse, 0.5 ;  /* 0x3f0000007c1b7423 */ /* 0x080fe20000002130 */
[----:B------:R-:W-:Y:S01]  /*abe0*/  FFMA.RM R30, R30, R49, 12582913 ;  /* 0x4b4000011e1e7423 */ /* 0x000fe20000004031 */
[-C--:B------:R-:W-:Y:S01]  /*abf0*/  FFMA.SAT R32, -R126, R48.reuse, 0.5 ;  /* 0x3f0000007e207423 */ /* 0x080fe20000002130 */
[----:B------:R-:W-:Y:S01]  /*ac00*/  FADD R3, R0, -12583039 ;  /* 0xcb40007f00037421 */ /* 0x000fe20000000000 */
[----:B------:R-:W-:Y:S01]  /*ac10*/  FADD R24, R26, -12583039 ;  /* 0xcb40007f1a187421 */ /* 0x000fe20000000000 */
[----:B------:R1:W-:Y:S01]  /*ac20*/  MUFU.EX2 R5, R10 ;  /* 0x0000000a00057308 */ /* 0x0003e20000000800 */
[----:B------:R-:W-:Y:S01]  /*ac30*/  FFMA R127, R154, R127, R159 ;  /* 0x0000007f9a7f7223 */ /* 0x000fe2000000009f */
[----:B------:R-:W-:Y:S01]  /*ac40*/  FFMA R25, -R122, 1.925963033500011079e-08, R25 ;  /* 0x32a570607a197823 */ /* 0x000fe20000000119 */
[-C--:B------:R-:W-:Y:S01]  /*ac50*/  FFMA.RM R29, R27, R49.reuse, 12582913 ;  /* 0x4b4000011b1d7423 */ /* 0x080fe20000004031 */
[----:B------:R-:W-:Y:S01]  /*ac60*/  FFMA.RM R33, R32, R49, 12582913 ;  /* 0x4b40000120217423 */ /* 0x000fe20000004031 */
[----:B------:R-:W-:Y:S01]  /*ac70*/  FFMA R129, R154, R129, R163 ;  /* 0x000000819a817223 */ /* 0x000fe200000000a3 */
[----:B------:R-:W-:Y:S01]  /*ac80*/  FFMA R3, -R120, 1.4426950216293334961, -R3 ;  /* 0x3fb8aa3b78037823 */ /* 0x000fe20000000903 */
[----:B------:R-:W-:Y:S01]  /*ac90*/  FFMA R28, -R123, 1.4426950216293334961, -R24 ;  /* 0x3fb8aa3b7b1c7823 */ /* 0x000fe20000000918 */
[----:B------:R-:W-:Y:S01]  /*aca0*/  FFMA.SAT R34, -R127, R48, 0.5 ;  /* 0x3f0000007f227423 */ /* 0x000fe20000002130 */
[----:B-1----:R-:W-:Y:S01]  /*acb0*/  FADD R10, R30, -12583039 ;  /* 0xcb40007f1e0a7421 */ /* 0x002fe20000000000 */
[----:B------:R1:W-:Y:S01]  /*acc0*/  MUFU.EX2 R24, R25 ;  /* 0x0000001900187308 */ /* 0x0003e20000000800 */
[----:B------:R-:W-:Y:S01]  /*acd0*/  FADD R27, R29, -12583039 ;  /* 0xcb40007f1d1b7421 */ /* 0x000fe20000000000 */
[----:B------:R-:W-:Y:S01]  /*ace0*/  FFMA R128, R154, R128, R89 ;  /* 0x000000809a807223 */ /* 0x000fe20000000059 */
[----:B------:R-:W-:Y:S01]  /*acf0*/  FFMA R32, -R125, 1.4426950216293334961, -R10 ;  /* 0x3fb8aa3b7d207823 */ /* 0x000fe2000000090a */
[----:B------:R-:W-:Y:S01]  /*ad00*/  FFMA.SAT R38, -R129, R48, 0.5 ;  /* 0x3f00000081267423 */ /* 0x000fe20000002130 */
[----:B------:R-:W-:Y:S01]  /*ad10*/  FFMA R3, -R120, 1.925963033500011079e-08, R3 ;  /* 0x32a5706078037823 */ /* 0x000fe20000000103 */
[----:B------:R-:W-:Y:S01]  /*ad20*/  FFMA R28, -R123, 1.925963033500011079e-08, R28 ;  /* 0x32a570607b1c7823 */ /* 0x000fe2000000011c */
[----:B------:R-:W-:Y:S01]  /*ad30*/  FFMA R130, R154, R130, R91 ;  /* 0x000000829a827223 */ /* 0x000fe2000000005b */
[-C--:B------:R-:W-:Y:S01]  /*ad40*/  FFMA.RM R34, R34, R49.reuse, 12582913 ;  /* 0x4b40000122227423 */ /* 0x080fe20000004031 */
[----:B-1----:R-:W-:Y:S01]  /*ad50*/  FADD R25, R33, -12583039 ;  /* 0xcb40007f21197421 */ /* 0x002fe20000000000 */
[----:B------:R-:W-:Y:S01]  /*ad60*/  FFMA R31, -R124, 1.4426950216293334961, -R27 ;  /* 0x3fb8aa3b7c1f7823 */ /* 0x000fe2000000091b */
[----:B------:R-:W-:Y:S01]  /*ad70*/  FFMA R32, -R125, 1.925963033500011079e-08, R32 ;  /* 0x32a570607d207823 */ /* 0x000fe20000000120 */
[-C--:B------:R-:W-:Y:S01]  /*ad80*/  FFMA.SAT R36, -R128, R48.reuse, 0.5 ;  /* 0x3f00000080247423 */ /* 0x080fe20000002130 */
[----:B------:R-:W-:Y:S01]  /*ad90*/  FFMA R35, -R126, 1.4426950216293334961, -R25 ;  /* 0x3fb8aa3b7e237823 */ /* 0x000fe20000000919 */
[----:B------:R-:W-:Y:S01]  /*ada0*/  FFMA.RM R38, R38, R49, 12582913 ;  /* 0x4b40000126267423 */ /* 0x000fe20000004031 */
[----:B------:R1:W-:Y:S01]  /*adb0*/  MUFU.EX2 R27, R28 ;  /* 0x0000001c001b7308 */ /* 0x0003e20000000800 */
[-C--:B------:R-:W-:Y:S01]  /*adc0*/  FFMA.SAT R40, -R130, R48.reuse, 0.5 ;  /* 0x3f00000082287423 */ /* 0x080fe20000002130 */
[----:B------:R-:W-:Y:S01]  /*add0*/  FFMA R31, -R124, 1.925963033500011079e-08, R31 ;  /* 0x32a570607c1f7823 */ /* 0x000fe2000000011f */
[----:B------:R-:W-:Y:S01]  /*ade0*/  FFMA R131, R154, R131, R165 ;  /* 0x000000839a837223 */ /* 0x000fe200000000a5 */
[----:B------:R-:W-:Y:S01]  /*adf0*/  FFMA R35, -R126, 1.925963033500011079e-08, R35 ;  /* 0x32a570607e237823 */ /* 0x000fe20000000123 */
[-C--:B------:R-:W-:Y:S01]  /*ae00*/  FFMA.RM R37, R36, R49.reuse, 12582913 ;  /* 0x4b40000124257423 */ /* 0x080fe20000004031 */
[----:B------:R-:W-:Y:S01]  /*ae10*/  FFMA.RM R41, R40, R49, 12582913 ;  /* 0x4b40000128297423 */ /* 0x000fe20000004031 */
[----:B------:R-:W-:Y:S01]  /*ae20*/  FFMA.SAT R42, -R131, R48, 0.5 ;  /* 0x3f000000832a7423 */ /* 0x000fe20000002130 */
[----:B------:R-:W2:Y:S01]  /*ae30*/  MUFU.EX2 R3, R3 ;  /* 0x0000000300037308 */ /* 0x000ea20000000800 */
[----:B-1----:R-:W-:Y:S01]  /*ae40*/  FADD R28, R34, -12583039 ;  /* 0xcb40007f221c7421 */ /* 0x002fe20000000000 */
[C---:B------:R-:W-:Y:S01]  /*ae50*/  FFMA R132, R154.reuse, R132, R93 ;  /* 0x000000849a847223 */ /* 0x040fe2000000005d */
[C---:B------:R-:W-:Y:S01]  /*ae60*/  FFMA R133, R154.reuse, R133, R167 ;  /* 0x000000859a857223 */ /* 0x040fe200000000a7 */
[C---:B------:R-:W-:Y:S01]  /*ae70*/  FFMA R134, R154.reuse, R134, R95 ;  /* 0x000000869a867223 */ /* 0x040fe2000000005f */
[C---:B------:R-:W-:Y:S01]  /*ae80*/  FFMA R36, -R127.reuse, 1.4426950216293334961, -R28 ;  /* 0x3fb8aa3b7f247823 */ /* 0x040fe2000000091c */
[----:B------:R-:W-:Y:S01]  /*ae90*/  FFMA R135, R154, R135, R169 ;  /* 0x000000879a877223 */ /* 0x000fe200000000a9 */
[----:B------:R-:W-:Y:S01]  /*aea0*/  FFMA.RM R42, R42, R49, 12582913 ;  /* 0x4b4000012a2a7423 */ /* 0x000fe20000004031 */
[----:B------:R1:W-:Y:S01]  /*aeb0*/  MUFU.EX2 R25, R32 ;  /* 0x0000002000197308 */ /* 0x0003e20000000800 */
[----:B------:R-:W-:Y:S01]  /*aec0*/  FFMA R36, -R127, 1.925963033500011079e-08, R36 ;  /* 0x32a570607f247823 */ /* 0x000fe20000000124 */
[-C--:B------:R-:W-:Y:S01]  /*aed0*/  FFMA.SAT R44, -R132, R48.reuse, 0.5 ;  /* 0x3f000000842c7423 */ /* 0x080fe20000002130 */
[-C--:B------:R-:W-:Y:S01]  /*aee0*/  FFMA.SAT R46, -R133, R48.reuse, 0.5 ;  /* 0x3f000000852e7423 */ /* 0x080fe20000002130 */
[-C--:B------:R-:W-:Y:S01]  /*aef0*/  FFMA.SAT R47, -R134, R48.reuse, 0.5 ;  /* 0x3f000000862f7423 */ /* 0x080fe20000002130 */
[----:B------:R-:W-:Y:S01]  /*af00*/  FFMA.SAT R48, -R135, R48, 0.5 ;  /* 0x3f00000087307423 */ /* 0x000fe20000002130 */
[----:B------:R-:W-:-:S02]  /*af10*/  IMAD.SHL.U32 R0, R0, 0x800000, RZ ;  /* 0x0080000000007824 */ /* 0x000fc400078e00ff */
[-C--:B------:R-:W-:Y:S01]  /*af20*/  FFMA.RM R45, R44, R49.reuse, 12582913 ;  /* 0x4b4000012c2d7423 */ /* 0x080fe20000004031 */
[----:B------:R3:W4:Y:S01]  /*af30*/  MUFU.EX2 R10, R31 ;  /* 0x0000001f000a7308 */ /* 0x0007220000000800 */
[----:B-1----:R-:W-:Y:S01]  /*af40*/  FADD R32, R38, -12583039 ;  /* 0xcb40007f26207421 */ /* 0x002fe20000000000 */
[-C--:B------:R-:W-:Y:S01]  /*af50*/  FFMA.RM R46, R46, R49.reuse, 12582913 ;  /* 0x4b4000012e2e7423 */ /* 0x080fe20000004031 */
[----:B------:R-:W-:Y:S01]  /*af60*/  SHF.L.U32 R4, R4, 0x17, RZ ;  /* 0x0000001704047819 */ /* 0x000fe200000006ff */
[----:B------:R-:W-:Y:S01]  /*af70*/  FFMA.RM R48, R48, R49, 12582913 ;  /* 0x4b40000130307423 */ /* 0x000fe20000004031 */
[----:B------:R-:W-:Y:S01]  /*af80*/  FFMA R40, -R129, 1.4426950216293334961, -R32 ;  /* 0x3fb8aa3b81287823 */ /* 0x000fe20000000920 */
[----:B--2---:R-:W-:Y:S01]  /*af90*/  FFMA R50, R0, R3, 1 ;  /* 0x3f80000000327423 */ /* 0x004fe20000000003 */
[----:B------:R-:W-:Y:S01]  /*afa0*/  FADD R0, R46, -12583039 ;  /* 0xcb40007f2e007421 */ /* 0x000fe20000000000 */
[----:B------:R1:W2:Y:S01]  /*afb0*/  MUFU.EX2 R28, R35 ;  /* 0x00000023001c7308 */ /* 0x0002a20000000800 */
[----:B---3--:R-:W-:Y:S01]  /*afc0*/  FADD R31, R37, -12583039 ;  /* 0xcb40007f251f7421 */ /* 0x008fe20000000000 */
[----:B------:R-:W-:Y:S01]  /*afd0*/  FFMA R40, -R129, 1.925963033500011079e-08, R40 ;  /* 0x32a5706081287823 */ /* 0x000fe20000000128 */
[----:B------:R-:W-:Y:S01]  /*afe0*/  SHF.L.U32 R29, R29, 0x17, RZ ;  /* 0x000000171d1d7819 */ /* 0x000fe200000006ff */
[----:B------:R-:W-:Y:S01]  /*aff0*/  FFMA R0, -R133, 1.4426950216293334961, -R0 ;  /* 0x3fb8aa3b85007823 */ /* 0x000fe20000000900 */
[C---:B------:R-:W-:Y:S01]  /*b000*/  FFMA R39, -R128.reuse, 1.4426950216293334961, -R31 ;  /* 0x3fb8aa3b80277823 */ /* 0x040fe2000000091f */
[----:B------:R-:W-:Y:S01]  /*b010*/  SHF.L.U32 R11, R11, 0x17, RZ ;  /* 0x000000170b0b7819 */ /* 0x000fe200000006ff */
[----:B------:R-:W-:Y:S01]  /*b020*/  IMAD.SHL.U32 R37, R37, 0x800000, RZ ;  /* 0x0080000025257824 */ /* 0x000fe200078e00ff */
[----:B------:R3:W-:Y:S01]  /*b030*/  MUFU.EX2 R31, R36 ;  /* 0x00000024001f7308 */ /* 0x0007e20000000800 */
[----:B-1----:R-:W-:Y:S01]  /*b040*/  FADD R35, R41, -12583039 ;  /* 0xcb40007f29237421 */ /* 0x002fe20000000000 */
[----:B------:R-:W-:Y:S01]  /*b050*/  FFMA R39, -R128, 1.925963033500011079e-08, R39 ;  /* 0x32a5706080277823 */ /* 0x000fe20000000127 */
[----:B----4-:R-:W-:Y:S01]  /*b060*/  FFMA R52, R29, R10, 1 ;  /* 0x3f8000001d347423 */ /* 0x010fe2000000000a */
[----:B------:R-:W-:Y:S01]  /*b070*/  FFMA R0, -R133, 1.925963033500011079e-08, R0 ;  /* 0x32a5706085007823 */ /* 0x000fe20000000100 */
[----:B------:R-:W-:Y:S01]  /*b080*/  FFMA R43, -R130, 1.4426950216293334961, -R35 ;  /* 0x3fb8aa3b822b7823 */ /* 0x000fe20000000923 */
[----:B------:R-:W-:Y:S01]  /*b090*/  IADD3 R10, R50, 0x1800000, RZ ;  /* 0x01800000320a7810 */ /* 0x000fe20007ffe0ff */
[----:B------:R-:W-:Y:S01]  /*b0a0*/  BSSY B1, `(.L_x_287) ;  /* 0x000003c000017945 */ /* 0x000fe20003800000 */
[----:B------:R1:W4:Y:S01]  /*b0b0*/  MUFU.EX2 R35, R40 ;  /* 0x0000002800237308 */ /* 0x0003220000000800 */
[----:B---3--:R-:W-:Y:S01]  /*b0c0*/  FADD R36, R42, -12583039 ;  /* 0xcb40007f2a247421 */ /* 0x008fe20000000000 */
[----:B------:R-:W-:Y:S01]  /*b0d0*/  FFMA R43, -R130, 1.925963033500011079e-08, R43 ;  /* 0x32a57060822b7823 */ /* 0x000fe2000000012b */
[----:B------:R-:W-:-:S02]  /*b0e0*/  LOP3.LUT R10, R10, 0x7f800000, RZ, 0xc0, !PT ;  /* 0x7f8000000a0a7812 */ /* 0x000fc400078ec0ff */
[----:B------:R-:W-:Y:S01]  /*b0f0*/  FFMA R44, -R131, 1.4426950216293334961, -R36 ;  /* 0x3fb8aa3b832c7823 */ /* 0x000fe20000000924 */
[----:B------:R-:W-:Y:S02]  /*b100*/  SHF.L.U32 R30, R30, 0x17, RZ ;  /* 0x000000171e1e7819 */ /* 0x000fe400000006ff */
[----:B------:R3:W5:Y:S01]  /*b110*/  MUFU.EX2 R32, R39 ;  /* 0x0000002700207308 */ /* 0x0007620000000800 */
[----:B-1----:R-:W-:Y:S01]  /*b120*/  FFMA.RM R40, R47, R49, 12582913 ;  /* 0x4b4000012f287423 */ /* 0x002fe20000004031 */
[----:B------:R-:W-:Y:S01]  /*b130*/  FFMA R44, -R131, 1.925963033500011079e-08, R44 ;  /* 0x32a57060832c7823 */ /* 0x000fe2000000012c */
[----:B------:R-:W-:Y:S01]  /*b140*/  ISETP.GT.U32.AND P2, PT, R10, 0x1ffffff, PT ;  /* 0x01ffffff0a00780c */ /* 0x000fe20003f44070 */
[----:B------:R-:W-:Y:S01]  /*b150*/  FFMA R51, R30, R25, 1 ;  /* 0x3f8000001e337423 */ /* 0x000fe20000000019 */
[----:B------:R-:W-:Y:S01]  /*b160*/  FADD R3, R40, -12583039 ;  /* 0xcb40007f28037421 */ /* 0x000fe20000000000 */
[----:B------:R-:W-:Y:S01]  /*b170*/  SHF.L.U32 R33, R33, 0x17, RZ ;  /* 0x0000001721217819 */ /* 0x000fe200000006ff */
[----:B------:R-:W-:Y:S01]  /*b180*/  IMAD.SHL.U32 R10, R48, 0x800000, RZ ;  /* 0x00800000300a7824 */ /* 0x000fe200078e00ff */
[----:B------:R1:W5:Y:S01]  /*b190*/  MUFU.EX2 R36, R43 ;  /* 0x0000002b00247308 */ /* 0x0003620000000800 */
[----:B---3--:R-:W-:Y:S01]  /*b1a0*/  FADD R39, R45, -12583039 ;  /* 0xcb40007f2d277421 */ /* 0x008fe20000000000 */
[----:B------:R-:W-:Y:S01]  /*b1b0*/  FFMA R3, -R134, 1.4426950216293334961, -R3 ;  /* 0x3fb8aa3b86037823 */ /* 0x000fe20000000903 */
[----:B--2---:R-:W-:Y:S01]  /*b1c0*/  FFMA R54, R33, R28, 1 ;  /* 0x3f80000021367423 */ /* 0x004fe2000000001c */
[----:B------:R-:W-:Y:S01]  /*b1d0*/  SHF.L.U32 R38, R38, 0x17, RZ ;  /* 0x0000001726267819 */ /* 0x000fe200000006ff */
[----:B------:R-:W-:Y:S01]  /*b1e0*/  FFMA R47, -R132, 1.4426950216293334961, -R39 ;  /* 0x3fb8aa3b842f7823 */ /* 0x000fe20000000927 */
[----:B------:R-:W-:Y:S01]  /*b1f0*/  FFMA R3, -R134, 1.925963033500011079e-08, R3 ;  /* 0x32a5706086037823 */ /* 0x000fe20000000103 */
[----:B------:R-:W-:Y:S01]  /*b200*/  SHF.L.U32 R26, R26, 0x17, RZ ;  /* 0x000000171a1a7819 */ /* 0x000fe200000006ff */
[----:B------:R2:W3:Y:S01]  /*b210*/  MUFU.EX2 R39, R44 ;  /* 0x0000002c00277308 */ /* 0x0004e20000000800 */
[----:B-1----:R-:W-:Y:S01]  /*b220*/  FFMA R43, R4, R5, 1 ;  /* 0x3f800000042b7423 */ /* 0x002fe20000000005 */
[----:B------:R-:W-:Y:S01]  /*b230*/  FADD R4, R48, -12583039 ;  /* 0xcb40007f30047421 */ /* 0x000fe20000000000 */
[----:B------:R-:W-:Y:S01]  /*b240*/  FFMA R47, -R132, 1.925963033500011079e-08, R47 ;  /* 0x32a57060842f7823 */ /* 0x000fe2000000012f */
[----:B------:R-:W-:Y:S01]  /*b250*/  SHF.L.U32 R34, R34, 0x17, RZ ;  /* 0x0000001722227819 */ /* 0x000fe200000006ff */
[----:B----4-:R-:W-:Y:S01]  /*b260*/  FFMA R35, R38, R35, 1 ;  /* 0x3f80000026237423 */ /* 0x010fe20000000023 */
[----:B------:R-:W-:Y:S01]  /*b270*/  FFMA R4, -R135, 1.4426950216293334961, -R4 ;  /* 0x3fb8aa3b87047823 */ /* 0x000fe20000000904 */
[----:B------:R-:W-:Y:S01]  /*b280*/  SHF.L.U32 R41, R41, 0x17, RZ ;  /* 0x0000001729297819 */ /* 0x000fe200000006ff */
[----:B------:R-:W1:Y:S01]  /*b290*/  MUFU.EX2 R0, R0 ;  /* 0x0000000000007308 */ /* 0x000e620000000800 */
[----:B--2---:R-:W-:Y:S01]  /*b2a0*/  FFMA R44, R11, R24, 1 ;  /* 0x3f8000000b2c7423 */ /* 0x004fe20000000018 */
[----:B------:R-:W-:Y:S01]  /*b2b0*/  FFMA R4, -R135, 1.925963033500011079e-08, R4 ;  /* 0x32a5706087047823 */ /* 0x000fe20000000104 */
[----:B------:R-:W-:Y:S01]  /*b2c0*/  SHF.L.U32 R42, R42, 0x17, RZ ;  /* 0x000000172a2a7819 */ /* 0x000fe200000006ff */
[----:B------:R-:W-:Y:S01]  /*b2d0*/  FFMA R49, R26, R27, 1 ;  /* 0x3f8000001a317423 */ /* 0x000fe2000000001b */
[----:B------:R-:W-:Y:S01]  /*b2e0*/  SHF.L.U32 R28, R45, 0x17, RZ ;  /* 0x000000172d1c7819 */ /* 0x000fe200000006ff */
[----:B------:R-:W-:Y:S01]  /*b2f0*/  FFMA R33, R34, R31, 1 ;  /* 0x3f80000022217423 */ /* 0x000fe2000000001f */
[----:B------:R-:W-:Y:S01]  /*b300*/  SHF.L.U32 R25, R46, 0x17, RZ ;  /* 0x000000172e197819 */ /* 0x000fe200000006ff */
[----:B------:R-:W2:Y:S01]  /*b310*/  MUFU.EX2 R47, R47 ;  /* 0x0000002f002f7308 */ /* 0x000ea20000000800 */
[----:B------:R-:W-:Y:S01]  /*b320*/  SHF.L.U32 R24, R40, 0x17, RZ ;  /* 0x0000001728187819 */ /* 0x000fe200000006ff */
[----:B-----5:R-:W-:Y:S01]  /*b330*/  FFMA R90, R37, R32, 1 ;  /* 0x3f800000255a7423 */ /* 0x020fe20000000020 */
[----:B------:R-:W-:Y:S01]  /*b340*/  FFMA R38, R41, R36, 1 ;  /* 0x3f80000029267423 */ /* 0x000fe20000000024 */
[----:B---3--:R-:W-:-:S04]  /*b350*/  FFMA R39, R42, R39, 1 ;  /* 0x3f8000002a277423 */ /* 0x008fc80000000027 */
        /* <DEDUP_REMOVED lines=12> */
.L_x_288:
[----:B------:R-:W1:Y:S02]  /*b420*/  MUFU.RCP R11, R50 ;  /* 0x00000032000b7308 */ /* 0x000e640000001000 */
[----:B-1----:R-:W-:-:S04]  /*b430*/  FFMA R0, R50, R11, -1 ;  /* 0xbf80000032007423 */ /* 0x002fc8000000000b */
[----:B------:R-:W-:-:S04]  /*b440*/  FADD.FTZ R0, -R0, -RZ ;  /* 0x800000ff00007221 */ /* 0x000fc80000010100 */
[----:B------:R-:W-:-:S07]  /*b450*/  FFMA R11, R11, R0, R11 ;  /* 0x000000000b0b7223 */ /* 0x000fce000000000b */
.L_x_289:
[----:B------:R-:W-:Y:S05]  /*b460*/  BSYNC B1 ;  /* 0x0000000000017941 */ /* 0x000fea0003800000 */
.L_x_287:
        /* <DEDUP_REMOVED lines=10> */
.L_x_291:
[----:B------:R-:W1:Y:S02]  /*b510*/  MUFU.RCP R26, R43 ;  /* 0x0000002b001a7308 */ /* 0x000e640000001000 */
[----:B-1----:R-:W-:-:S04]  /*b520*/  FFMA R0, R43, R26, -1 ;  /* 0xbf8000002b007423 */ /* 0x002fc8000000001a */
[----:B------:R-:W-:-:S04]  /*b530*/  FADD.FTZ R3, -R0, -RZ ;  /* 0x800000ff00037221 */ /* 0x000fc80000010100 */
[----:B------:R-:W-:-:S07]  /*b540*/  FFMA R26, R26, R3, R26 ;  /* 0x000000031a1a7223 */ /* 0x000fce000000001a */
.L_x_292:
[----:B------:R-:W-:Y:S05]  /*b550*/  BSYNC B1 ;  /* 0x0000000000017941 */ /* 0x000fea0003800000 */
.L_x_290:
        /* <DEDUP_REMOVED lines=10> */
.L_x_294:
[----:B------:R-:W1:Y:S02]  /*b600*/  MUFU.RCP R27, R44 ;  /* 0x0000002c001b7308 */ /* 0x000e640000001000 */
[----:B-1----:R-:W-:-:S04]  /*b610*/  FFMA R0, R44, R27, -1 ;  /* 0xbf8000002c007423 */ /* 0x002fc8000000001b */
[----:B------:R-:W-:-:S04]  /*b620*/  FADD.FTZ R0, -R0, -RZ ;  /* 0x800000ff00007221 */ /* 0x000fc80000010100 */
[----:B------:R-:W-:-:S07]  /*b630*/  FFMA R27, R27, R0, R27 ;  /* 0x000000001b1b7223 */ /* 0x000fce000000001b */
.L_x_295:
[----:B------:R-:W-:Y:S05]  /*b640*/  BSYNC B1 ;  /* 0x0000000000017941 */ /* 0x000fea0003800000 */
.L_x_293:
        /* <DEDUP_REMOVED lines=10> */
.L_x_297:
[----:B------:R-:W1:Y:S02]  /*b6f0*/  MUFU.RCP R30, R49 ;  /* 0x00000031001e7308 */ /* 0x000e640000001000 */
[----:B-1----:R-:W-:-:S04]  /*b700*/  FFMA R0, R49, R30, -1 ;  /* 0xbf80000031007423 */ /* 0x002fc8000000001e */
[----:B------:R-:W-:-:S04]  /*b710*/  FADD.FTZ R3, -R0, -RZ ;  /* 0x800000ff00037221 */ /* 0x000fc80000010100 */
[----:B------:R-:W-:-:S07]  /*b720*/  FFMA R30, R30, R3, R30 ;  /* 0x000000031e1e7223 */ /* 0x000fce000000001e */
.L_x_298:
[----:B------:R-:W-:Y:S05]  /*b730*/  BSYNC B1 ;  /* 0x0000000000017941 */ /* 0x000fea0003800000 */
.L_x_296:
        /* <DEDUP_REMOVED lines=10> */
.L_x_300:
[----:B------:R-:W1:Y:S02]  /*b7e0*/  MUFU.RCP R29, R52 ;  /* 0x00000034001d7308 */ /* 0x000e640000001000 */
[----:B-1----:R-:W-:-:S04]  /*b7f0*/  FFMA R0, R52, R29, -1 ;  /* 0xbf80000034007423 */ /* 0x002fc8000000001d */
[----:B------:R-:W-:-:S04]  /*b800*/  FADD.FTZ R0, -R0, -RZ ;  /* 0x800000ff00007221 */ /* 0x000fc80000010100 */
[----:B------:R-:W-:-:S07]  /*b810*/  FFMA R29, R29, R0, R29 ;  /* 0x000000001d1d7223 */ /* 0x000fce000000001d */
.L_x_301:
[----:B------:R-:W-:Y:S05]  /*b820*/  BSYNC B1 ;  /* 0x0000000000017941 */ /* 0x000fea0003800000 */
.L_x_299:
        /* <DEDUP_REMOVED lines=10> */
.L_x_303:
[----:B------:R-:W1:Y:S02]  /*b8d0*/  MUFU.RCP R32, R51 ;  /* 0x0000003300207308 */ /* 0x000e640000001000 */
[----:B-1----:R-:W-:-:S04]  /*b8e0*/  FFMA R0, R51, R32, -1 ;  /* 0xbf80000033007423 */ /* 0x002fc80000000020 */
[----:B------:R-:W-:-:S04]  /*b8f0*/  FADD.FTZ R3, -R0, -RZ ;  /* 0x800000ff00037221 */ /* 0x000fc80000010100 */
[----:B------:R-:W-:-:S07]  /*b900*/  FFMA R32, R32, R3, R32 ;  /* 0x0000000320207223 */ /* 0x000fce0000000020 */
.L_x_304:
[----:B------:R-:W-:Y:S05]  /*b910*/  BSYNC B1 ;  /* 0x0000000000017941 */ /* 0x000fea0003800000 */
.L_x_302:
        /* <DEDUP_REMOVED lines=10> */
.L_x_306:
[----:B------:R-:W1:Y:S02]  /*b9c0*/  MUFU.RCP R31, R54 ;  /* 0x00000036001f7308 */ /* 0x000e640000001000 */
[----:B-1----:R-:W-:-:S04]  /*b9d0*/  FFMA R0, R54, R31, -1 ;  /* 0xbf80000036007423 */ /* 0x002fc8000000001f */
[----:B------:R-:W-:-:S04]  /*b9e0*/  FADD.FTZ R0, -R0, -RZ ;  /* 0x800000ff00007221 */ /* 0x000fc80000010100 */
[----:B------:R-:W-:-:S07]  /*b9f0*/  FFMA R31, R31, R0, R31 ;  /* 0x000000001f1f7223 */ /* 0x000fce000000001f */
.L_x_307:
[----:B------:R-:W-:Y:S05]  /*ba00*/  BSYNC B1 ;  /* 0x0000000000017941 */ /* 0x000fea0003800000 */
.L_x_305:
        /* <DEDUP_REMOVED lines=10> */
.L_x_309:
[----:B------:R-:W1:Y:S02]  /*bab0*/  MUFU.RCP R34, R33 ;  /* 0x0000002100227308 */ /* 0x000e640000001000 */
[----:B-1----:R-:W-:-:S04]  /*bac0*/  FFMA R0, R33, R34, -1 ;  /* 0xbf80000021007423 */ /* 0x002fc80000000022 */
[----:B------:R-:W-:-:S04]  /*bad0*/  FADD.FTZ R3, -R0, -RZ ;  /* 0x800000ff00037221 */ /* 0x000fc80000010100 */
[----:B------:R-:W-:-:S07]  /*bae0*/  FFMA R34, R34, R3, R34 ;  /* 0x0000000322227223 */ /* 0x000fce0000000022 */
.L_x_310:
[----:B------:R-:W-:Y:S05]  /*baf0*/  BSYNC B1 ;  /* 0x0000000000017941 */ /* 0x000fea0003800000 */
.L_x_308:
        /* <DEDUP_REMOVED lines=10> */
.L_x_312:
[----:B------:R-:W1:Y:S02]  /*bba0*/  MUFU.RCP R33, R90 ;  /* 0x0000005a00217308 */ /* 0x000e640000001000 */
[----:B-1----:R-:W-:-:S04]  /*bbb0*/  FFMA R0, R90, R33, -1 ;  /* 0xbf8000005a007423 */ /* 0x002fc80000000021 */
[----:B------:R-:W-:-:S04]  /*bbc0*/  FADD.FTZ R0, -R0, -RZ ;  /* 0x800000ff00007221 */ /* 0x000fc80000010100 */
[----:B------:R-:W-:-:S07]  /*bbd0*/  FFMA R33, R33, R0, R33 ;  /* 0x0000000021217223 */ /* 0x000fce0000000021 */
.L_x_313:
[----:B------:R-:W-:Y:S05]  /*bbe0*/  BSYNC B1 ;  /* 0x0000000000017941 */ /* 0x000fea0003800000 */
.L_x_311:
        /* <DEDUP_REMOVED lines=10> */
.L_x_315:
[----:B------:R-:W1:Y:S02]  /*bc90*/  MUFU.RCP R36, R35 ;  /* 0x0000002300247308 */ /* 0x000e640000001000 */
[----:B-1----:R-:W-:-:S04]  /*bca0*/  FFMA R0, R35, R36, -1 ;  /* 0xbf80000023007423 */ /* 0x002fc80000000024 */
[----:B------:R-:W-:-:S04]  /*bcb0*/  FADD.FTZ R3, -R0, -RZ ;  /* 0x800000ff00037221 */ /* 0x000fc80000010100 */
[----:B------:R-:W-:-:S07]  /*bcc0*/  FFMA R36, R36, R3, R36 ;  /* 0x0000000324247223 */ /* 0x000fce0000000024 */
.L_x_316:
[----:B------:R-:W-:Y:S05]  /*bcd0*/  BSYNC B1 ;  /* 0x0000000000017941 */ /* 0x000fea0003800000 */
.L_x_314:
        /* <DEDUP_REMOVED lines=10> */
.L_x_318:
[----:B------:R-:W1:Y:S02]  /*bd80*/  MUFU.RCP R35, R38 ;  /* 0x0000002600237308 */ /* 0x000e640000001000 */
[----:B-1----:R-:W-:-:S04]  /*bd90*/  FFMA R0, R38, R35, -1 ;  /* 0xbf80000026007423 */ /* 0x002fc80000000023 */
[----:B------:R-:W-:-:S04]  /*bda0*/  FADD.FTZ R0, -R0, -RZ ;  /* 0x800000ff00007221 */ /* 0x000fc80000010100 */
[----:B------:R-:W-:-:S07]  /*bdb0*/  FFMA R35, R35, R0, R35 ;  /* 0x0000000023237223 */ /* 0x000fce0000000023 */
.L_x_319:
[----:B------:R-:W-:Y:S05]  /*bdc0*/  BSYNC B1 ;  /* 0x0000000000017941 */ /* 0x000fea0003800000 */
.L_x_317:
        /* <DEDUP_REMOVED lines=10> */
.L_x_321:
[----:B------:R-:W1:Y:S02]  /*be70*/  MUFU.RCP R38, R39 ;  /* 0x0000002700267308 */ /* 0x000e640000001000 */
[----:B-1----:R-:W-:-:S04]  /*be80*/  FFMA R0, R39, R38, -1 ;  /* 0xbf80000027007423 */ /* 0x002fc80000000026 */
[----:B------:R-:W-:-:S04]  /*be90*/  FADD.FTZ R3, -R0, -RZ ;  /* 0x800000ff00037221 */ /* 0x000fc80000010100 */
[----:B------:R-:W-:-:S07]  /*bea0*/  FFMA R38, R38, R3, R38 ;  /* 0x0000000326267223 */ /* 0x000fce0000000026 */
.L_x_322:
[----:B------:R-:W-:Y:S05]  /*beb0*/  BSYNC B1 ;  /* 0x0000000000017941 */ /* 0x000fea0003800000 */
.L_x_320:
        /* <DEDUP_REMOVED lines=10> */
.L_x_324:
[----:B------:R-:W1:Y:S02]  /*bf60*/  MUFU.RCP R37, R28 ;  /* 0x0000001c00257308 */ /* 0x000e640000001000 */
[----:B-1----:R-:W-:-:S04]  /*bf70*/  FFMA R0, R28, R37, -1 ;  /* 0xbf8000001c007423 */ /* 0x002fc80000000025 */
[----:B------:R-:W-:-:S04]  /*bf80*/  FADD.FTZ R0, -R0, -RZ ;  /* 0x800000ff00007221 */ /* 0x000fc80000010100 */
[----:B------:R-:W-:-:S07]  /*bf90*/  FFMA R37, R37, R0, R37 ;  /* 0x0000000025257223 */ /* 0x000fce0000000025 */
.L_x_325:
[----:B------:R-:W-:Y:S05]  /*bfa0*/  BSYNC B1 ;  /* 0x0000000000017941 */ /* 0x000fea0003800000 */
.L_x_323:
        /* <DEDUP_REMOVED lines=10> */
.L_x_327:
[----:B------:R-:W1:Y:S02]  /*c050*/  MUFU.RCP R28, R25 ;  /* 0x00000019001c7308 */ /* 0x000e640000001000 */
[----:B-1----:R-:W-:-:S04]  /*c060*/  FFMA R0, R25, R28, -1 ;  /* 0xbf80000019007423 */ /* 0x002fc8000000001c */
[----:B------:R-:W-:-:S04]  /*c070*/  FADD.FTZ R3, -R0, -RZ ;  /* 0x800000ff00037221 */ /* 0x000fc80000010100 */
[----:B------:R-:W-:-:S07]  /*c080*/  FFMA R28, R28, R3, R28 ;  /* 0x000000031c1c7223 */ /* 0x000fce000000001c */
.L_x_328:
[----:B------:R-:W-:Y:S05]  /*c090*/  BSYNC B1 ;  /* 0x0000000000017941 */ /* 0x000fea0003800000 */
.L_x_326:
        /* <DEDUP_REMOVED lines=10> */
.L_x_330:
[----:B------:R-:W1:Y:S02]  /*c140*/  MUFU.RCP R25, R24 ;  /* 0x0000001800197308 */ /* 0x000e640000001000 */
[----:B-1----:R-:W-:-:S04]  /*c150*/  FFMA R0, R24, R25, -1 ;  /* 0xbf80000018007423 */ /* 0x002fc80000000019 */
[----:B------:R-:W-:-:S04]  /*c160*/  FADD.FTZ R0, -R0, -RZ ;  /* 0x800000ff00007221 */ /* 0x000fc80000010100 */
[----:B------:R-:W-:-:S07]  /*c170*/  FFMA R25, R25, R0, R25 ;  /* 0x0000000019197223 */ /* 0x000fce0000000019 */
.L_x_331:
[----:B------:R-:W-:Y:S05]  /*c180*/  BSYNC B1 ;  /* 0x0000000000017941 */ /* 0x000fea0003800000 */
.L_x_329:
        /* <DEDUP_REMOVED lines=9> */
.L_x_333:
[----:B------:R-:W1:Y:S02]  /*c220*/  MUFU.RCP R3, R10 ;  /* 0x0000000a00037308 */ /* 0x000e640000001000 */
[----:B-1----:R-:W-:-:S04]  /*c230*/  FFMA R0, R10, R3, -1 ;  /* 0xbf8000000a007423 */ /* 0x002fc80000000003 */
[----:B------:R-:W-:-:S04]  /*c240*/  FADD.FTZ R0, -R0, -RZ ;  /* 0x800000ff00007221 */ /* 0x000fc80000010100 */
[----:B------:R-:W-:-:S07]  /*c250*/  FFMA R0, R3, R0, R3 ;  /* 0x0000000003007223 */ /* 0x000fce0000000003 */
.L_x_334:
[----:B------:R-:W-:Y:S05]  /*c260*/  BSYNC B1 ;  /* 0x0000000000017941 */ /* 0x000fea0003800000 */
.L_x_332:
        /* <DEDUP_REMOVED lines=26> */
[----:B------:R-:W-:-:S05]  /*c410*/  F2FP.BF16.F32.PACK_AB R35, R135, R134 ;  /* 0x000000868723723e */ /* 0x000fca00000010ff */
[----:B------:R1:W-:Y:S01]  /*c420*/  STSM.16.M88.4 [R88], R32 ;  /* 0x0000002058007844 */ /* 0x0003e20000000200 */
        /* <DEDUP_REMOVED lines=17> */
.L_x_336:
[----:B------:R-:W-:Y:S05]  /*c540*/  BSYNC B0 ;  /* 0x0000000000007941 */ /* 0x000fea0003800000 */
.L_x_335:
[----:B------:R-:W-:Y:S06]  /*c550*/  BAR.SYNC.DEFER_BLOCKING 0x1, 0x100 ;  /* 0x0044000000007b1d */ /* 0x000fec0000010000 */
[----:B------:R-:W-:Y:S04]  /*c560*/  BSSY B0, `(.L_x_337) ;  /* 0x0000009000007945 */ /* 0x000fe80003800000 */
[----:B------:R-:W-:Y:S05]  /*c570*/  @P0 BRA `(.L_x_338) ;  /* 0x00000000001c0947 */ /* 0x000fea0003800000 */
[----:B------:R-:W-:-:S13]  /*c580*/  ISETP.NE.AND P2, PT, R160, 0x3, PT ;  /* 0x00000003a000780c */ /* 0x000fda0003f45270 */
[----:B------:R-:W-:Y:S05]  /*c590*/  @!P2 BRA `(.L_x_339) ;  /* 0x000000000004a947 */ /* 0x000fea0003800000 */
[----:B------:R-:W-:Y:S01]  /*c5a0*/  BPT.TRAP 0x1 ;  /* 0x000000040000795c */ /* 0x000fe20000300000 */
.L_x_339:
[----:B------:R-:W-:-:S04]  /*c5b0*/  ULEA UR4, UR5, UR52, 0x3 ;  /* 0x0000003405047291 */ /* 0x000fc8000f8e183f */
[----:B------:R-:W-:-:S04]  /*c5c0*/  UIADD3 UR4, UR4, 0x60, URZ ;  /* 0x0000006004047890 */ /* 0x000fc8000fffe03f */
[----:B------:R-:W-:-:S09]  /*c5d0*/  UPRMT UR4, UR51, 0x654, UR4 ;  /* 0x0000065433047896 */ /* 0x000fd20008000004 */
[----:B------:R-:W-:Y:S03]  /*c5e0*/  SYNCS.ARRIVE.TRANS64.RED.A1T0 RZ, [UR4], RZ ;  /* 0x000000ffffff79a7 */ /* 0x000fe60008100404 */
.L_x_338:
[----:B------:R-:W-:Y:S05]  /*c5f0*/  BSYNC B0 ;  /* 0x0000000000007941 */ /* 0x000fea0003800000 */
.L_x_337:
        /* <DEDUP_REMOVED lines=8> */
.L_x_342:
[C---:B------:R-:W-:Y:S01]  /*c680*/  LEA R0, R12.reuse, UR52, 0x3 ;  /* 0x000000340c007c11 */ /* 0x040fe2000f8e18ff */
[----:B------:R-:W-:Y:S01]  /*c690*/  BSSY B1, `(.L_x_343) ;  /* 0x0000007000017945 */ /* 0x000fe20003800000 */
[----:B------:R-:W-:Y:S02]  /*c6a0*/  SHF.L.U32 R3, R7, 0x1f, RZ ;  /* 0x0000001f07037819 */ /* 0x000fe400000006ff */
[----:B------:R-:W-:Y:S02]  /*c6b0*/  IADD3 R5, R12, 0x1, RZ ;  /* 0x000000010c057810 */ /* 0x000fe40007ffe0ff */
[----:B------:R-:W2:Y:S02]  /*c6c0*/  SYNCS.PHASECHK.TRANS64.TRYWAIT P2, [R0+URZ+0x40], R3 ;  /* 0x00004003000075a7 */ /* 0x000ea4000804017f */
[----:B------:R-:W-:-:S04]  /*c6d0*/  ISETP.NE.AND P3, PT, R5, 0x4, PT ;  /* 0x000000040500780c */ /* 0x000fc80003f65270 */
[----:B------:R-:W-:Y:S01]  /*c6e0*/  SEL R48, RZ, 0x1, P3 ;  /* 0x00000001ff307807 */ /* 0x000fe20001800000 */
[----:B--2---:R-:W-:Y:S08]  /*c6f0*/  @!P2 BRA `(.L_x_344) ;  /* 0x0000009400c8a947 */ /* 0x004ff00003800000 */
.L_x_622:
[----:B------:R-:W-:Y:S05]  /*c700*/  BSYNC B1 ;  /* 0x0000000000017941 */ /* 0x000fea0003800000 */
.L_x_343:
[----:B------:R-:W-:Y:S05]  /*c710*/  @P1 BRA `(.L_x_345) ;  /* 0x0000000000941947 */ /* 0x000fea0003800000 */
[----:B------:R-:W-:Y:S01]  /*c720*/  IMAD R36, R12, 0x2000, R97 ;  /* 0x000020000c247824 */ /* 0x000fe200078e0261 */
[----:B------:R-:W-:Y:S05]  /*c730*/  WARPSYNC.ALL ;  /* 0x0000000000007948 */ /* 0x000fea0003800000 */
[----:B-1----:R-:W-:Y:S01]  /*c740*/  LEA R33, R155, R36, 0x1 ;  /* 0x000000249b217211 */ /* 0x002fe200078e08ff */
[----:B------:R-:W2:Y:S05]  /*c750*/  LDSM.16.M88.4 R12, [R36] ;  /* 0x00000000240c783b */ /* 0x000eaa0000000200 */
[----:B------:R-:W1:Y:S01]  /*c760*/  LDSM.16.M88.4 R32, [R33] ;  /* 0x000000002120783b */ /* 0x000e620000000200 */
[----:B--2---:R-:W-:-:S02]  /*c770*/  SHF.L.U32 R0, R12, 0x10, RZ ;  /* 0x000000100c007819 */ /* 0x004fc400000006ff */
[----:B------:R-:W-:Y:S02]  /*c780*/  LOP3.LUT R12, R12, 0xffff0000, RZ, 0xc0, !PT ;  /* 0xffff00000c0c7812 */ /* 0x000fe400078ec0ff */
[C---:B------:R-:W-:Y:S01]  /*c790*/  SHF.L.U32 R4, R13.reuse, 0x10, RZ ;  /* 0x000000100d047819 */ /* 0x040fe200000006ff */
[----:B-1----:R-:W-:Y:S01]  /*c7a0*/  IMAD.U32 R42, R34, 0x10000, RZ ;  /* 0x00010000222a7824 */ /* 0x002fe200078e00ff */
[----:B------:R-:W-:Y:S02]  /*c7b0*/  SHF.L.U32 R36, R32, 0x10, RZ ;  /* 0x0000001020247819 */ /* 0x000fe400000006ff */
        /* <DEDUP_REMOVED lines=27> */
.L_x_345:
[----:B------:R-:W-:Y:S02]  /*c970*/  LOP3.LUT R7, R7, R48, RZ, 0x3c, !PT ;  /* 0x0000003007077212 */ /* 0x000fe400078e3cff */
[----:B------:R-:W-:-:S07]  /*c980*/  SEL R12, R5, RZ, P3 ;  /* 0x000000ff050c7207 */ /* 0x000fce0001800000 */
.L_x_341:
[----:B------:R-:W-:Y:S05]  /*c990*/  BSYNC B0 ;  /* 0x0000000000007941 */ /* 0x000fea0003800000 */
.L_x_340:
[----:B------:R-:W-:Y:S01]  /*c9a0*/  MOV R49, 0x3bbb989d ;  /* 0x3bbb989d00317802 */ /* 0x000fe20000000f00 */
[C---:B------:R-:W-:Y:S01]  /*c9b0*/  FFMA R58, R154.reuse, R58, R157 ;  /* 0x0000003a9a3a7223 */ /* 0x040fe2000000009d */
[----:B------:R-:W-:Y:S01]  /*c9c0*/  MOV R51, 0x437c0000 ;  /* 0x437c000000337802 */ /* 0x000fe20000000f00 */
[C---:B------:R-:W-:Y:S01]  /*c9d0*/  FFMA R57, R154.reuse, R57, R14 ;  /* 0x000000399a397223 */ /* 0x040fe2000000000e */
[----:B------:R-:W-:Y:S01]  /*c9e0*/  FFMA R59, R154, R59, R23 ;  /* 0x0000003b9a3b7223 */ /* 0x000fe20000000017 */
[-C--:B------:R-:W-:Y:S01]  /*c9f0*/  FFMA.SAT R5, -R58, R49.reuse, 0.5 ;  /* 0x3f0000003a057423 */ /* 0x080fe20000002131 */
[----:B------:R-:W-:Y:S01]  /*ca00*/  FFMA R56, R154, R56, R13 ;  /* 0x000000389a387223 */ /* 0x000fe2000000000d */
[-C--:B------:R-:W-:Y:S01]  /*ca10*/  FFMA.SAT R4, -R57, R49.reuse, 0.5 ;  /* 0x3f00000039047423 */ /* 0x080fe20000002131 */
[----:B-1----:R-:W-:Y:S01]  /*ca20*/  FFMA.SAT R24, -R59, R49, 0.5 ;  /* 0x3f0000003b187423 */ /* 0x002fe20000002131 */
[----:B------:R-:W-:Y:S01]  /*ca30*/  FFMA.RM R11, R5, R51, 12582913 ;  /* 0x4b400001050b7423 */ /* 0x000fe20000004033 */
[----:B--2---:R-:W-:Y:S01]  /*ca40*/  FFMA.SAT R0, -R56, R49, 0.5 ;  /* 0x3f00000038007423 */ /* 0x004fe20000002131 */
[----:B------:R-:W-:Y:S01]  /*ca50*/  FFMA R60, R154, R60, R21 ;  /* 0x0000003c9a3c7223 */ /* 0x000fe20000000015 */
[-C--:B------:R-:W-:Y:S01]  /*ca60*/  FFMA.RM R4, R4, R51.reuse, 12582913 ;  /* 0x4b40000104047423 */ /* 0x080fe20000004033 */
[----:B------:R-:W-:Y:S01]  /*ca70*/  FADD R5, R11, -12583039 ;  /* 0xcb40007f0b057421 */ /* 0x000fe20000000000 */
[----:B------:R-:W-:Y:S01]  /*ca80*/  FFMA R62, R154, R62, R161 ;  /* 0x0000003e9a3e7223 */ /* 0x000fe200000000a1 */
[-C--:B------:R-:W-:Y:S01]  /*ca90*/  FFMA.RM R26, R24, R51.reuse, 12582913 ;  /* 0x4b400001181a7423 */ /* 0x080fe20000004033 */
[----:B------:R-:W-:Y:S01]  /*caa0*/  FFMA.RM R0, R0, R51, 12582913 ;  /* 0x4b40000100007423 */ /* 0x000fe20000004033 */
[----:B------:R-:W-:Y:S01]  /*cab0*/  FFMA R25, -R58, 1.4426950216293334961, -R5 ;  /* 0x3fb8aa3b3a197823 */ /* 0x000fe20000000905 */
[-C--:B------:R-:W-:Y:S01]  /*cac0*/  FFMA.SAT R27, -R60, R49.reuse, 0.5 ;  /* 0x3f0000003c1b7423 */ /* 0x080fe20000002131 */
[----:B------:R-:W-:Y:S01]  /*cad0*/  FADD R10, R4, -12583039 ;  /* 0xcb40007f040a7421 */ /* 0x000fe20000000000 */
[----:B------:R-:W-:Y:S01]  /*cae0*/  FFMA.SAT R32, -R62, R49, 0.5 ;  /* 0x3f0000003e207423 */ /* 0x000fe20000002131 */
[----:B------:R-:W-:Y:S01]  /*caf0*/  FADD R24, R26, -12583039 ;  /* 0xcb40007f1a187421 */ /* 0x000fe20000000000 */
[C---:B------:R-:W-:Y:S01]  /*cb00*/  FFMA R61, R154.reuse, R61, R15 ;  /* 0x0000003d9a3d7223 */ /* 0x040fe2000000000f */
[----:B------:R-:W-:Y:S01]  /*cb10*/  FFMA R63, R154, R63, R159 ;  /* 0x0000003f9a3f7223 */ /* 0x000fe2000000009f */
[----:B------:R-:W-:Y:S01]  /*cb20*/  FADD R3, R0, -12583039 ;  /* 0xcb40007f00037421 */ /* 0x000fe20000000000 */
[----:B------:R-:W-:Y:S01]  /*cb30*/  FFMA R25, -R58, 1.925963033500011079e-08, R25 ;  /* 0x32a570603a197823 */ /* 0x000fe20000000119 */
[-C--:B------:R-:W-:Y:S01]  /*cb40*/  FFMA.RM R29, R27, R51.reuse, 12582913 ;  /* 0x4b4000011b1d7423 */ /* 0x080fe20000004033 */
[----:B------:R-:W-:Y:S01]  /*cb50*/  FFMA R10, -R57, 1.4426950216293334961, -R10 ;  /* 0x3fb8aa3b390a7823 */ /* 0x000fe2000000090a */
[----:B------:R-:W-:Y:S01]  /*cb60*/  FFMA.RM R33, R32, R51, 12582913 ;  /* 0x4b40000120217423 */ /* 0x000fe20000004033 */
[----:B------:R-:W-:Y:S01]  /*cb70*/  FFMA R28, -R59, 1.4426950216293334961, -R24 ;  /* 0x3fb8aa3b3b1c7823 */ /* 0x000fe20000000918 */
[-C--:B------:R-:W-:Y:S01]  /*cb80*/  FFMA.SAT R30, -R61, R49.reuse, 0.5 ;  /* 0x3f0000003d1e7423 */ /* 0x080fe20000002131 */
[----:B------:R-:W-:Y:S01]  /*cb90*/  FFMA.SAT R34, -R63, R49, 0.5 ;  /* 0x3f0000003f227423 */ /* 0x000fe20000002131 */
[----:B------:R-:W-:Y:S01]  /*cba0*/  FFMA R3, -R56, 1.4426950216293334961, -R3 ;  /* 0x3fb8aa3b38037823 */ /* 0x000fe20000000903 */
[----:B------:R1:W-:Y:S01]  /*cbb0*/  MUFU.EX2 R24, R25 ;  /* 0x0000001900187308 */ /* 0x0003e20000000800 */
[----:B------:R-:W-:Y:S01]  /*cbc0*/  FADD R27, R29, -12583039 ;  /* 0xcb40007f1d1b7421 */ /* 0x000fe20000000000 */
[----:B------:R-:W-:Y:S01]  /*cbd0*/  FFMA R10, -R57, 1.925963033500011079e-08, R10 ;  /* 0x32a57060390a7823 */ /* 0x000fe2000000010a */
[----:B------:R-:W-:Y:S01]  /*cbe0*/  FFMA R64, R154, R64, R89 ;  /* 0x000000409a407223 */ /* 0x000fe20000000059 */
[----:B------:R-:W-:Y:S01]  /*cbf0*/  FFMA R28, -R59, 1.925963033500011079e-08, R28 ;  /* 0x32a570603b1c7823 */ /* 0x000fe2000000011c */
[-C--:B------:R-:W-:Y:S01]  /*cc00*/  FFMA.RM R30, R30, R51.reuse, 12582913 ;  /* 0x4b4000011e1e7423 */ /* 0x080fe20000004033 */
[----:B------:R-:W-:Y:S01]  /*cc10*/  FFMA R66, R154, R66, R91 ;  /* 0x000000429a427223 */ /* 0x000fe2000000005b */
[----:B------:R-:W-:Y:S01]  /*cc20*/  FFMA.RM R34, R34, R51, 12582913 ;  /* 0x4b40000122227423 */ /* 0x000fe20000004033 */
[----:B------:R-:W-:Y:S01]  /*cc30*/  FFMA R3, -R56, 1.925963033500011079e-08, R3 ;  /* 0x32a5706038037823 */ /* 0x000fe20000000103 */
[----:B-1----:R-:W-:Y:S01]  /*cc40*/  FADD R25, R33, -12583039 ;  /* 0xcb40007f21197421 */ /* 0x002fe20000000000 */
[----:B------:R-:W-:Y:S01]  /*cc50*/  FFMA R31, -R60, 1.4426950216293334961, -R27 ;  /* 0x3fb8aa3b3c1f7823 */ /* 0x000fe2000000091b */
[----:B------:R1:W-:Y:S01]  /*cc60*/  MUFU.EX2 R5, R10 ;  /* 0x0000000a00057308 */ /* 0x0003e20000000800 */
[-C--:B------:R-:W-:Y:S01]  /*cc70*/  FFMA.SAT R36, -R64, R49.reuse, 0.5 ;  /* 0x3f00000040247423 */ /* 0x080fe20000002131 */
[----:B------:R-:W-:Y:S01]  /*cc80*/  FFMA R35, -R62, 1.4426950216293334961, -R25 ;  /* 0x3fb8aa3b3e237823 */ /* 0x000fe20000000919 */
[----:B------:R-:W-:Y:S01]  /*cc90*/  FFMA.SAT R40, -R66, R49, 0.5 ;  /* 0x3f00000042287423 */ /* 0x000fe20000002131 */
[----:B------:R-:W-:Y:S01]  /*cca0*/  FFMA R31, -R60, 1.925963033500011079e-08, R31 ;  /* 0x32a570603c1f7823 */ /* 0x000fe2000000011f */
[----:B------:R-:W-:Y:S01]  /*ccb0*/  FFMA R67, R154, R67, R165 ;  /* 0x000000439a437223 */ /* 0x000fe200000000a5 */
[----:B------:R-:W-:Y:S01]  /*ccc0*/  FFMA R35, -R62, 1.925963033500011079e-08, R35 ;  /* 0x32a570603e237823 */ /* 0x000fe20000000123 */
[----:B------:R-:W-:Y:S01]  /*ccd0*/  FFMA R65, R154, R65, R163 ;  /* 0x000000419a417223 */ /* 0x000fe200000000a3 */
[----:B------:R2:W-:Y:S01]  /*cce0*/  MUFU.EX2 R27, R28 ;  /* 0x0000001c001b7308 */ /* 0x0005e20000000800 */
[----:B-1----:R-:W-:Y:S01]  /*ccf0*/  FADD R10, R30, -12583039 ;  /* 0xcb40007f1e0a7421 */ /* 0x002fe20000000000 */
[-C--:B------:R-:W-:Y:S01]  /*cd00*/  FFMA.RM R37, R36, R51.reuse, 12582913 ;  /* 0x4b40000124257423 */ /* 0x080fe20000004033 */
[----:B------:R-:W-:Y:S01]  /*cd10*/  FFMA.RM R41, R40, R51, 12582913 ;  /* 0x4b40000128297423 */ /* 0x000fe20000004033 */
[-C--:B------:R-:W-:Y:S01]  /*cd20*/  FFMA.SAT R42, -R67, R49.reuse, 0.5 ;  /* 0x3f000000432a7423 */ /* 0x080fe20000002131 */
[----:B------:R-:W-:Y:S01]  /*cd30*/  FFMA R32, -R61, 1.4426950216293334961, -R10 ;  /* 0x3fb8aa3b3d207823 */ /* 0x000fe2000000090a */
[----:B------:R-:W-:Y:S01]  /*cd40*/  FFMA.SAT R38, -R65, R49, 0.5 ;  /* 0x3f00000041267423 */ /* 0x000fe20000002131 */
[----:B------:R-:W-:Y:S01]  /*cd50*/  FFMA R68, R154, R68, R93 ;  /* 0x000000449a447223 */ /* 0x000fe2000000005d */
[----:B------:R-:W1:Y:S01]  /*cd60*/  MUFU.EX2 R3, R3 ;  /* 0x0000000300037308 */ /* 0x000e620000000800 */
[----:B--2---:R-:W-:Y:S01]  /*cd70*/  FADD R28, R34, -12583039 ;  /* 0xcb40007f221c7421 */ /* 0x004fe20000000000 */
[C---:B------:R-:W-:Y:S01]  /*cd80*/  FFMA R69, R154.reuse, R69, R167 ;  /* 0x000000459a457223 */ /* 0x040fe200000000a7 */
[C---:B------:R-:W-:Y:S01]  /*cd90*/  FFMA R70, R154.reuse, R70, R95 ;  /* 0x000000469a467223 */ /* 0x040fe2000000005f */
[----:B------:R-:W-:Y:S01]  /*cda0*/  FFMA R32, -R61, 1.925963033500011079e-08, R32 ;  /* 0x32a570603d207823 */ /* 0x000fe20000000120 */
[C---:B------:R-:W-:Y:S01]  /*cdb0*/  FFMA R36, -R63.reuse, 1.4426950216293334961, -R28 ;  /* 0x3fb8aa3b3f247823 */ /* 0x040fe2000000091c */
[----:B------:R-:W-:Y:S01]  /*cdc0*/  FFMA R71, R154, R71, R169 ;  /* 0x000000479a477223 */ /* 0x000fe200000000a9 */
[-C--:B------:R-:W-:Y:S01]  /*cdd0*/  FFMA.RM R42, R42, R51.reuse, 12582913 ;  /* 0x4b4000012a2a7423 */ /* 0x080fe20000004033 */
[----:B------:R2:W3:Y:S01]  /*cde0*/  MUFU.EX2 R10, R31 ;  /* 0x0000001f000a7308 */ /* 0x0004e20000000800 */
[----:B------:R-:W-:Y:S01]  /*cdf0*/  FFMA R36, -R63, 1.925963033500011079e-08, R36 ;  /* 0x32a570603f247823 */ /* 0x000fe20000000124 */
[----:B------:R-:W-:Y:S01]  /*ce00*/  FFMA.RM R38, R38, R51, 12582913 ;  /* 0x4b40000126267423 */ /* 0x000fe20000004033 */
[-C--:B------:R-:W-:Y:S01]  /*ce10*/  FFMA.SAT R44, -R68, R49.reuse, 0.5 ;  /* 0x3f000000442c7423 */ /* 0x080fe20000002131 */
[-C--:B------:R-:W-:Y:S01]  /*ce20*/  FFMA.SAT R46, -R69, R49.reuse, 0.5 ;  /* 0x3f000000452e7423 */ /* 0x080fe20000002131 */
[-C--:B------:R-:W-:Y:S01]  /*ce30*/  FFMA.SAT R47, -R70, R49.reuse, 0.5 ;  /* 0x3f000000462f7423 */ /* 0x080fe20000002131 */
[----:B------:R-:W-:Y:S01]  /*ce40*/  FFMA.SAT R49, -R71, R49, 0.5 ;  /* 0x3f00000047317423 */ /* 0x000fe20000002131 */
[----:B------:R-:W-:Y:S01]  /*ce50*/  SHF.L.U32 R0, R0, 0x17, RZ ;  /* 0x0000001700007819 */ /* 0x000fe200000006ff */
[----:B------:R4:W-:Y:S01]  /*ce60*/  MUFU.EX2 R28, R35 ;  /* 0x00000023001c7308 */ /* 0x0009e20000000800 */
[----:B--2---:R-:W-:Y:S01]  /*ce70*/  FADD R31, R37, -12583039 ;  /* 0xcb40007f251f7421 */ /* 0x004fe20000000000 */
[----:B------:R-:W-:Y:S01]  /*ce80*/  SHF.L.U32 R4, R4, 0x17, RZ ;  /* 0x0000001704047819 */ /* 0x000fe200000006ff */
[-C--:B------:R-:W-:Y:S01]  /*ce90*/  FFMA.RM R45, R44, R51.reuse, 12582913 ;  /* 0x4b4000012c2d7423 */ /* 0x080fe20000004033 */
[-C--:B------:R-:W-:Y:S01]  /*cea0*/  FFMA.RM R48, R47, R51.reuse, 12582913 ;  /* 0x4b4000012f307423 */ /* 0x080fe20000004033 */
[----:B------:R-:W-:Y:S01]  /*ceb0*/  FFMA R39, -R64, 1.4426950216293334961, -R31 ;  /* 0x3fb8aa3b40277823 */ /* 0x000fe2000000091f */
[-C--:B------:R-:W-:Y:S01]  /*cec0*/  FFMA.RM R49, R49, R51.reuse, 12582913 ;  /* 0x4b40000131317423 */ /* 0x080fe20000004033 */
[----:B------:R-:W-:Y:S01]  /*ced0*/  FFMA.RM R46, R46, R51, 12582913 ;  /* 0x4b4000012e2e7423 */ /* 0x000fe20000004033 */
[----:B------:R2:W5:Y:S01]  /*cee0*/  MUFU.EX2 R31, R36 ;  /* 0x00000024001f7308 */ /* 0x0005620000000800 */
[----:B----4-:R-:W-:Y:S01]  /*cef0*/  FADD R35, R41, -12583039 ;  /* 0xcb40007f29237421 */ /* 0x010fe20000000000 */
[----:B------:R-:W-:Y:S01]  /*cf00*/  FFMA R39, -R64, 1.925963033500011079e-08, R39 ;  /* 0x32a5706040277823 */ /* 0x000fe20000000127 */
[----:B-1----:R-:W-:Y:S01]  /*cf10*/  FFMA R50, R0, R3, 1 ;  /* 0x3f80000000327423 */ /* 0x002fe20000000003 */
[----:B------:R-:W-:Y:S01]  /*cf20*/  FADD R3, R48, -12583039 ;  /* 0xcb40007f30037421 */ /* 0x000fe20000000000 */
[----:B------:R-:W-:Y:S01]  /*cf30*/  FFMA R43, -R66, 1.4426950216293334961, -R35 ;  /* 0x3fb8aa3b422b7823 */ /* 0x000fe20000000923 */
[----:B------:R-:W-:Y:S01]  /*cf40*/  SHF.L.U32 R26, R26, 0x17, RZ ;  /* 0x000000171a1a7819 */ /* 0x000fe200000006ff */
[----:B------:R-:W-:Y:S01]  /*cf50*/  FADD R0, R46, -12583039 ;  /* 0xcb40007f2e007421 */ /* 0x000fe20000000000 */
[----:B------:R1:W-:Y:S01]  /*cf60*/  MUFU.EX2 R25, R32 ;  /* 0x0000002000197308 */ /* 0x0003e20000000800 */
[----:B--2---:R-:W-:Y:S01]  /*cf70*/  FADD R36, R42, -12583039 ;  /* 0xcb40007f2a247421 */ /* 0x004fe20000000000 */
[----:B------:R-:W-:Y:S01]  /*cf80*/  FFMA R43, -R66, 1.925963033500011079e-08, R43 ;  /* 0x32a57060422b7823 */ /* 0x000fe2000000012b */
[----:B------:R-:W-:-:S02]  /*cf90*/  IMAD.SHL.U32 R29, R29, 0x800000, RZ ;  /* 0x008000001d1d7824 */ /* 0x000fc400078e00ff */
[----:B------:R-:W-:Y:S01]  /*cfa0*/  FFMA R27, R26, R27, 1 ;  /* 0x3f8000001a1b7423 */ /* 0x000fe2000000001b */
[----:B------:R-:W-:Y:S01]  /*cfb0*/  FFMA R44, -R67, 1.4426950216293334961, -R36 ;  /* 0x3fb8aa3b432c7823 */ /* 0x000fe20000000924 */
[----:B------:R-:W-:Y:S01]  /*cfc0*/  SHF.L.U32 R34, R34, 0x17, RZ ;  /* 0x0000001722227819 */ /* 0x000fe200000006ff */
[----:B---3--:R-:W-:Y:S01]  /*cfd0*/  FFMA R26, R29, R10, 1 ;  /* 0x3f8000001d1a7423 */ /* 0x008fe2000000000a */
[----:B------:R2:W-:Y:S01]  /*cfe0*/  MUFU.EX2 R36, R43 ;  /* 0x0000002b00247308 */ /* 0x0005e20000000800 */
[----:B-1----:R-:W-:Y:S01]  /*cff0*/  FADD R32, R38, -12583039 ;  /* 0xcb40007f26207421 */ /* 0x002fe20000000000 */
[----:B------:R-:W-:Y:S01]  /*d000*/  IADD3 R10, R50, 0x1800000, RZ ;  /* 0x01800000320a7810 */ /* 0x000fe20007ffe0ff */
[----:B------:R-:W-:Y:S01]  /*d010*/  FFMA R44, -R67, 1.925963033500011079e-08, R44 ;  /* 0x32a57060432c7823 */ /* 0x000fe2000000012c */
[----:B------:R-:W-:Y:S01]  /*d020*/  SHF.L.U32 R37, R37, 0x17, RZ ;  /* 0x0000001725257819 */ /* 0x000fe200000006ff */
[----:B------:R-:W-:Y:S01]  /*d030*/  FFMA R40, -R65, 1.4426950216293334961, -R32 ;  /* 0x3fb8aa3b41287823 */ /* 0x000fe20000000920 */
[----:B------:R-:W-:Y:S01]  /*d040*/  LOP3.LUT R10, R10, 0x7f800000, RZ, 0xc0, !PT ;  /* 0x7f8000000a0a7812 */ /* 0x000fe200078ec0ff */
[----:B------:R-:W-:Y:S01]  /*d050*/  IMAD.SHL.U32 R42, R42, 0x800000, RZ ;  /* 0x008000002a2a7824 */ /* 0x000fe200078e00ff */
[----:B------:R1:W3:Y:S01]  /*d060*/  MUFU.EX2 R32, R39 ;  /* 0x0000002700207308 */ /* 0x0002e20000000800 */
[----:B--2---:R-:W-:Y:S01]  /*d070*/  FFMA R43, R4, R5, 1 ;  /* 0x3f800000042b7423 */ /* 0x004fe20000000005 */
[----:B------:R-:W-:Y:S01]  /*d080*/  FADD R4, R49, -12583039 ;  /* 0xcb40007f31047421 */ /* 0x000fe20000000000 */
[----:B------:R-:W-:Y:S01]  /*d090*/  FFMA R40, -R65, 1.925963033500011079e-08, R40 ;  /* 0x32a5706041287823 */ /* 0x000fe20000000128 */
[----:B------:R-:W-:Y:S01]  /*d0a0*/  FFMA R5, -R70, 1.4426950216293334961, -R3 ;  /* 0x3fb8aa3b46057823 */ /* 0x000fe20000000903 */
[----:B------:R-:W-:Y:S01]  /*d0b0*/  ISETP.GT.U32.AND P2, PT, R10, 0x1ffffff, PT ;  /* 0x01ffffff0a00780c */ /* 0x000fe20003f44070 */
[----:B------:R-:W-:Y:S01]  /*d0c0*/  FFMA R4, -R71, 1.4426950216293334961, -R4 ;  /* 0x3fb8aa3b47047823 */ /* 0x000fe20000000904 */
[----:B------:R-:W-:Y:S01]  /*d0d0*/  SHF.L.U32 R11, R11, 0x17, RZ ;  /* 0x000000170b0b7819 */ /* 0x000fe200000006ff */
[----:B------:R2:W4:Y:S01]  /*d0e0*/  MUFU.EX2 R35, R40 ;  /* 0x0000002800237308 */ /* 0x0005220000000800 */
[----:B-1----:R-:W-:Y:S01]  /*d0f0*/  FADD R39, R45, -12583039 ;  /* 0xcb40007f2d277421 */ /* 0x002fe20000000000 */
[----:B------:R-:W-:Y:S01]  /*d100*/  FFMA R5, -R70, 1.925963033500011079e-08, R5 ;  /* 0x32a5706046057823 */ /* 0x000fe20000000105 */
[----:B------:R-:W-:Y:S01]  /*d110*/  FFMA R4, -R71, 1.925963033500011079e-08, R4 ;  /* 0x32a5706047047823 */ /* 0x000fe20000000104 */
[----:B------:R-:W-:Y:S01]  /*d120*/  SHF.L.U32 R30, R30, 0x17, RZ ;  /* 0x000000171e1e7819 */ /* 0x000fe200000006ff */
[C---:B------:R-:W-:Y:S01]  /*d130*/  FFMA R47, -R68.reuse, 1.4426950216293334961, -R39 ;  /* 0x3fb8aa3b442f7823 */ /* 0x040fe20000000927 */
[----:B------:R-:W-:Y:S01]  /*d140*/  SHF.L.U32 R33, R33, 0x17, RZ ;  /* 0x0000001721217819 */ /* 0x000fe200000006ff */
[----:B------:R-:W-:Y:S01]  /*d150*/  BSSY B1, `(.L_x_346) ;  /* 0x0000025000017945 */ /* 0x000fe20003800000 */
[----:B------:R-:W1:Y:S01]  /*d160*/  MUFU.EX2 R39, R44 ;  /* 0x0000002c00277308 */ /* 0x000e620000000800 */
[C---:B--2---:R-:W-:Y:S01]  /*d170*/  FFMA R40, -R69.reuse, 1.4426950216293334961, -R0 ;  /* 0x3fb8aa3b45287823 */ /* 0x044fe20000000900 */
[----:B------:R-:W-:Y:S01]  /*d180*/  FFMA R47, -R68, 1.925963033500011079e-08, R47 ;  /* 0x32a57060442f7823 */ /* 0x000fe2000000012f */
[----:B------:R-:W-:Y:S01]  /*d190*/  SHF.L.U32 R38, R38, 0x17, RZ ;  /* 0x0000001726267819 */ /* 0x000fe200000006ff */
[----:B-----5:R-:W-:Y:S01]  /*d1a0*/  FFMA R31, R34, R31, 1 ;  /* 0x3f800000221f7423 */ /* 0x020fe2000000001f */
[----:B------:R-:W-:Y:S01]  /*d1b0*/  FFMA R40, -R69, 1.925963033500011079e-08, R40 ;  /* 0x32a5706045287823 */ /* 0x000fe20000000128 */
[----:B------:R-:W-:Y:S01]  /*d1c0*/  SHF.L.U32 R41, R41, 0x17, RZ ;  /* 0x0000001729297819 */ /* 0x000fe200000006ff */
[----:B---3--:R-:W-:Y:S01]  /*d1d0*/  FFMA R32, R37, R32, 1 ;  /* 0x3f80000025207423 */ /* 0x008fe20000000020 */
[----:B------:R-:W2:Y:S01]  /*d1e0*/  MUFU.EX2 R0, R47 ;  /* 0x0000002f00007308 */ /* 0x000ea20000000800 */
[----:B------:R-:W-:Y:S01]  /*d1f0*/  SHF.L.U32 R45, R45, 0x17, RZ ;  /* 0x000000172d2d7819 */ /* 0x000fe200000006ff */
[----:B------:R-:W-:Y:S01]  /*d200*/  FFMA R24, R11, R24, 1 ;  /* 0x3f8000000b187423 */ /* 0x000fe20000000018 */
[----:B------:R-:W-:Y:S01]  /*d210*/  SHF.L.U32 R46, R46, 0x17, RZ ;  /* 0x000000172e2e7819 */ /* 0x000fe200000006ff */
[----:B------:R-:W-:Y:S01]  /*d220*/  FFMA R29, R30, R25, 1 ;  /* 0x3f8000001e1d7423 */ /* 0x000fe20000000019 */
[----:B------:R-:W-:Y:S01]  /*d230*/  SHF.L.U32 R48, R48, 0x17, RZ ;  /* 0x0000001730307819 */ /* 0x000fe200000006ff */
[----:B------:R-:W-:Y:S01]  /*d240*/  FFMA R28, R33, R28, 1 ;  /* 0x3f800000211c7423 */ /* 0x000fe2000000001c */
[----:B------:R-:W-:Y:S01]  /*d250*/  SHF.L.U32 R49, R49, 0x17, RZ ;  /* 0x0000001731317819 */ /* 0x000fe200000006ff */
[----:B------:R-:W3:Y:S01]  /*d260*/  MUFU.EX2 R3, R40 ;  /* 0x0000002800037308 */ /* 0x000ee20000000800 */
[----:B----4-:R-:W-:Y:S01]  /*d270*/  FFMA R35, R38, R35, 1 ;  /* 0x3f80000026237423 */ /* 0x010fe20000000023 */
[----:B------:R-:W-:Y:S01]  /*d280*/  FFMA R36, R41, R36, 1 ;  /* 0x3f80000029247423 */ /* 0x000fe20000000024 */
[----:B-1----:R-:W-:-:S05]  /*d290*/  FFMA R39, R42, R39, 1 ;  /* 0x3f8000002a277423 */ /* 0x002fca0000000027 */
[----:B------:R-:W1:Y:S01]  /*d2a0*/  MUFU.EX2 R5, R5 ;  /* 0x0000000500057308 */ /* 0x000e620000000800 */
[----:B--2---:R-:W-:-:S07]  /*d2b0*/  FFMA R34, R45, R0, 1 ;  /* 0x3f8000002d227423 */ /* 0x004fce0000000000 */
        /* <DEDUP_REMOVED lines=10> */
.L_x_347:
[----:B------:R-:W1:Y:S02]  /*d360*/  MUFU.RCP R11, R50 ;  /* 0x00000032000b7308 */ /* 0x000e640000001000 */
[----:B-1----:R-:W-:-:S04]  /*d370*/  FFMA R0, R50, R11, -1 ;  /* 0xbf80000032007423 */ /* 0x002fc8000000000b */
[----:B------:R-:W-:-:S04]  /*d380*/  FADD.FTZ R0, -R0, -RZ ;  /* 0x800000ff00007221 */ /* 0x000fc80000010100 */
[----:B------:R-:W-:-:S07]  /*d390*/  FFMA R11, R11, R0, R11 ;  /* 0x000000000b0b7223 */ /* 0x000fce000000000b */
.L_x_348:
[----:B------:R-:W-:Y:S05]  /*d3a0*/  BSYNC B1 ;  /* 0x0000000000017941 */ /* 0x000fea0003800000 */
.L_x_346:
        /* <DEDUP_REMOVED lines=10> */
.L_x_350:
[----:B------:R-:W1:Y:S02]  /*d450*/  MUFU.RCP R10, R43 ;  /* 0x0000002b000a7308 */ /* 0x000e640000001000 */
[----:B-1----:R-:W-:-:S04]  /*d460*/  FFMA R0, R43, R10, -1 ;  /* 0xbf8000002b007423 */ /* 0x002fc8000000000a */
[----:B------:R-:W-:-:S04]  /*d470*/  FADD.FTZ R3, -R0, -RZ ;  /* 0x800000ff00037221 */ /* 0x000fc80000010100 */
[----:B------:R-:W-:-:S07]  /*d480*/  FFMA R10, R10, R3, R10 ;  /* 0x000000030a0a7223 */ /* 0x000fce000000000a */
.L_x_351:
[----:B------:R-:W-:Y:S05]  /*d490*/  BSYNC B1 ;  /* 0x0000000000017941 */ /* 0x000fea0003800000 */
.L_x_349:
        /* <DEDUP_REMOVED lines=10> */
.L_x_353:
[----:B------:R-:W1:Y:S02]  /*d540*/  MUFU.RCP R25, R24 ;  /* 0x0000001800197308 */ /* 0x000e640000001000 */
[----:B-1----:R-:W-:-:S04]  /*d550*/  FFMA R0, R24, R25, -1 ;  /* 0xbf80000018007423 */ /* 0x002fc80000000019 */
[----:B------:R-:W-:-:S04]  /*d560*/  FADD.FTZ R0, -R0, -RZ ;  /* 0x800000ff00007221 */ /* 0x000fc80000010100 */
[----:B------:R-:W-:-:S07]  /*d570*/  FFMA R25, R25, R0, R25 ;  /* 0x0000000019197223 */ /* 0x000fce0000000019 */
.L_x_354:
[----:B------:R-:W-:Y:S05]  /*d580*/  BSYNC B1 ;  /* 0x0000000000017941 */ /* 0x000fea0003800000 */
.L_x_352:
        /* <DEDUP_REMOVED lines=10> */
.L_x_356:
[----:B------:R-:W1:Y:S02]  /*d630*/  MUFU.RCP R24, R27 ;  /* 0x0000001b00187308 */ /* 0x000e640000001000 */
[----:B-1----:R-:W-:-:S04]  /*d640*/  FFMA R0, R27, R24, -1 ;  /* 0xbf8000001b007423 */ /* 0x002fc80000000018 */
[----:B------:R-:W-:-:S04]  /*d650*/  FADD.FTZ R3, -R0, -RZ ;  /* 0x800000ff00037221 */ /* 0x000fc80000010100 */
[----:B------:R-:W-:-:S07]  /*d660*/  FFMA R24, R24, R3, R24 ;  /* 0x0000000318187223 */ /* 0x000fce0000000018 */
.L_x_357:
[----:B------:R-:W-:Y:S05]  /*d670*/  BSYNC B1 ;  /* 0x0000000000017941 */ /* 0x000fea0003800000 */
.L_x_355:
        /* <DEDUP_REMOVED lines=10> */
.L_x_359:
[----:B------:R-:W1:Y:S02]  /*d720*/  MUFU.RCP R27, R26 ;  /* 0x0000001a001b7308 */ /* 0x000e640000001000 */
[----:B-1----:R-:W-:-:S04]  /*d730*/  FFMA R0, R26, R27, -1 ;  /* 0xbf8000001a007423 */ /* 0x002fc8000000001b */
[----:B------:R-:W-:-:S04]  /*d740*/  FADD.FTZ R0, -R0, -RZ ;  /* 0x800000ff00007221 */ /* 0x000fc80000010100 */
[----:B------:R-:W-:-:S07]  /*d750*/  FFMA R27, R27, R0, R27 ;  /* 0x000000001b1b7223 */ /* 0x000fce000000001b */
.L_x_360:
[----:B------:R-:W-:Y:S05]  /*d760*/  BSYNC B1 ;  /* 0x0000000000017941 */ /* 0x000fea0003800000 */
.L_x_358:
        /* <DEDUP_REMOVED lines=10> */
.L_x_362:
[----:B------:R-:W1:Y:S02]  /*d810*/  MUFU.RCP R26, R29 ;  /* 0x0000001d001a7308 */ /* 0x000e640000001000 */
[----:B-1----:R-:W-:-:S04]  /*d820*/  FFMA R0, R29, R26, -1 ;  /* 0xbf8000001d007423 */ /* 0x002fc8000000001a */
[----:B------:R-:W-:-:S04]  /*d830*/  FADD.FTZ R3, -R0, -RZ ;  /* 0x800000ff00037221 */ /* 0x000fc80000010100 */
[----:B------:R-:W-:-:S07]  /*d840*/  FFMA R26, R26, R3, R26 ;  /* 0x000000031a1a7223 */ /* 0x000fce000000001a */
.L_x_363:
[----:B------:R-:W-:Y:S05]  /*d850*/  BSYNC B1 ;  /* 0x0000000000017941 */ /* 0x000fea0003800000 */
.L_x_361:
        /* <DEDUP_REMOVED lines=10> */
.L_x_365:
[----:B------:R-:W1:Y:S02]  /*d900*/  MUFU.RCP R29, R28 ;  /* 0x0000001c001d7308 */ /* 0x000e640000001000 */
[----:B-1----:R-:W-:-:S04]  /*d910*/  FFMA R0, R28, R29, -1 ;  /* 0xbf8000001c007423 */ /* 0x002fc8000000001d */
[----:B------:R-:W-:-:S04]  /*d920*/  FADD.FTZ R0, -R0, -RZ ;  /* 0x800000ff00007221 */ /* 0x000fc80000010100 */
[----:B------:R-:W-:-:S07]  /*d930*/  FFMA R29, R29, R0, R29 ;  /* 0x000000001d1d7223 */ /* 0x000fce000000001d */
.L_x_366:
[----:B------:R-:W-:Y:S05]  /*d940*/  BSYNC B1 ;  /* 0x0000000000017941 */ /* 0x000fea0003800000 */
.L_x_364:
        /* <DEDUP_REMOVED lines=10> */
.L_x_368:
[----:B------:R-:W1:Y:S02]  /*d9f0*/  MUFU.RCP R28, R31 ;  /* 0x0000001f001c7308 */ /* 0x000e640000001000 */
[----:B-1----:R-:W-:-:S04]  /*da00*/  FFMA R0, R31, R28, -1 ;  /* 0xbf8000001f007423 */ /* 0x002fc8000000001c */
[----:B------:R-:W-:-:S04]  /*da10*/  FADD.FTZ R3, -R0, -RZ ;  /* 0x800000ff00037221 */ /* 0x000fc80000010100 */
[----:B------:R-:W-:-:S07]  /*da20*/  FFMA R28, R28, R3, R28 ;  /* 0x000000031c1c7223 */ /* 0x000fce000000001c */
.L_x_369:
[----:B------:R-:W-:Y:S05]  /*da30*/  BSYNC B1 ;  /* 0x0000000000017941 */ /* 0x000fea0003800000 */
.L_x_367:
        /* <DEDUP_REMOVED lines=10> */
.L_x_371:
[----:B------:R-:W1:Y:S02]  /*dae0*/  MUFU.RCP R31, R32 ;  /* 0x00000020001f7308 */ /* 0x000e640000001000 */
[----:B-1----:R-:W-:-:S04]  /*daf0*/  FFMA R0, R32, R31, -1 ;  /* 0xbf80000020007423 */ /* 0x002fc8000000001f */
[----:B------:R-:W-:-:S04]  /*db00*/  FADD.FTZ R0, -R0, -RZ ;  /* 0x800000ff00007221 */ /* 0x000fc80000010100 */
[----:B------:R-:W-:-:S07]  /*db10*/  FFMA R31, R31, R0, R31 ;  /* 0x000000001f1f7223 */ /* 0x000fce000000001f */
.L_x_372:
[----:B------:R-:W-:Y:S05]  /*db20*/  BSYNC B1 ;  /* 0x0000000000017941 */ /* 0x000fea0003800000 */
.L_x_370:
        /* <DEDUP_REMOVED lines=10> */
.L_x_374:
[----:B------:R-:W1:Y:S02]  /*dbd0*/  MUFU.RCP R30, R35 ;  /* 0x00000023001e7308 */ /* 0x000e640000001000 */
[----:B-1----:R-:W-:-:S04]  /*dbe0*/  FFMA R0, R35, R30, -1 ;  /* 0xbf80000023007423 */ /* 0x002fc8000000001e */
[----:B------:R-:W-:-:S04]  /*dbf0*/  FADD.FTZ R3, -R0, -RZ ;  /* 0x800000ff00037221 */ /* 0x000fc80000010100 */
[----:B------:R-:W-:-:S07]  /*dc00*/  FFMA R30, R30, R3, R30 ;  /* 0x000000031e1e7223 */ /* 0x000fce000000001e */
.L_x_375:
[----:B------:R-:W-:Y:S05]  /*dc10*/  BSYNC B1 ;  /* 0x0000000000017941 */ /* 0x000fea0003800000 */
.L_x_373:
        /* <DEDUP_REMOVED lines=10> */
.L_x_377:
[----:B------:R-:W1:Y:S02]  /*dcc0*/  MUFU.RCP R33, R36 ;  /* 0x0000002400217308 */ /* 0x000e640000001000 */
[----:B-1----:R-:W-:-:S04]  /*dcd0*/  FFMA R0, R36, R33, -1 ;  /* 0xbf80000024007423 */ /* 0x002fc80000000021 */
[----:B------:R-:W-:-:S04]  /*dce0*/  FADD.FTZ R0, -R0, -RZ ;  /* 0x800000ff00007221 */ /* 0x000fc80000010100 */
[----:B------:R-:W-:-:S07]  /*dcf0*/  FFMA R33, R33, R0, R33 ;  /* 0x0000000021217223 */ /* 0x000fce0000000021 */
.L_x_378:
[----:B------:R-:W-:Y:S05]  /*dd00*/  BSYNC B1 ;  /* 0x0000000000017941 */ /* 0x000fea0003800000 */
.L_x_376:
        /* <DEDUP_REMOVED lines=10> */
.L_x_380:
[----:B------:R-:W1:Y:S02]  /*ddb0*/  MUFU.RCP R32, R39 ;  /* 0x0000002700207308 */ /* 0x000e640000001000 */
[----:B-1----:R-:W-:-:S04]  /*ddc0*/  FFMA R0, R39, R32, -1 ;  /* 0xbf80000027007423 */ /* 0x002fc80000000020 */
[----:B------:R-:W-:-:S04]  /*ddd0*/  FADD.FTZ R3, -R0, -RZ ;  /* 0x800000ff00037221 */ /* 0x000fc80000010100 */
[----:B------:R-:W-:-:S07]  /*dde0*/  FFMA R32, R32, R3, R32 ;  /* 0x0000000320207223 */ /* 0x000fce0000000020 */
.L_x_381:
[----:B------:R-:W-:Y:S05]  /*ddf0*/  BSYNC B1 ;  /* 0x0000000000017941 */ /* 0x000fea0003800000 */
.L_x_379:
        /* <DEDUP_REMOVED lines=10> */
.L_x_383:
[----:B------:R-:W1:Y:S02]  /*dea0*/  MUFU.RCP R35, R34 ;  /* 0x0000002200237308 */ /* 0x000e640000001000 */
[----:B-1----:R-:W-:-:S04]  /*deb0*/  FFMA R0, R34, R35, -1 ;  /* 0xbf80000022007423 */ /* 0x002fc80000000023 */
[----:B------:R-:W-:-:S04]  /*dec0*/  FADD.FTZ R0, -R0, -RZ ;  /* 0x800000ff00007221 */ /* 0x000fc80000010100 */
[----:B------:R-:W-:-:S07]  /*ded0*/  FFMA R35, R35, R0, R35 ;  /* 0x0000000023237223 */ /* 0x000fce0000000023 */
.L_x_384:
[----:B------:R-:W-:Y:S05]  /*dee0*/  BSYNC B1 ;  /* 0x0000000000017941 */ /* 0x000fea0003800000 */
.L_x_382:
        /* <DEDUP_REMOVED lines=10> */
.L_x_386:
[----:B------:R-:W1:Y:S02]  /*df90*/  MUFU.RCP R34, R37 ;  /* 0x0000002500227308 */ /* 0x000e640000001000 */
[----:B-1----:R-:W-:-:S04]  /*dfa0*/  FFMA R0, R37, R34, -1 ;  /* 0xbf80000025007423 */ /* 0x002fc80000000022 */
[----:B------:R-:W-:-:S04]  /*dfb0*/  FADD.FTZ R3, -R0, -RZ ;  /* 0x800000ff00037221 */ /* 0x000fc80000010100 */
[----:B------:R-:W-:-:S07]  /*dfc0*/  FFMA R34, R34, R3, R34 ;  /* 0x0000000322227223 */ /* 0x000fce0000000022 */
.L_x_387:
[----:B------:R-:W-:Y:S05]  /*dfd0*/  BSYNC B1 ;  /* 0x0000000000017941 */ /* 0x000fea0003800000 */
.L_x_385:
        /* <DEDUP_REMOVED lines=10> */
.L_x_389:
[----:B------:R-:W1:Y:S02]  /*e080*/  MUFU.RCP R37, R48 ;  /* 0x0000003000257308 */ /* 0x000e640000001000 */
[----:B-1----:R-:W-:-:S04]  /*e090*/  FFMA R0, R48, R37, -1 ;  /* 0xbf80000030007423 */ /* 0x002fc80000000025 */
[----:B------:R-:W-:-:S04]  /*e0a0*/  FADD.FTZ R0, -R0, -RZ ;  /* 0x800000ff00007221 */ /* 0x000fc80000010100 */
[----:B------:R-:W-:-:S07]  /*e0b0*/  FFMA R37, R37, R0, R37 ;  /* 0x0000000025257223 */ /* 0x000fce0000000025 */
.L_x_390:
[----:B------:R-:W-:Y:S05]  /*e0c0*/  BSYNC B1 ;  /* 0x0000000000017941 */ /* 0x000fea0003800000 */
.L_x_388:
        /* <DEDUP_REMOVED lines=9> */
.L_x_392:
[----:B------:R-:W1:Y:S02]  /*e160*/  MUFU.RCP R0, R49 ;  /* 0x0000003100007308 */ /* 0x000e640000001000 */
[----:B-1----:R-:W-:-:S04]  /*e170*/  FFMA R3, R49, R0, -1 ;  /* 0xbf80000031037423 */ /* 0x002fc80000000000 */
[----:B------:R-:W-:-:S04]  /*e180*/  FADD.FTZ R3, -R3, -RZ ;  /* 0x800000ff03037221 */ /* 0x000fc80000010100 */
[----:B------:R-:W-:-:S07]  /*e190*/  FFMA R0, R0, R3, R0 ;  /* 0x0000000300007223 */ /* 0x000fce0000000000 */
.L_x_393:
[----:B------:R-:W-:Y:S05]  /*e1a0*/  BSYNC B1 ;  /* 0x0000000000017941 */ /* 0x000fea0003800000 */
.L_x_391:
        /* <DEDUP_REMOVED lines=23> */
[----:B------:R-:W-:Y:S01]  /*e320*/  F2FP.BF16.F32.PACK_AB R29, R32, R33 ;  /* 0x00000021201d723e */ /* 0x000fe200000010ff */
[----:B------:R1:W-:Y:S01]  /*e330*/  STSM.16.M88.4 [R20+0x2200], R24 ;  /* 0x0022001814007844 */ /* 0x0003e20000000200 */
[----:B------:R-:W-:Y:S02]  /*e340*/  F2FP.BF16.F32.PACK_AB R30, R34, R35 ;  /* 0x00000023221e723e */ /* 0x000fe400000010ff */
        /* <DEDUP_REMOVED lines=19> */
.L_x_395:
[----:B------:R-:W-:Y:S05]  /*e480*/  BSYNC B0 ;  /* 0x0000000000007941 */ /* 0x000fea0003800000 */
.L_x_394:
[----:B------:R-:W-:Y:S06]  /*e490*/  BAR.SYNC.DEFER_BLOCKING 0x1, 0x100 ;  /* 0x0044000000007b1d */ /* 0x000fec0000010000 */
[----:B------:R-:W-:Y:S04]  /*e4a0*/  BSSY B0, `(.L_x_396) ;  /* 0x0000009000007945 */ /* 0x000fe80003800000 */
[----:B------:R-:W-:Y:S05]  /*e4b0*/  @P0 BRA `(.L_x_397) ;  /* 0x00000000001c0947 */ /* 0x000fea0003800000 */
[----:B------:R-:W-:-:S13]  /*e4c0*/  ISETP.NE.AND P2, PT, R160, 0x3, PT ;  /* 0x00000003a000780c */ /* 0x000fda0003f45270 */
[----:B------:R-:W-:Y:S05]  /*e4d0*/  @!P2 BRA `(.L_x_398) ;  /* 0x000000000004a947 */ /* 0x000fea0003800000 */
[----:B------:R-:W-:Y:S01]  /*e4e0*/  BPT.TRAP 0x1 ;  /* 0x000000040000795c */ /* 0x000fe20000300000 */
.L_x_398:
[----:B------:R-:W-:-:S04]  /*e4f0*/  ULEA UR4, UR5, UR52, 0x3 ;  /* 0x0000003405047291 */ /* 0x000fc8000f8e183f */
[----:B------:R-:W-:-:S04]  /*e500*/  UIADD3 UR4, UR4, 0x60, URZ ;  /* 0x0000006004047890 */ /* 0x000fc8000fffe03f */
[----:B------:R-:W-:-:S09]  /*e510*/  UPRMT UR4, UR51, 0x654, UR4 ;  /* 0x0000065433047896 */ /* 0x000fd20008000004 */
[----:B------:R-:W-:Y:S03]  /*e520*/  SYNCS.ARRIVE.TRANS64.RED.A1T0 RZ, [UR4], RZ ;  /* 0x000000ffffff79a7 */ /* 0x000fe60008100404 */
.L_x_397:
[----:B------:R-:W-:Y:S05]  /*e530*/  BSYNC B0 ;  /* 0x0000000000007941 */ /* 0x000fea0003800000 */
.L_x_396:
        /* <DEDUP_REMOVED lines=8> */
.L_x_401:
        /* <DEDUP_REMOVED lines=8> */
.L_x_623:
[----:B------:R-:W-:Y:S05]  /*e640*/  BSYNC B1 ;  /* 0x0000000000017941 */ /* 0x000fea0003800000 */
.L_x_402:
[----:B------:R-:W-:Y:S05]  /*e650*/  @P1 BRA `(.L_x_404) ;  /* 0x0000000000941947 */ /* 0x000fea0003800000 */
[----:B-1----:R-:W-:Y:S01]  /*e660*/  LEA R30, R12, R97, 0xd ;  /* 0x000000610c1e7211 */ /* 0x002fe200078e68ff */
[----:B------:R-:W-:Y:S05]  /*e670*/  WARPSYNC.ALL ;  /* 0x0000000000007948 */ /* 0x000fea0003800000 */
[----:B------:R-:W-:Y:S01]  /*e680*/  LEA R33, R155, R30, 0x1 ;  /* 0x0000001e9b217211 */ /* 0x000fe200078e08ff */
[----:B------:R-:W2:Y:S05]  /*e690*/  LDSM.16.M88.4 R12, [R30] ;  /* 0x000000001e0c783b */ /* 0x000eaa0000000200 */
[----:B------:R-:W1:Y:S01]  /*e6a0*/  LDSM.16.M88.4 R32, [R33] ;  /* 0x000000002120783b */ /* 0x000e620000000200 */
[----:B--2---:R-:W-:Y:S01]  /*e6b0*/  SHF.L.U32 R0, R12, 0x10, RZ ;  /* 0x000000100c007819 */ /* 0x004fe200000006ff */
[----:B------:R-:W-:Y:S01]  /*e6c0*/  IMAD.U32 R10, R14, 0x10000, RZ ;  /* 0x000100000e0a7824 */ /* 0x000fe200078e00ff */
[----:B------:R-:W-:-:S02]  /*e6d0*/  LOP3.LUT R12, R12, 0xffff0000, RZ, 0xc0, !PT ;  /* 0xffff00000c0c7812 */ /* 0x000fc400078ec0ff */
[----:B------:R-:W-:Y:S01]  /*e6e0*/  SHF.L.U32 R4, R13, 0x10, RZ ;  /* 0x000000100d047819 */ /* 0x000fe200000006ff */
[C---:B------:R-:W-:Y:S01]  /*e6f0*/  FMUL R21, R153.reuse, R10 ;  /* 0x0000000a99157220 */ /* 0x040fe20000400000 */
[----:B-1----:R-:W-:Y:S02]  /*e700*/  SHF.L.U32 R30, R32, 0x10, RZ ;  /* 0x00000010201e7819 */ /* 0x002fe400000006ff */
        /* <DEDUP_REMOVED lines=26> */
.L_x_404:
[----:B------:R-:W-:Y:S02]  /*e8b0*/  LOP3.LUT R7, R7, R46, RZ, 0x3c, !PT ;  /* 0x0000002e07077212 */ /* 0x000fe400078e3cff */
[----:B------:R-:W-:-:S07]  /*e8c0*/  SEL R12, R5, RZ, P3 ;  /* 0x000000ff050c7207 */ /* 0x000fce0001800000 */
.L_x_400:
[----:B------:R-:W-:Y:S05]  /*e8d0*/  BSYNC B0 ;  /* 0x0000000000007941 */ /* 0x000fea0003800000 */
.L_x_399:
[----:B------:R-:W-:Y:S01]  /*e8e0*/  MOV R47, 0x3bbb989d ;  /* 0x3bbb989d002f7802 */ /* 0x000fe20000000f00 */
[C---:B------:R-:W-:Y:S01]  /*e8f0*/  FFMA R137, R154.reuse, R137, R14 ;  /* 0x000000899a897223 */ /* 0x040fe2000000000e */
[C---:B------:R-:W-:Y:S01]  /*e900*/  FFMA R139, R154.reuse, R139, R23 ;  /* 0x0000008b9a8b7223 */ /* 0x040fe20000000017 */
[----:B------:R-:W-:Y:S01]  /*e910*/  FFMA R136, R154, R136, R13 ;  /* 0x000000889a887223 */ /* 0x000fe2000000000d */
[----:B------:R-:W-:Y:S01]  /*e920*/  MOV R48, 0x437c0000 ;  /* 0x437c000000307802 */ /* 0x000fe20000000f00 */
[-C--:B------:R-:W-:Y:S01]  /*e930*/  FFMA.SAT R4, -R137, R47.reuse, 0.5 ;  /* 0x3f00000089047423 */ /* 0x080fe2000000212f */
[-C--:B------:R-:W-:Y:S01]  /*e940*/  FFMA.SAT R11, -R139, R47.reuse, 0.5 ;  /* 0x3f0000008b0b7423 */ /* 0x080fe2000000212f */
[-C--:B--2---:R-:W-:Y:S01]  /*e950*/  FFMA.SAT R0, -R136, R47.reuse, 0.5 ;  /* 0x3f00000088007423 */ /* 0x084fe2000000212f */
[C---:B------:R-:W-:Y:S01]  /*e960*/  FFMA R138, R154.reuse, R138, R157 ;  /* 0x0000008a9a8a7223 */ /* 0x040fe2000000009d */
[----:B------:R-:W-:Y:S01]  /*e970*/  FFMA R140, R154, R140, R21 ;  /* 0x0000008c9a8c7223 */ /* 0x000fe20000000015 */
[-C--:B------:R-:W-:Y:S01]  /*e980*/  FFMA.RM R4, R4, R48.reuse, 12582913 ;  /* 0x4b40000104047423 */ /* 0x080fe20000004030 */
[-C--:B-1----:R-:W-:Y:S01]  /*e990*/  FFMA.RM R24, R11, R48.reuse, 12582913 ;  /* 0x4b4000010b187423 */ /* 0x082fe20000004030 */
[-C--:B------:R-:W-:Y:S01]  /*e9a0*/  FFMA.RM R0, R0, R48.reuse, 12582913 ;  /* 0x4b40000100007423 */ /* 0x080fe20000004030 */
[-C--:B------:R-:W-:Y:S01]  /*e9b0*/  FFMA.SAT R5, -R138, R47.reuse, 0.5 ;  /* 0x3f0000008a057423 */ /* 0x080fe2000000212f */
[----:B------:R-:W-:Y:S01]  /*e9c0*/  FFMA.SAT R25, -R140, R47, 0.5 ;  /* 0x3f0000008c197423 */ /* 0x000fe2000000212f */
[----:B------:R-:W-:Y:S01]  /*e9d0*/  FADD R6, R4, -12583039 ;  /* 0xcb40007f04067421 */ /* 0x000fe20000000000 */
[----:B------:R-:W-:Y:S01]  /*e9e0*/  FADD R26, R24, -12583039 ;  /* 0xcb40007f181a7421 */ /* 0x000fe20000000000 */
[----:B------:R-:W-:Y:S01]  /*e9f0*/  FADD R3, R0, -12583039 ;  /* 0xcb40007f00037421 */ /* 0x000fe20000000000 */
[----:B------:R-:W-:Y:S01]  /*ea00*/  FFMA R141, R154, R141, R15 ;  /* 0x0000008d9a8d7223 */ /* 0x000fe2000000000f */
[-C--:B------:R-:W-:Y:S01]  /*ea10*/  FFMA.RM R10, R5, R48.reuse, 12582913 ;  /* 0x4b400001050a7423 */ /* 0x080fe20000004030 */
[----:B------:R-:W-:Y:S01]  /*ea20*/  FFMA.RM R27, R25, R48, 12582913 ;  /* 0x4b400001191b7423 */ /* 0x000fe20000004030 */
[----:B------:R-:W-:Y:S01]  /*ea30*/  FFMA R6, -R137, 1.4426950216293334961, -R6 ;  /* 0x3fb8aa3b89067823 */ /* 0x000fe20000000906 */
[----:B------:R-:W-:Y:S01]  /*ea40*/  FFMA R26, -R139, 1.4426950216293334961, -R26 ;  /* 0x3fb8aa3b8b1a7823 */ /* 0x000fe2000000091a */
[----:B------:R-:W-:Y:S01]  /*ea50*/  FFMA R3, -R136, 1.4426950216293334961, -R3 ;  /* 0x3fb8aa3b88037823 */ /* 0x000fe20000000903 */
[----:B------:R-:W-:Y:S01]  /*ea60*/  FFMA.SAT R28, -R141, R47, 0.5 ;  /* 0x3f0000008d1c7423 */ /* 0x000fe2000000212f */
[----:B------:R-:W-:Y:S01]  /*ea70*/  FFMA R143, R154, R143, R159 ;  /* 0x0000008f9a8f7223 */ /* 0x000fe2000000009f */
[----:B------:R-:W-:Y:S01]  /*ea80*/  FADD R5, R10, -12583039 ;  /* 0xcb40007f0a057421 */ /* 0x000fe20000000000 */
[----:B------:R-:W-:Y:S01]  /*ea90*/  FADD R25, R27, -12583039 ;  /* 0xcb40007f1b197421 */ /* 0x000fe20000000000 */
[----:B------:R-:W-:Y:S01]  /*eaa0*/  FFMA R142, R154, R142, R161 ;  /* 0x0000008e9a8e7223 */ /* 0x000fe200000000a1 */
[----:B------:R-:W-:Y:S01]  /*eab0*/  FFMA R6, -R137, 1.925963033500011079e-08, R6 ;  /* 0x32a5706089067823 */ /* 0x000fe20000000106 */
[----:B------:R-:W-:Y:S01]  /*eac0*/  FFMA R26, -R139, 1.925963033500011079e-08, R26 ;  /* 0x32a570608b1a7823 */ /* 0x000fe2000000011a */
[----:B------:R-:W-:Y:S01]  /*ead0*/  FFMA R3, -R136, 1.925963033500011079e-08, R3 ;  /* 0x32a5706088037823 */ /* 0x000fe20000000103 */
[----:B------:R-:W-:Y:S01]  /*eae0*/  FFMA.RM R28, R28, R48, 12582913 ;  /* 0x4b4000011c1c7423 */ /* 0x000fe20000004030 */
[-C--:B------:R-:W-:Y:S01]  /*eaf0*/  FFMA.SAT R33, -R143, R47.reuse, 0.5 ;  /* 0x3f0000008f217423 */ /* 0x080fe2000000212f */
[----:B------:R-:W-:Y:S01]  /*eb00*/  FFMA R144, R154, R144, R89 ;  /* 0x000000909a907223 */ /* 0x000fe20000000059 */
[----:B------:R-:W-:Y:S01]  /*eb10*/  FFMA R11, -R138, 1.4426950216293334961, -R5 ;  /* 0x3fb8aa3b8a0b7823 */ /* 0x000fe20000000905 */
[----:B------:R-:W-:Y:S01]  /*eb20*/  FFMA R29, -R140, 1.4426950216293334961, -R25 ;  /* 0x3fb8aa3b8c1d7823 */ /* 0x000fe20000000919 */
[-C--:B------:R-:W-:Y:S01]  /*eb30*/  FFMA.SAT R30, -R142, R47.reuse, 0.5 ;  /* 0x3f0000008e1e7423 */ /* 0x080fe2000000212f */
[----:B------:R1:W2:Y:S01]  /*eb40*/  MUFU.EX2 R5, R6 ;  /* 0x0000000600057308 */ /* 0x0002a20000000800 */
[----:B------:R-:W-:Y:S01]  /*eb50*/  FFMA.SAT R35, -R144, R47, 0.5 ;  /* 0x3f00000090237423 */ /* 0x000fe2000000212f */
[----:B------:R-:W-:Y:S01]  /*eb60*/  FFMA R145, R154, R145, R163 ;  /* 0x000000919a917223 */ /* 0x000fe200000000a3 */
[-C--:B------:R-:W-:Y:S01]  /*eb70*/  FFMA.RM R32, R30, R48.reuse, 12582913 ;  /* 0x4b4000011e207423 */ /* 0x080fe20000004030 */
[----:B------:R-:W-:Y:S01]  /*eb80*/  FFMA R29, -R140, 1.925963033500011079e-08, R29 ;  /* 0x32a570608c1d7823 */ /* 0x000fe2000000011d */
[----:B------:R-:W-:Y:S01]  /*eb90*/  FFMA.RM R35, R35, R48, 12582913 ;  /* 0x4b40000123237423 */ /* 0x000fe20000004030 */
[----:B------:R-:W-:Y:S01]  /*eba0*/  FFMA.SAT R36, -R145, R47, 0.5 ;  /* 0x3f00000091247423 */ /* 0x000fe2000000212f */
[----:B------:R-:W-:Y:S01]  /*ebb0*/  FADD R31, R32, -12583039 ;  /* 0xcb40007f201f7421 */ /* 0x000fe20000000000 */
[----:B------:R3:W-:Y:S01]  /*ebc0*/  MUFU.EX2 R25, R26 ;  /* 0x0000001a00197308 */ /* 0x0007e20000000800 */
[----:B-1----:R-:W-:Y:S01]  /*ebd0*/  FADD R6, R28, -12583039 ;  /* 0xcb40007f1c067421 */ /* 0x002fe20000000000 */
[C---:B------:R-:W-:Y:S01]  /*ebe0*/  FFMA R146, R154.reuse, R146, R91 ;  /* 0x000000929a927223 */ /* 0x040fe2000000005b */
[C---:B------:R-:W-:Y:S01]  /*ebf0*/  FFMA R147, R154.reuse, R147, R165 ;  /* 0x000000939a937223 */ /* 0x040fe200000000a5 */
[C---:B------:R-:W-:Y:S01]  /*ec00*/  FFMA R148, R154.reuse, R148, R93 ;  /* 0x000000949a947223 */ /* 0x040fe2000000005d */
[----:B------:R-:W-:Y:S01]  /*ec10*/  FFMA R30, -R141, 1.4426950216293334961, -R6 ;  /* 0x3fb8aa3b8d1e7823 */ /* 0x000fe20000000906 */
[C---:B------:R-:W-:Y:S01]  /*ec20*/  FFMA R149, R154.reuse, R149, R167 ;  /* 0x000000959a957223 */ /* 0x040fe200000000a7 */
[C---:B------:R-:W-:Y:S01]  /*ec30*/  FFMA R150, R154.reuse, R150, R95 ;  /* 0x000000969a967223 */ /* 0x040fe2000000005f */
[----:B------:R-:W1:Y:S01]  /*ec40*/  MUFU.EX2 R3, R3 ;  /* 0x0000000300037308 */ /* 0x000e620000000800 */
[-C--:B---3--:R-:W-:Y:S01]  /*ec50*/  FFMA.RM R26, R33, R48.reuse, 12582913 ;  /* 0x4b400001211a7423 */ /* 0x088fe20000004030 */
[----:B------:R-:W-:Y:S01]  /*ec60*/  FFMA R30, -R141, 1.925963033500011079e-08, R30 ;  /* 0x32a570608d1e7823 */ /* 0x000fe2000000011e */
[----:B------:R-:W-:Y:S01]  /*ec70*/  FFMA R151, R154, R151, R169 ;  /* 0x000000979a977223 */ /* 0x000fe200000000a9 */
[-C--:B------:R-:W-:Y:S01]  /*ec80*/  FFMA.RM R36, R36, R48.reuse, 12582913 ;  /* 0x4b40000124247423 */ /* 0x080fe20000004030 */
[----:B------:R-:W-:Y:S01]  /*ec90*/  FADD R34, R26, -12583039 ;  /* 0xcb40007f1a227421 */ /* 0x000fe20000000000 */
[----:B------:R-:W-:Y:S01]  /*eca0*/  FFMA R33, -R142, 1.4426950216293334961, -R31 ;  /* 0x3fb8aa3b8e217823 */ /* 0x000fe2000000091f */
[-C--:B------:R-:W-:Y:S01]  /*ecb0*/  FFMA.SAT R38, -R146, R47.reuse, 0.5 ;  /* 0x3f00000092267423 */ /* 0x080fe2000000212f */
[----:B------:R3:W4:Y:S01]  /*ecc0*/  MUFU.EX2 R6, R29 ;  /* 0x0000001d00067308 */ /* 0x0007220000000800 */
[----:B------:R-:W-:Y:S01]  /*ecd0*/  FFMA R34, -R143, 1.4426950216293334961, -R34 ;  /* 0x3fb8aa3b8f227823 */ /* 0x000fe20000000922 */
[-C--:B------:R-:W-:Y:S01]  /*ece0*/  FFMA.SAT R41, -R147, R47.reuse, 0.5 ;  /* 0x3f00000093297423 */ /* 0x080fe2000000212f */
[-C--:B------:R-:W-:Y:S01]  /*ecf0*/  FFMA.SAT R43, -R148, R47.reuse, 0.5 ;  /* 0x3f000000942b7423 */ /* 0x080fe2000000212f */
[-C--:B------:R-:W-:Y:S01]  /*ed00*/  FFMA.SAT R44, -R149, R47.reuse, 0.5 ;  /* 0x3f000000952c7423 */ /* 0x080fe2000000212f */
[-C--:B------:R-:W-:Y:S01]  /*ed10*/  FFMA.SAT R45, -R150, R47.reuse, 0.5 ;  /* 0x3f000000962d7423 */ /* 0x080fe2000000212f */
[----:B------:R-:W-:Y:S01]  /*ed20*/  FFMA R34, -R143, 1.925963033500011079e-08, R34 ;  /* 0x32a570608f227823 */ /* 0x000fe20000000122 */
[----:B------:R-:W-:Y:S01]  /*ed30*/  FFMA.SAT R47, -R151, R47, 0.5 ;  /* 0x3f000000972f7423 */ /* 0x000fe2000000212f */
[----:B------:R5:W-:Y:S01]  /*ed40*/  MUFU.EX2 R31, R30 ;  /* 0x0000001e001f7308 */ /* 0x000be20000000800 */
[----:B---3--:R-:W-:Y:S01]  /*ed50*/  FADD R29, R35, -12583039 ;  /* 0xcb40007f231d7421 */ /* 0x008fe20000000000 */
[----:B------:R-:W-:Y:S01]  /*ed60*/  SHF.L.U32 R4, R4, 0x17, RZ ;  /* 0x0000001704047819 */ /* 0x000fe200000006ff */
[----:B------:R-:W-:Y:S01]  /*ed70*/  FFMA.RM R40, R38, R48, 12582913 ;  /* 0x4b40000126287423 */ /* 0x000fe20000004030 */
[----:B------:R-:W-:-:S02]  /*ed80*/  IMAD.SHL.U32 R0, R0, 0x800000, RZ ;  /* 0x0080000000007824 */ /* 0x000fc400078e00ff */
[----:B------:R-:W-:Y:S01]  /*ed90*/  FFMA R37, -R144, 1.4426950216293334961, -R29 ;  /* 0x3fb8aa3b90257823 */ /* 0x000fe2000000091d */
[-C--:B------:R-:W-:Y:S01]  /*eda0*/  FFMA.RM R46, R45, R48.reuse, 12582913 ;  /* 0x4b4000012d2e7423 */ /* 0x080fe20000004030 */
[-C--:B------:R-:W-:Y:S01]  /*edb0*/  FFMA.RM R47, R47, R48.reuse, 12582913 ;  /* 0x4b4000012f2f7423 */ /* 0x080fe20000004030 */
[----:B------:R3:W-:Y:S01]  /*edc0*/  MUFU.EX2 R29, R34 ;  /* 0x00000022001d7308 */ /* 0x0007e20000000800 */
[----:B-----5:R-:W-:Y:S01]  /*edd0*/  FADD R30, R36, -12583039 ;  /* 0xcb40007f241e7421 */ /* 0x020fe20000000000 */
[----:B------:R-:W-:Y:S01]  /*ede0*/  FFMA R37, -R144, 1.925963033500011079e-08, R37 ;  /* 0x32a5706090257823 */ /* 0x000fe20000000125 */
[-C--:B------:R-:W-:Y:S01]  /*edf0*/  FFMA.RM R43, R43, R48.reuse, 12582913 ;  /* 0x4b4000012b2b7423 */ /* 0x080fe20000004030 */
[-C--:B------:R-:W-:Y:S01]  /*ee00*/  FFMA.RM R44, R44, R48.reuse, 12582913 ;  /* 0x4b4000012c2c7423 */ /* 0x080fe20000004030 */
[----:B------:R-:W-:Y:S01]  /*ee10*/  FFMA R38, -R145, 1.4426950216293334961, -R30 ;  /* 0x3fb8aa3b91267823 */ /* 0x000fe2000000091e */
[----:B------:R-:W-:Y:S01]  /*ee20*/  FADD R39, R40, -12583039 ;  /* 0xcb40007f28277421 */ /* 0x000fe20000000000 */
[----:B--2---:R-:W-:Y:S01]  /*ee30*/  FFMA R49, R4, R5, 1 ;  /* 0x3f80000004317423 */ /* 0x004fe20000000005 */
[----:B------:R-:W-:Y:S01]  /*ee40*/  FADD R4, R47, -12583039 ;  /* 0xcb40007f2f047421 */ /* 0x000fe20000000000 */
[----:B---3--:R-:W-:Y:S01]  /*ee50*/  FFMA.RM R34, R41, R48, 12582913 ;  /* 0x4b40000129227423 */ /* 0x008fe20000004030 */
[----:B-1----:R-:W-:Y:S01]  /*ee60*/  FFMA R48, R0, R3, 1 ;  /* 0x3f80000000307423 */ /* 0x002fe20000000003 */
[----:B------:R-:W-:Y:S01]  /*ee70*/  FADD R3, R46, -12583039 ;  /* 0xcb40007f2e037421 */ /* 0x000fe20000000000 */
[----:B------:R1:W2:Y:S01]  /*ee80*/  MUFU.EX2 R30, R37 ;  /* 0x00000025001e7308 */ /* 0x0002a20000000800 */
[----:B------:R-:W-:Y:S01]  /*ee90*/  FFMA R38, -R145, 1.925963033500011079e-08, R38 ;  /* 0x32a5706091267823 */ /* 0x000fe20000000126 */
[----:B------:R-:W-:Y:S01]  /*eea0*/  FADD R42, R34, -12583039 ;  /* 0xcb40007f222a7421 */ /* 0x000fe20000000000 */
[----:B------:R-:W-:Y:S01]  /*eeb0*/  SHF.L.U32 R24, R24, 0x17, RZ ;  /* 0x0000001718187819 */ /* 0x000fe200000006ff */
[----:B------:R-:W-:Y:S01]  /*eec0*/  FADD R0, R44, -12583039 ;  /* 0xcb40007f2c007421 */ /* 0x000fe20000000000 */
[----:B------:R-:W-:Y:S01]  /*eed0*/  SHF.L.U32 R27, R27, 0x17, RZ ;  /* 0x000000171b1b7819 */ /* 0x000fe200000006ff */
[----:B------:R-:W-:Y:S01]  /*eee0*/  FFMA R41, -R146, 1.4426950216293334961, -R39 ;  /* 0x3fb8aa3b92297823 */ /* 0x000fe20000000927 */
[----:B------:R-:W-:Y:S01]  /*eef0*/  FFMA R5, -R150, 1.4426950216293334961, -R3 ;  /* 0x3fb8aa3b96057823 */ /* 0x000fe20000000903 */
[----:B------:R-:W-:Y:S01]  /*ef00*/  FFMA R4, -R151, 1.4426950216293334961, -R4 ;  /* 0x3fb8aa3b97047823 */ /* 0x000fe20000000904 */
[----:B-1----:R-:W-:Y:S01]  /*ef10*/  FADD R37, R43, -12583039 ;  /* 0xcb40007f2b257421 */ /* 0x002fe20000000000 */
[----:B------:R1:W-:Y:S01]  /*ef20*/  MUFU.EX2 R39, R38 ;  /* 0x0000002600277308 */ /* 0x0003e20000000800 */
[----:B------:R-:W-:Y:S01]  /*ef30*/  FFMA R42, -R147, 1.4426950216293334961, -R42 ;  /* 0x3fb8aa3b932a7823 */ /* 0x000fe2000000092a */
[----:B------:R-:W-:Y:S01]  /*ef40*/  FFMA R51, R24, R25, 1 ;  /* 0x3f80000018337423 */ /* 0x000fe20000000019 */
[----:B------:R-:W-:Y:S01]  /*ef50*/  FFMA R45, -R148, 1.4426950216293334961, -R37 ;  /* 0x3fb8aa3b942d7823 */ /* 0x000fe20000000925 */
[----:B------:R-:W-:Y:S01]  /*ef60*/  FFMA R33, -R142, 1.925963033500011079e-08, R33 ;  /* 0x32a570608e217823 */ /* 0x000fe20000000121 */
[----:B------:R-:W-:Y:S01]  /*ef70*/  FFMA R41, -R146, 1.925963033500011079e-08, R41 ;  /* 0x32a5706092297823 */ /* 0x000fe20000000129 */
[----:B----4-:R-:W-:Y:S01]  /*ef80*/  FFMA R24, R27, R6, 1 ;  /* 0x3f8000001b187423 */ /* 0x010fe20000000006 */
[----:B------:R-:W-:Y:S01]  /*ef90*/  FFMA R11, -R138, 1.925963033500011079e-08, R11 ;  /* 0x32a570608a0b7823 */ /* 0x000fe2000000010b */
[----:B------:R-:W-:Y:S01]  /*efa0*/  FFMA R5, -R150, 1.925963033500011079e-08, R5 ;  /* 0x32a5706096057823 */ /* 0x000fe20000000105 */
[----:B-1----:R-:W-:Y:S01]  /*efb0*/  FFMA R38, -R149, 1.4426950216293334961, -R0 ;  /* 0x3fb8aa3b95267823 */ /* 0x002fe20000000900 */
[----:B------:R-:W-:Y:S01]  /*efc0*/  FFMA R4, -R151, 1.925963033500011079e-08, R4 ;  /* 0x32a5706097047823 */ /* 0x000fe20000000104 */
[----:B------:R-:W-:Y:S01]  /*efd0*/  IADD3 R6, R48, 0x1800000, RZ ;  /* 0x0180000030067810 */ /* 0x000fe20007ffe0ff */
[----:B------:R-:W-:Y:S01]  /*efe0*/  FFMA R42, -R147, 1.925963033500011079e-08, R42 ;  /* 0x32a57060932a7823 */ /* 0x000fe2000000012a */
[----:B------:R-:W-:Y:S01]  /*eff0*/  FFMA R45, -R148, 1.925963033500011079e-08, R45 ;  /* 0x32a57060942d7823 */ /* 0x000fe2000000012d */
[----:B------:R-:W-:Y:S01]  /*f000*/  FFMA R38, -R149, 1.925963033500011079e-08, R38 ;  /* 0x32a5706095267823 */ /* 0x000fe20000000126 */
[----:B------:R-:W-:Y:S01]  /*f010*/  LOP3.LUT R6, R6, 0x7f800000, RZ, 0xc0, !PT ;  /* 0x7f80000006067812 */ /* 0x000fe200078ec0ff */
[----:B------:R-:W1:Y:S01]  /*f020*/  MUFU.EX2 R33, R33 ;  /* 0x0000002100217308 */ /* 0x000e620000000800 */
[----:B------:R-:W-:Y:S01]  /*f030*/  SHF.L.U32 R32, R32, 0x17, RZ ;  /* 0x0000001720207819 */ /* 0x000fe200000006ff */
[----:B------:R-:W-:Y:S01]  /*f040*/  IMAD.SHL.U32 R35, R35, 0x800000, RZ ;  /* 0x0080000023237824 */ /* 0x000fe200078e00ff */
[----:B------:R-:W-:Y:S01]  /*f050*/  ISETP.GT.U32.AND P2, PT, R6, 0x1ffffff, PT ;  /* 0x01ffffff0600780c */ /* 0x000fe20003f44070 */
[----:B------:R-:W-:Y:S01]  /*f060*/  IMAD.SHL.U32 R47, R47, 0x800000, RZ ;  /* 0x008000002f2f7824 */ /* 0x000fe200078e00ff */
[----:B------:R-:W-:Y:S01]  /*f070*/  SHF.L.U32 R40, R40, 0x17, RZ ;  /* 0x0000001728287819 */ /* 0x000fe200000006ff */
[----:B------:R-:W-:Y:S01]  /*f080*/  BSSY B1, `(.L_x_405) ;  /* 0x0000026000017945 */ /* 0x000fe20003800000 */
[----:B------:R-:W-:Y:S01]  /*f090*/  SHF.L.U32 R34, R34, 0x17, RZ ;  /* 0x0000001722227819 */ /* 0x000fe200000006ff */
[----:B------:R-:W3:Y:S01]  /*f0a0*/  MUFU.EX2 R41, R41 ;  /* 0x0000002900297308 */ /* 0x000ee20000000800 */
[----:B------:R-:W-:Y:S01]  /*f0b0*/  SHF.L.U32 R10, R10, 0x17, RZ ;  /* 0x000000170a0a7819 */ /* 0x000fe200000006ff */
[----:B--2---:R-:W-:Y:S01]  /*f0c0*/  FFMA R30, R35, R30, 1 ;  /* 0x3f800000231e7423 */ /* 0x004fe2000000001e */
[----:B------:R-:W-:-:S02]  /*f0d0*/  SHF.L.U32 R28, R28, 0x17, RZ ;  /* 0x000000171c1c7819 */ /* 0x000fc400000006ff */
[----:B------:R-:W-:Y:S02]  /*f0e0*/  SHF.L.U32 R26, R26, 0x17, RZ ;  /* 0x000000171a1a7819 */ /* 0x000fe400000006ff */
[----:B------:R-:W-:Y:S01]  /*f0f0*/  SHF.L.U32 R36, R36, 0x17, RZ ;  /* 0x0000001724247819 */ /* 0x000fe200000006ff */
[----:B------:R-:W2:Y:S01]  /*f100*/  MUFU.EX2 R37, R42 ;  /* 0x0000002a00257308 */ /* 0x000ea20000000800 */
[----:B------:R-:W-:Y:S01]  /*f110*/  SHF.L.U32 R43, R43, 0x17, RZ ;  /* 0x000000172b2b7819 */ /* 0x000fe200000006ff */
[----:B-1----:R-:W-:Y:S01]  /*f120*/  FFMA R32, R32, R33, 1 ;  /* 0x3f80000020207423 */ /* 0x002fe20000000021 */
[----:B------:R-:W-:Y:S01]  /*f130*/  SHF.L.U32 R44, R44, 0x17, RZ ;  /* 0x000000172c2c7819 */ /* 0x000fe200000006ff */
[----:B------:R-:W-:Y:S01]  /*f140*/  FFMA R31, R28, R31, 1 ;  /* 0x3f8000001c1f7423 */ /* 0x000fe2000000001f */
[----:B------:R-:W-:Y:S01]  /*f150*/  SHF.L.U32 R46, R46, 0x17, RZ ;  /* 0x000000172e2e7819 */ /* 0x000fe200000006ff */
[----:B------:R-:W-:Y:S01]  /*f160*/  FFMA R33, R26, R29, 1 ;  /* 0x3f8000001a217423 */ /* 0x000fe2000000001d */
[----:B------:R-:W-:Y:S01]  /*f170*/  FFMA R39, R36, R39, 1 ;  /* 0x3f80000024277423 */ /* 0x000fe20000000027 */
[----:B------:R-:W1:Y:S01]  /*f180*/  MUFU.EX2 R11, R11 ;  /* 0x0000000b000b7308 */ /* 0x000e620000000800 */
[----:B---3--:R-:W-:-:S07]  /*f190*/  FFMA R40, R40, R41, 1 ;  /* 0x3f80000028287423 */ /* 0x008fce0000000029 */
[----:B------:R-:W3:Y:S01]  /*f1a0*/  MUFU.EX2 R0, R45 ;  /* 0x0000002d00007308 */ /* 0x000ee20000000800 */
[----:B--2---:R-:W-:-:S07]  /*f1b0*/  FFMA R37, R34, R37, 1 ;  /* 0x3f80000022257423 */ /* 0x004fce0000000025 */
[----:B------:R-:W2:Y:S01]  /*f1c0*/  MUFU.EX2 R3, R38 ;  /* 0x0000002600037308 */ /* 0x000ea20000000800 */
[----:B-1----:R-:W-:-:S07]  /*f1d0*/  FFMA R10, R10, R11, 1 ;  /* 0x3f8000000a0a7423 */ /* 0x002fce000000000b */
[----:B------:R-:W1:Y:S01]  /*f1e0*/  MUFU.EX2 R5, R5 ;  /* 0x0000000500057308 */ /* 0x000e620000000800 */
[----:B---3--:R-:W-:-:S07]  /*f1f0*/  FFMA R34, R43, R0, 1 ;  /* 0x3f8000002b227423 */ /* 0x008fce0000000000 */
[----:B------:R-:W3:Y:S01]  /*f200*/  MUFU.EX2 R4, R4 ;  /* 0x0000000400047308 */ /* 0x000ee20000000800 */
[----:B--2---:R-:W-:Y:S01]  /*f210*/  FFMA R41, R44, R3, 1 ;  /* 0x3f8000002c297423 */ /* 0x004fe20000000003 */
[----:B-1----:R-:W-:Y:S01]  /*f220*/  FFMA R46, R46, R5, 1 ;  /* 0x3f8000002e2e7423 */ /* 0x002fe20000000005 */
[----:B---3--:R-:W-:Y:S01]  /*f230*/  FFMA R47, R47, R4, 1 ;  /* 0x3f8000002f2f7423 */ /* 0x008fe20000000004 */
[----:B------:R-:W-:Y:S06]  /*f240*/  @P2 BRA `(.L_x_406) ;  /* 0x0000000000142947 */ /* 0x000fec0003800000 */
[----:B------:R-:W-:Y:S02]  /*f250*/  MOV R0, R48 ;  /* 0x0000003000007202 */ /* 0x000fe40000000f00 */
[----:B------:R-:W-:-:S07]  /*f260*/  MOV R4, 0xf280 ;  /* 0x0000f28000047802 */ /* 0x000fce0000000f00 */
[----:B------:R-:W-:Y:S05]  /*f270*/  CALL.REL.NOINC `($__internal_0_$__cuda_sm20_rcp_rn_f32_slowpath) ;  /* 0x0000007000c87944 */ /* 0x000fea0003c00000 */
[----:B------:R-:W-:Y:S01]  /*f280*/  MOV R11, R0 ;  /* 0x00000000000b7202 */ /* 0x000fe20000000f00 */
[----:B------:R-:W-:Y:S06]  /*f290*/  BRA `(.L_x_407) ;  /* 0x0000000000107947 */ /* 0x000fec0003800000 */
.L_x_406:
[----:B------:R-:W1:Y:S02]  /*f2a0*/  MUFU.RCP R11, R48 ;  /* 0x00000030000b7308 */ /* 0x000e640000001000 */
[----:B-1----:R-:W-:-:S04]  /*f2b0*/  FFMA R0, R48, R11, -1 ;  /* 0xbf80000030007423 */ /* 0x002fc8000000000b */
[----:B------:R-:W-:-:S04]  /*f2c0*/  FADD.FTZ R0, -R0, -RZ ;  /* 0x800000ff00007221 */ /* 0x000fc80000010100 */
[----:B------:R-:W-:-:S07]  /*f2d0*/  FFMA R11, R11, R0, R11 ;  /* 0x000000000b0b7223 */ /* 0x000fce000000000b */
.L_x_407:
[----:B------:R-:W-:Y:S05]  /*f2e0*/  BSYNC B1 ;  /* 0x0000000000017941 */ /* 0x000fea0003800000 */
.L_x_405:
        /* <DEDUP_REMOVED lines=10> */
.L_x_409:
[----:B------:R-:W1:Y:S02]  /*f390*/  MUFU.RCP R6, R49 ;  /* 0x0000003100067308 */ /* 0x000e640000001000 */
[----:B-1----:R-:W-:-:S04]  /*f3a0*/  FFMA R0, R49, R6, -1 ;  /* 0xbf80000031007423 */ /* 0x002fc80000000006 */
[----:B------:R-:W-:-:S04]  /*f3b0*/  FADD.FTZ R3, -R0, -RZ ;  /* 0x800000ff00037221 */ /* 0x000fc80000010100 */
[----:B------:R-:W-:-:S07]  /*f3c0*/  FFMA R6, R6, R3, R6 ;  /* 0x0000000306067223 */ /* 0x000fce0000000006 */
.L_x_410:
[----:B------:R-:W-:Y:S05]  /*f3d0*/  BSYNC B1 ;  /* 0x0000000000017941 */ /* 0x000fea0003800000 */
.L_x_408:
        /* <DEDUP_REMOVED lines=10> */
.L_x_412:
[----:B------:R-:W1:Y:S02]  /*f480*/  MUFU.RCP R25, R10 ;  /* 0x0000000a00197308 */ /* 0x000e640000001000 */
[----:B-1----:R-:W-:-:S04]  /*f490*/  FFMA R0, R10, R25, -1 ;  /* 0xbf8000000a007423 */ /* 0x002fc80000000019 */
[----:B------:R-:W-:-:S04]  /*f4a0*/  FADD.FTZ R0, -R0, -RZ ;  /* 0x800000ff00007221 */ /* 0x000fc80000010100 */
[----:B------:R-:W-:-:S07]  /*f4b0*/  FFMA R25, R25, R0, R25 ;  /* 0x0000000019197223 */ /* 0x000fce0000000019 */
.L_x_413:
[----:B------:R-:W-:Y:S05]  /*f4c0*/  BSYNC B1 ;  /* 0x0000000000017941 */ /* 0x000fea0003800000 */
.L_x_411:
        /* <DEDUP_REMOVED lines=10> */
.L_x_415:
[----:B------:R-:W1:Y:S02]  /*f570*/  MUFU.RCP R10, R51 ;  /* 0x00000033000a7308 */ /* 0x000e640000001000 */
[----:B-1----:R-:W-:-:S04]  /*f580*/  FFMA R0, R51, R10, -1 ;  /* 0xbf80000033007423 */ /* 0x002fc8000000000a */
[----:B------:R-:W-:-:S04]  /*f590*/  FADD.FTZ R3, -R0, -RZ ;  /* 0x800000ff00037221 */ /* 0x000fc80000010100 */
[----:B------:R-:W-:-:S07]  /*f5a0*/  FFMA R10, R10, R3, R10 ;  /* 0x000000030a0a7223 */ /* 0x000fce000000000a */
.L_x_416:
[----:B------:R-:W-:Y:S05]  /*f5b0*/  BSYNC B1 ;  /* 0x0000000000017941 */ /* 0x000fea0003800000 */
.L_x_414:
        /* <DEDUP_REMOVED lines=10> */
.L_x_418:
[----:B------:R-:W1:Y:S02]  /*f660*/  MUFU.RCP R27, R24 ;  /* 0x00000018001b7308 */ /* 0x000e640000001000 */
[----:B-1----:R-:W-:-:S04]  /*f670*/  FFMA R0, R24, R27, -1 ;  /* 0xbf80000018007423 */ /* 0x002fc8000000001b */
[----:B------:R-:W-:-:S04]  /*f680*/  FADD.FTZ R0, -R0, -RZ ;  /* 0x800000ff00007221 */ /* 0x000fc80000010100 */
[----:B------:R-:W-:-:S07]  /*f690*/  FFMA R27, R27, R0, R27 ;  /* 0x000000001b1b7223 */ /* 0x000fce000000001b */
.L_x_419:
[----:B------:R-:W-:Y:S05]  /*f6a0*/  BSYNC B1 ;  /* 0x0000000000017941 */ /* 0x000fea0003800000 */
.L_x_417:
        /* <DEDUP_REMOVED lines=10> */
.L_x_421:
[----:B------:R-:W1:Y:S02]  /*f750*/  MUFU.RCP R24, R31 ;  /* 0x0000001f00187308 */ /* 0x000e640000001000 */
[----:B-1----:R-:W-:-:S04]  /*f760*/  FFMA R0, R31, R24, -1 ;  /* 0xbf8000001f007423 */ /* 0x002fc80000000018 */
[----:B------:R-:W-:-:S04]  /*f770*/  FADD.FTZ R3, -R0, -RZ ;  /* 0x800000ff00037221 */ /* 0x000fc80000010100 */
[----:B------:R-:W-:-:S07]  /*f780*/  FFMA R24, R24, R3, R24 ;  /* 0x0000000318187223 */ /* 0x000fce0000000018 */
.L_x_422:
[----:B------:R-:W-:Y:S05]  /*f790*/  BSYNC B1 ;  /* 0x0000000000017941 */ /* 0x000fea0003800000 */
.L_x_420:
        /* <DEDUP_REMOVED lines=10> */
.L_x_424:
[----:B------:R-:W1:Y:S02]  /*f840*/  MUFU.RCP R29, R32 ;  /* 0x00000020001d7308 */ /* 0x000e640000001000 */
[----:B-1----:R-:W-:-:S04]  /*f850*/  FFMA R0, R32, R29, -1 ;  /* 0xbf80000020007423 */ /* 0x002fc8000000001d */
[----:B------:R-:W-:-:S04]  /*f860*/  FADD.FTZ R0, -R0, -RZ ;  /* 0x800000ff00007221 */ /* 0x000fc80000010100 */
[----:B------:R-:W-:-:S07]  /*f870*/  FFMA R29, R29, R0, R29 ;  /* 0x000000001d1d7223 */ /* 0x000fce000000001d */
.L_x_425:
[----:B------:R-:W-:Y:S05]  /*f880*/  BSYNC B1 ;  /* 0x0000000000017941 */ /* 0x000fea0003800000 */
.L_x_423:
        /* <DEDUP_REMOVED lines=10> */
.L_x_427:
[----:B------:R-:W1:Y:S02]  /*f930*/  MUFU.RCP R26, R33 ;  /* 0x00000021001a7308 */ /* 0x000e640000001000 */
[----:B-1----:R-:W-:-:S04]  /*f940*/  FFMA R0, R33, R26, -1 ;  /* 0xbf80000021007423 */ /* 0x002fc8000000001a */
[----:B------:R-:W-:-:S04]  /*f950*/  FADD.FTZ R3, -R0, -RZ ;  /* 0x800000ff00037221 */ /* 0x000fc80000010100 */
[----:B------:R-:W-:-:S07]  /*f960*/  FFMA R26, R26, R3, R26 ;  /* 0x000000031a1a7223 */ /* 0x000fce000000001a */
.L_x_428:
[----:B------:R-:W-:Y:S05]  /*f970*/  BSYNC B1 ;  /* 0x0000000000017941 */ /* 0x000fea0003800000 */
.L_x_426:
        /* <DEDUP_REMOVED lines=10> */
.L_x_430:
[----:B------:R-:W1:Y:S02]  /*fa20*/  MUFU.RCP R31, R30 ;  /* 0x0000001e001f7308 */ /* 0x000e640000001000 */
[----:B-1----:R-:W-:-:S04]  /*fa30*/  FFMA R0, R30, R31, -1 ;  /* 0xbf8000001e007423 */ /* 0x002fc8000000001f */
[----:B------:R-:W-:-:S04]  /*fa40*/  FADD.FTZ R0, -R0, -RZ ;  /* 0x800000ff00007221 */ /* 0x000fc80000010100 */
[----:B------:R-:W-:-:S07]  /*fa50*/  FFMA R31, R31, R0, R31 ;  /* 0x000000001f1f7223 */ /* 0x000fce000000001f */
.L_x_431:
[----:B------:R-:W-:Y:S05]  /*fa60*/  BSYNC B1 ;  /* 0x0000000000017941 */ /* 0x000fea0003800000 */
.L_x_429:
        /* <DEDUP_REMOVED lines=10> */
.L_x_433:
[----:B------:R-:W1:Y:S02]  /*fb10*/  MUFU.RCP R28, R39 ;  /* 0x00000027001c7308 */ /* 0x000e640000001000 */
[----:B-1----:R-:W-:-:S04]  /*fb20*/  FFMA R0, R39, R28, -1 ;  /* 0xbf80000027007423 */ /* 0x002fc8000000001c */
[----:B------:R-:W-:-:S04]  /*fb30*/  FADD.FTZ R3, -R0, -RZ ;  /* 0x800000ff00037221 */ /* 0x000fc80000010100 */
[----:B------:R-:W-:-:S07]  /*fb40*/  FFMA R28, R28, R3, R28 ;  /* 0x000000031c1c7223 */ /* 0x000fce000000001c */
.L_x_434:
[----:B------:R-:W-:Y:S05]  /*fb50*/  BSYNC B1 ;  /* 0x0000000000017941 */ /* 0x000fea0003800000 */
.L_x_432:
        /* <DEDUP_REMOVED lines=10> */
.L_x_436:
[----:B------:R-:W1:Y:S02]  /*fc00*/  MUFU.RCP R33, R40 ;  /* 0x0000002800217308 */ /* 0x000e640000001000 */
[----:B-1----:R-:W-:-:S04]  /*fc10*/  FFMA R0, R40, R33, -1 ;  /* 0xbf80000028007423 */ /* 0x002fc80000000021 */
[----:B------:R-:W-:-:S04]  /*fc20*/  FADD.FTZ R0, -R0, -RZ ;  /* 0x800000ff00007221 */ /* 0x000fc80000010100 */
[----:B------:R-:W-:-:S07]  /*fc30*/  FFMA R33, R33, R0, R33 ;  /* 0x0000000021217223 */ /* 0x000fce0000000021 */
.L_x_437:
[----:B------:R-:W-:Y:S05]  /*fc40*/  BSYNC B1 ;  /* 0x0000000000017941 */ /* 0x000fea0003800000 */
.L_x_435:
        /* <DEDUP_REMOVED lines=10> */
.L_x_439:
[----:B------:R-:W1:Y:S02]  /*fcf0*/  MUFU.RCP R30, R37 ;  /* 0x00000025001e7308 */ /* 0x000e640000001000 */
[----:B-1----:R-:W-:-:S04]  /*fd00*/  FFMA R0, R37, R30, -1 ;  /* 0xbf80000025007423 */ /* 0x002fc8000000001e */
[----:B------:R-:W-:-:S04]  /*fd10*/  FADD.FTZ R3, -R0, -RZ ;  /* 0x800000ff00037221 */ /* 0x000fc80000010100 */
[----:B------:R-:W-:-:S07]  /*fd20*/  FFMA R30, R30, R3, R30 ;  /* 0x000000031e1e7223 */ /* 0x000fce000000001e */
.L_x_440:
[----:B------:R-:W-:Y:S05]  /*fd30*/  BSYNC B1 ;  /* 0x0000000000017941 */ /* 0x000fea0003800000 */
.L_x_438:
        /* <DEDUP_REMOVED lines=10> */
.L_x_442:
[----:B------:R-:W1:Y:S02]  /*fde0*/  MUFU.RCP R35, R34 ;  /* 0x0000002200237308 */ /* 0x000e640000001000 */
[----:B-1----:R-:W-:-:S04]  /*fdf0*/  FFMA R0, R34, R35, -1 ;  /* 0xbf80000022007423 */ /* 0x002fc80000000023 */
[----:B------:R-:W-:-:S04]  /*fe00*/  FADD.FTZ R0, -R0, -RZ ;  /* 0x800000ff00007221 */ /* 0x000fc80000010100 */
[----:B------:R-:W-:-:S07]  /*fe10*/  FFMA R35, R35, R0, R35 ;  /* 0x0000000023237223 */ /* 0x000fce0000000023 */
.L_x_443:
[----:B------:R-:W-:Y:S05]  /*fe20*/  BSYNC B1 ;  /* 0x0000000000017941 */ /* 0x000fea0003800000 */
.L_x_441:
        /* <DEDUP_REMOVED lines=10> */
.L_x_445:
[----:B------:R-:W1:Y:S02]  /*fed0*/  MUFU.RCP R32, R41 ;  /* 0x0000002900207308 */ /* 0x000e640000001000 */
[----:B-1----:R-:W-:-:S04]  /*fee0*/  FFMA R0, R41, R32, -1 ;  /* 0xbf80000029007423 */ /* 0x002fc80000000020 */
[----:B------:R-:W-:-:S04]  /*fef0*/  FADD.FTZ R3, -R0, -RZ ;  /* 0x800000ff00037221 */ /* 0x000fc80000010100 */
[----:B------:R-:W-:-:S07]  /*ff00*/  FFMA R32, R32, R3, R32 ;  /* 0x0000000320207223 */ /* 0x000fce0000000020 */
.L_x_446:
[----:B------:R-:W-:Y:S05]  /*ff10*/  BSYNC B1 ;  /* 0x0000000000017941 */ /* 0x000fea0003800000 */
.L_x_444:
        /* <DEDUP_REMOVED lines=10> */
.L_x_448:
[----:B------:R-:W1:Y:S02]  /*ffc0*/  MUFU.RCP R37, R46 ;  /* 0x0000002e00257308 */ /* 0x000e640000001000 */
[----:B-1----:R-:W-:-:S04]  /*ffd0*/  FFMA R0, R46, R37, -1 ;  /* 0xbf8000002e007423 */ /* 0x002fc80000000025 */
[----:B------:R-:W-:-:S04]  /*ffe0*/  FADD.FTZ R0, -R0, -RZ ;  /* 0x800000ff00007221 */ /* 0x000fc80000010100 */
[----:B------:R-:W-:-:S07]  /*fff0*/  FFMA R37, R37, R0, R37 ;  /* 0x0000000025257223 */ /* 0x000fce0000000025 */
.L_x_449:
[----:B------:R-:W-:Y:S05]  /*10000*/  BSYNC B1 ;  /* 0x0000000000017941 */ /* 0x000fea0003800000 */
.L_x_447:
        /* <DEDUP_REMOVED lines=9> */
.L_x_451:
[----:B------:R-:W1:Y:S02]  /*100a0*/  MUFU.RCP R0, R47 ;  /* 0x0000002f00007308 */ /* 0x000e640000001000 */
[----:B-1----:R-:W-:-:S04]  /*100b0*/  FFMA R3, R47, R0, -1 ;  /* 0xbf8000002f037423 */ /* 0x002fc80000000000 */
[----:B------:R-:W-:-:S04]  /*100c0*/  FADD.FTZ R3, -R3, -RZ ;  /* 0x800000ff03037221 */ /* 0x000fc80000010100 */
[----:B------:R-:W-:-:S07]  /*100d0*/  FFMA R0, R0, R3, R0 ;  /* 0x0000000300007223 */ /* 0x000fce0000000000 */
.L_x_452:
[----:B------:R-:W-:Y:S05]  /*100e0*/  BSYNC B1 ;  /* 0x0000000000017941 */ /* 0x000fea0003800000 */
.L_x_450:
        /* <DEDUP_REMOVED lines=45> */
.L_x_454:
[----:B------:R-:W-:Y:S05]  /*103c0*/  BSYNC B0 ;  /* 0x0000000000007941 */ /* 0x000fea0003800000 */
.L_x_453:
[----:B------:R-:W-:Y:S06]  /*103d0*/  BAR.SYNC.DEFER_BLOCKING 0x1, 0x100 ;  /* 0x0044000000007b1d */ /* 0x000fec0000010000 */
[----:B------:R-:W-:Y:S04]  /*103e0*/  BSSY B0, `(.L_x_455) ;  /* 0x0000009000007945 */ /* 0x000fe80003800000 */
[----:B------:R-:W-:Y:S05]  /*103f0*/  @P0 BRA `(.L_x_456) ;  /* 0x00000000001c0947 */ /* 0x000fea0003800000 */
[----:B------:R-:W-:-:S13]  /*10400*/  ISETP.NE.AND P2, PT, R160, 0x3, PT ;  /* 0x00000003a000780c */ /* 0x000fda0003f45270 */
[----:B------:R-:W-:Y:S05]  /*10410*/  @!P2 BRA `(.L_x_457) ;  /* 0x000000000004a947 */ /* 0x000fea0003800000 */
[----:B------:R-:W-:Y:S01]  /*10420*/  BPT.TRAP 0x1 ;  /* 0x000000040000795c */ /* 0x000fe20000300000 */
.L_x_457:
[----:B------:R-:W-:-:S04]  /*10430*/  ULEA UR4, UR5, UR52, 0x3 ;  /* 0x0000003405047291 */ /* 0x000fc8000f8e183f */
[----:B------:R-:W-:-:S04]  /*10440*/  UIADD3 UR4, UR4, 0x60, URZ ;  /* 0x0000006004047890 */ /* 0x000fc8000fffe03f */
[----:B------:R-:W-:-:S09]  /*10450*/  UPRMT UR4, UR51, 0x654, UR4 ;  /* 0x0000065433047896 */ /* 0x000fd20008000004 */
[----:B------:R-:W-:Y:S03]  /*10460*/  SYNCS.ARRIVE.TRANS64.RED.A1T0 RZ, [UR4], RZ ;  /* 0x000000ffffff79a7 */ /* 0x000fe60008100404 */
.L_x_456:
[----:B------:R-:W-:Y:S05]  /*10470*/  BSYNC B0 ;  /* 0x0000000000007941 */ /* 0x000fea0003800000 */
.L_x_455:
        /* <DEDUP_REMOVED lines=8> */
.L_x_460:
[----:B------:R-:W-:Y:S01]  /*10500*/  SHF.L.U32 R7, R7, 0x1f, RZ ;  /* 0x0000001f07077819 */ /* 0x000fe200000006ff */
[----:B------:R-:W-:Y:S01]  /*10510*/  BSSY B1, `(.L_x_461) ;  /* 0x0000004000017945 */ /* 0x000fe20003800000 */
[----:B------:R-:W-:-:S04]  /*10520*/  LEA R0, R12, UR52, 0x3 ;  /* 0x000000340c007c11 */ /* 0x000fc8000f8e18ff */
[----:B------:R-:W2:Y:S02]  /*10530*/  SYNCS.PHASECHK.TRANS64.TRYWAIT P2, [R0+URZ+0x40], R7 ;  /* 0x00004007000075a7 */ /* 0x000ea4000804017f */
[----:B--2---:R-:W-:Y:S05]  /*10540*/  @!P2 BRA `(.L_x_462) ;  /* 0x00000058005ca947 */ /* 0x004fea0003800000 */
.L_x_624:
[----:B------:R-:W-:Y:S05]  /*10550*/  BSYNC B1 ;  /* 0x0000000000017941 */ /* 0x000fea0003800000 */
.L_x_461:
[----:B------:R-:W-:Y:S05]  /*10560*/  @P1 BRA `(.L_x_459) ;  /* 0x0000000000941947 */ /* 0x000fea0003800000 */
[----:B------:R-:W-:Y:S01]  /*10570*/  LEA R12, R12, R97, 0xd ;  /* 0x000000610c0c7211 */ /* 0x000fe200078e68ff */
[----:B------:R-:W-:Y:S05]  /*10580*/  WARPSYNC.ALL ;  /* 0x0000000000007948 */ /* 0x000fea0003800000 */
[----:B--2---:R-:W-:Y:S01]  /*10590*/  IMAD R0, R155, 0x2, R12 ;  /* 0x000000029b007824 */ /* 0x004fe200078e020c */
[----:B------:R-:W1:Y:S04]  /*105a0*/  LDSM.16.M88.4 R4, [R12] ;  /* 0x000000000c04783b */ /* 0x000e680000000200 */
[----:B------:R-:W2:Y:S01]  /*105b0*/  LDSM.16.M88.4 R32, [R0] ;  /* 0x000000000020783b */ /* 0x000ea20000000200 */
[----:B-1----:R-:W-:-:S02]  /*105c0*/  SHF.L.U32 R8, R4, 0x10, RZ ;  /* 0x0000001004087819 */ /* 0x002fc400000006ff */
[----:B------:R-:W-:Y:S02]  /*105d0*/  SHF.L.U32 R26, R6, 0x10, RZ ;  /* 0x00000010061a7819 */ /* 0x000fe400000006ff */
[----:B--2---:R-:W-:Y:S01]  /*105e0*/  SHF.L.U32 R12, R32, 0x10, RZ ;  /* 0x00000010200c7819 */ /* 0x004fe200000006ff */
[----:B------:R-:W-:Y:S01]  /*105f0*/  IMAD.U32 R40, R35, 0x10000, RZ ;  /* 0x0001000023287824 */ /* 0x000fe200078e00ff */
[----:B------:R-:W-:Y:S01]  /*10600*/  SHF.L.U32 R38, R34, 0x10, RZ ;  /* 0x0000001022267819 */ /* 0x000fe200000006ff */
        /* <DEDUP_REMOVED lines=21> */
[----:B------:R-:W-:Y:S01]  /*10760*/  LOP3.LUT R42, R35, 0xffff0000, RZ, 0xc0, !PT ;  /* 0xffff0000232a7812 */ /* 0x000fe200078ec0ff */
[C---:B------:R-:W-:Y:S01]  /*10770*/  FMUL R165, R153.reuse, R36 ;  /* 0x0000002499a57220 */ /* 0x040fe20000400000 */
[C---:B------:R-:W-:Y:S01]  /*10780*/  FMUL R93, R153.reuse, R38 ;  /* 0x00000026995d7220 */ /* 0x040fe20000400000 */
[C---:B------:R-:W-:Y:S01]  /*10790*/  FMUL R167, R153.reuse, R34 ;  /* 0x0000002299a77220 */ /* 0x040fe20000400000 */
[C---:B------:R-:W-:Y:S01]  /*107a0*/  FMUL R95, R153.reuse, R40 ;  /* 0x00000028995f7220 */ /* 0x040fe20000400000 */
[----:B------:R-:W-:-:S07]  /*107b0*/  FMUL R169, R153, R42 ;  /* 0x0000002a99a97220 */ /* 0x000fce0000400000 */
.L_x_459:
[----:B------:R-:W-:Y:S05]  /*107c0*/  BSYNC B0 ;  /* 0x0000000000007941 */ /* 0x000fea0003800000 */
.L_x_458:
[----:B------:R-:W-:Y:S01]  /*107d0*/  MOV R44, 0x3bbb989d ;  /* 0x3bbb989d002c7802 */ /* 0x000fe20000000f00 */
[C---:B------:R-:W-:Y:S01]  /*107e0*/  FFMA R74, R154.reuse, R74, R157 ;  /* 0x0000004a9a4a7223 */ /* 0x040fe2000000009d */
[----:B------:R-:W-:Y:S01]  /*107f0*/  MOV R45, 0x437c0000 ;  /* 0x437c0000002d7802 */ /* 0x000fe20000000f00 */
[C---:B------:R-:W-:Y:S01]  /*10800*/  FFMA R14, R154.reuse, R73, R14 ;  /* 0x000000499a0e7223 */ /* 0x040fe2000000000e */
[----:B------:R-:W-:Y:S01]  /*10810*/  FFMA R23, R154, R75, R23 ;  /* 0x0000004b9a177223 */ /* 0x000fe20000000017 */
[----:B------:R-:W-:Y:S01]  /*10820*/  FFMA.SAT R6, -R74, R44, 0.5 ;  /* 0x3f0000004a067423 */ /* 0x000fe2000000212c */
[----:B------:R-:W-:Y:S01]  /*10830*/  FFMA R13, R154, R72, R13 ;  /* 0x000000489a0d7223 */ /* 0x000fe2000000000d */
[-C--:B------:R-:W-:Y:S01]  /*10840*/  FFMA.SAT R3, -R14, R44.reuse, 0.5 ;  /* 0x3f0000000e037423 */ /* 0x080fe2000000212c */
[----:B------:R-:W-:Y:S01]  /*10850*/  FFMA R15, R154, R77, R15 ;  /* 0x0000004d9a0f7223 */ /* 0x000fe2000000000f */
[-C--:B-1----:R-:W-:Y:S01]  /*10860*/  FFMA.RM R8, R6, R45.reuse, 12582913 ;  /* 0x4b40000106087423 */ /* 0x082fe2000000402d */
[-C--:B------:R-:W-:Y:S01]  /*10870*/  FFMA.SAT R6, -R23, R44.reuse, 0.5 ;  /* 0x3f00000017067423 */ /* 0x080fe2000000212c */
[----:B------:R-:W-:Y:S01]  /*10880*/  FFMA.RM R5, R3, R45, 12582913 ;  /* 0x4b40000103057423 */ /* 0x000fe2000000402d */
[----:B--2---:R-:W-:Y:S01]  /*10890*/  FFMA.SAT R0, -R13, R44, 0.5 ;  /* 0x3f0000000d007423 */ /* 0x004fe2000000212c */
[----:B------:R-:W-:Y:S01]  /*108a0*/  FFMA R79, R154, R79, R159 ;  /* 0x0000004f9a4f7223 */ /* 0x000fe2000000009f */
[-C--:B------:R-:W-:Y:S01]  /*108b0*/  FFMA.RM R10, R6, R45.reuse, 12582913 ;  /* 0x4b400001060a7423 */ /* 0x080fe2000000402d */
[----:B------:R-:W-:Y:S01]  /*108c0*/  FADD R3, R5, -12583039 ;  /* 0xcb40007f05037421 */ /* 0x000fe20000000000 */
[-C--:B------:R-:W-:Y:S01]  /*108d0*/  FFMA.RM R0, R0, R45.reuse, 12582913 ;  /* 0x4b40000100007423 */ /* 0x080fe2000000402d */
[----:B------:R-:W-:Y:S01]  /*108e0*/  FFMA R21, R154, R76, R21 ;  /* 0x0000004c9a157223 */ /* 0x000fe20000000015 */
[----:B------:R-:W-:Y:S01]  /*108f0*/  FADD R12, R10, -12583039 ;  /* 0xcb40007f0a0c7421 */ /* 0x000fe20000000000 */
[----:B------:R-:W-:Y:S01]  /*10900*/  FFMA R7, -R14, 1.4426950216293334961, -R3 ;  /* 0x3fb8aa3b0e077823 */ /* 0x000fe20000000903 */
[----:B------:R-:W-:Y:S01]  /*10910*/  FADD R4, R0, -12583039 ;  /* 0xcb40007f00047421 */ /* 0x000fe20000000000 */
[-C--:B------:R-:W-:Y:S01]  /*10920*/  FFMA.SAT R25, -R15, R44.reuse, 0.5 ;  /* 0x3f0000000f197423 */ /* 0x080fe2000000212c */
[----:B------:R-:W-:Y:S01]  /*10930*/  FFMA R12, -R23, 1.4426950216293334961, -R12 ;  /* 0x3fb8aa3b170c7823 */ /* 0x000fe2000000090c */
[----:B------:R-:W-:Y:S01]  /*10940*/  FFMA.SAT R30, -R79, R44, 0.5 ;  /* 0x3f0000004f1e7423 */ /* 0x000fe2000000212c */
[----:B------:R-:W-:Y:S01]  /*10950*/  FFMA R7, -R14, 1.925963033500011079e-08, R7 ;  /* 0x32a570600e077823 */ /* 0x000fe20000000107 */
[----:B------:R-:W-:Y:S01]  /*10960*/  FFMA R4, -R13, 1.4426950216293334961, -R4 ;  /* 0x3fb8aa3b0d047823 */ /* 0x000fe20000000904 */
[C---:B------:R-:W-:Y:S01]  /*10970*/  FFMA R78, R154.reuse, R78, R161 ;  /* 0x0000004e9a4e7223 */ /* 0x040fe200000000a1 */
[----:B------:R-:W-:Y:S01]  /*10980*/  FFMA R80, R154, R80, R89 ;  /* 0x000000509a507223 */ /* 0x000fe20000000059 */
[----:B------:R-:W-:Y:S01]  /*10990*/  FFMA R12, -R23, 1.925963033500011079e-08, R12 ;  /* 0x32a57060170c7823 */ /* 0x000fe2000000010c */
[-C--:B------:R-:W-:Y:S01]  /*109a0*/  FFMA.SAT R24, -R21, R44.reuse, 0.5 ;  /* 0x3f00000015187423 */ /* 0x080fe2000000212c */
[-C--:B------:R-:W-:Y:S01]  /*109b0*/  FFMA.RM R26, R25, R45.reuse, 12582913 ;  /* 0x4b400001191a7423 */ /* 0x080fe2000000402d */
[-C--:B------:R-:W-:Y:S01]  /*109c0*/  FFMA.RM R30, R30, R45.reuse, 12582913 ;  /* 0x4b4000011e1e7423 */ /* 0x080fe2000000402d */
[----:B------:R-:W-:Y:S01]  /*109d0*/  FFMA R4, -R13, 1.925963033500011079e-08, R4 ;  /* 0x32a570600d047823 */ /* 0x000fe20000000104 */
[----:B------:R-:W-:Y:S01]  /*109e0*/  MUFU.EX2 R6, R7 ;  /* 0x0000000700067308 */ /* 0x000fe20000000800 */
[-C--:B------:R-:W-:Y:S01]  /*109f0*/  FFMA.SAT R25, -R78, R44.reuse, 0.5 ;  /* 0x3f0000004e197423 */ /* 0x080fe2000000212c */
[-C--:B------:R-:W-:Y:S01]  /*10a00*/  FFMA.SAT R32, -R80, R44.reuse, 0.5 ;  /* 0x3f00000050207423 */ /* 0x080fe2000000212c */
[----:B------:R-:W-:Y:S01]  /*10a10*/  FADD R11, R8, -12583039 ;  /* 0xcb40007f080b7421 */ /* 0x000fe20000000000 */
[----:B------:R-:W-:Y:S01]  /*10a20*/  FFMA.RM R24, R24, R45, 12582913 ;  /* 0x4b40000118187423 */ /* 0x000fe2000000402d */
[----:B------:R-:W-:Y:S01]  /*10a30*/  FADD R28, R26, -12583039 ;  /* 0xcb40007f1a1c7421 */ /* 0x000fe20000000000 */
[----:B------:R-:W-:Y:S01]  /*10a40*/  FFMA R81, R154, R81, R163 ;  /* 0x000000519a517223 */ /* 0x000fe200000000a3 */
[-C--:B------:R-:W-:Y:S01]  /*10a50*/  FFMA.RM R29, R25, R45.reuse, 12582913 ;  /* 0x4b400001191d7423 */ /* 0x080fe2000000402d */
[----:B------:R1:W-:Y:S01]  /*10a60*/  MUFU.EX2 R7, R12 ;  /* 0x0000000c00077308 */ /* 0x0003e20000000800 */
[----:B------:R-:W-:Y:S01]  /*10a70*/  FFMA.RM R32, R32, R45, 12582913 ;  /* 0x4b40000120207423 */ /* 0x000fe2000000402d */
[----:B------:R-:W-:Y:S01]  /*10a80*/  FFMA R11, -R74, 1.4426950216293334961, -R11 ;  /* 0x3fb8aa3b4a0b7823 */ /* 0x000fe2000000090b */
[----:B------:R-:W-:Y:S01]  /*10a90*/  FFMA R28, -R15, 1.4426950216293334961, -R28 ;  /* 0x3fb8aa3b0f1c7823 */ /* 0x000fe2000000091c */
[----:B------:R-:W-:Y:S01]  /*10aa0*/  FFMA.SAT R34, -R81, R44, 0.5 ;  /* 0x3f00000051227423 */ /* 0x000fe2000000212c */
[----:B------:R-:W-:Y:S01]  /*10ab0*/  FFMA R83, R154, R83, R165 ;  /* 0x000000539a537223 */ /* 0x000fe200000000a5 */
[----:B------:R-:W-:Y:S01]  /*10ac0*/  FADD R27, R29, -12583039 ;  /* 0xcb40007f1d1b7421 */ /* 0x000fe20000000000 */
[----:B------:R-:W-:Y:S01]  /*10ad0*/  FADD R33, R32, -12583039 ;  /* 0xcb40007f20217421 */ /* 0x000fe20000000000 */
[----:B------:R2:W3:Y:S01]  /*10ae0*/  MUFU.EX2 R3, R4 ;  /* 0x0000000400037308 */ /* 0x0004e20000000800 */
[----:B-1----:R-:W-:Y:S01]  /*10af0*/  FADD R12, R30, -12583039 ;  /* 0xcb40007f1e0c7421 */ /* 0x002fe20000000000 */
[----:B------:R-:W-:Y:S01]  /*10b00*/  FFMA R11, -R74, 1.925963033500011079e-08, R11 ;  /* 0x32a570604a0b7823 */ /* 0x000fe2000000010b */
[C---:B------:R-:W-:Y:S01]  /*10b10*/  FFMA R82, R154.reuse, R82, R91 ;  /* 0x000000529a527223 */ /* 0x040fe2000000005b */
[----:B------:R-:W-:Y:S01]  /*10b20*/  FFMA R28, -R15, 1.925963033500011079e-08, R28 ;  /* 0x32a570600f1c7823 */ /* 0x000fe2000000011c */
[C---:B------:R-:W-:Y:S01]  /*10b30*/  FFMA R12, -R79.reuse, 1.4426950216293334961, -R12 ;  /* 0x3fb8aa3b4f0c7823 */ /* 0x040fe2000000090c */
[----:B------:R-:W-:Y:S01]  /*10b40*/  FFMA R85, R154, R85, R167 ;  /* 0x000000559a557223 */ /* 0x000fe200000000a7 */
[----:B------:R-:W-:Y:S01]  /*10b50*/  FFMA.RM R34, R34, R45, 12582913 ;  /* 0x4b40000122227423 */ /* 0x000fe2000000402d */
[----:B------:R-:W-:Y:S01]  /*10b60*/  FFMA R84, R154, R84, R93 ;  /* 0x000000549a547223 */ /* 0x000fe2000000005d */
[----:B--2---:R-:W-:Y:S01]  /*10b70*/  FADD R4, R24, -12583039 ;  /* 0xcb40007f18047421 */ /* 0x004fe20000000000 */
[----:B------:R-:W-:Y:S01]  /*10b80*/  FFMA R12, -R79, 1.925963033500011079e-08, R12 ;  /* 0x32a570604f0c7823 */ /* 0x000fe2000000010c */
[----:B------:R-:W-:Y:S01]  /*10b90*/  FFMA R86, R154, R86, R95 ;  /* 0x000000569a567223 */ /* 0x000fe2000000005f */
[-C--:B------:R-:W-:Y:S01]  /*10ba0*/  FFMA.SAT R37, -R83, R44.reuse, 0.5 ;  /* 0x3f00000053257423 */ /* 0x080fe2000000212c */
[C---:B------:R-:W-:Y:S01]  /*10bb0*/  FFMA R4, -R21.reuse, 1.4426950216293334961, -R4 ;  /* 0x3fb8aa3b15047823 */ /* 0x040fe20000000904 */
[----:B------:R-:W-:Y:S01]  /*10bc0*/  FFMA R31, -R78, 1.4426950216293334961, -R27 ;  /* 0x3fb8aa3b4e1f7823 */ /* 0x000fe2000000091b */
[----:B------:R-:W-:Y:S01]  /*10bd0*/  FFMA R87, R154, R87, R169 ;  /* 0x000000579a577223 */ /* 0x000fe200000000a9 */
[----:B------:R-:W-:Y:S01]  /*10be0*/  FFMA R35, -R80, 1.4426950216293334961, -R33 ;  /* 0x3fb8aa3b50237823 */ /* 0x000fe20000000921 */
[-C--:B------:R-:W-:Y:S01]  /*10bf0*/  FFMA.SAT R36, -R82, R44.reuse, 0.5 ;  /* 0x3f00000052247423 */ /* 0x080fe2000000212c */
[----:B------:R-:W-:Y:S01]  /*10c00*/  FFMA R4, -R21, 1.925963033500011079e-08, R4 ;  /* 0x32a5706015047823 */ /* 0x000fe20000000104 */
[----:B------:R1:W-:Y:S01]  /*10c10*/  MUFU.EX2 R27, R28 ;  /* 0x0000001c001b7308 */ /* 0x0003e20000000800 */
[-C--:B------:R-:W-:Y:S01]  /*10c20*/  FFMA.SAT R41, -R85, R44.reuse, 0.5 ;  /* 0x3f00000055297423 */ /* 0x080fe2000000212c */
[-C--:B------:R-:W-:Y:S01]  /*10c30*/  FFMA.SAT R39, -R84, R44.reuse, 0.5 ;  /* 0x3f00000054277423 */ /* 0x080fe2000000212c */
[-C--:B------:R-:W-:Y:S01]  /*10c40*/  FFMA.SAT R43, -R86, R44.reuse, 0.5 ;  /* 0x3f000000562b7423 */ /* 0x080fe2000000212c */
[----:B------:R-:W-:Y:S01]  /*10c50*/  FFMA R31, -R78, 1.925963033500011079e-08, R31 ;  /* 0x32a570604e1f7823 */ /* 0x000fe2000000011f */
[----:B------:R-:W-:Y:S01]  /*10c60*/  FFMA.SAT R44, -R87, R44, 0.5 ;  /* 0x3f000000572c7423 */ /* 0x000fe2000000212c */
[----:B------:R-:W-:Y:S01]  /*10c70*/  SHF.L.U32 R0, R0, 0x17, RZ ;  /* 0x0000001700007819 */ /* 0x000fe200000006ff */
[-C--:B------:R-:W-:Y:S01]  /*10c80*/  FFMA.RM R36, R36, R45.reuse, 12582913 ;  /* 0x4b40000124247423 */ /* 0x080fe2000000402d */
[----:B------:R2:W-:Y:S01]  /*10c90*/  MUFU.EX2 R33, R12 ;  /* 0x0000000c00217308 */ /* 0x0005e20000000800 */
[----:B-1----:R-:W-:Y:S01]  /*10ca0*/  FADD R28, R34, -12583039 ;  /* 0xcb40007f221c7421 */ /* 0x002fe20000000000 */
[-C--:B------:R-:W-:Y:S01]  /*10cb0*/  FFMA.RM R42, R41, R45.reuse, 12582913 ;  /* 0x4b400001292a7423 */ /* 0x080fe2000000402d */
[-C--:B------:R-:W-:Y:S01]  /*10cc0*/  FFMA.RM R40, R39, R45.reuse, 12582913 ;  /* 0x4b40000127287423 */ /* 0x080fe2000000402d */
[-C--:B------:R-:W-:Y:S01]  /*10cd0*/  FFMA.RM R43, R43, R45.reuse, 12582913 ;  /* 0x4b4000012b2b7423 */ /* 0x080fe2000000402d */
[----:B------:R-:W-:Y:S01]  /*10ce0*/  FFMA R28, -R81, 1.4426950216293334961, -R28 ;  /* 0x3fb8aa3b511c7823 */ /* 0x000fe2000000091c */
[-C--:B------:R-:W-:Y:S01]  /*10cf0*/  FFMA.RM R44, R44, R45.reuse, 12582913 ;  /* 0x4b4000012c2c7423 */ /* 0x080fe2000000402d */
[----:B------:R-:W-:Y:S01]  /*10d00*/  SHF.L.U32 R5, R5, 0x17, RZ ;  /* 0x0000001705057819 */ /* 0x000fe200000006ff */
[----:B------:R-:W-:Y:S01]  /*10d10*/  MUFU.EX2 R11, R11 ;  /* 0x0000000b000b7308 */ /* 0x000fe20000000800 */
[----:B--2---:R-:W-:Y:S01]  /*10d20*/  FFMA.RM R12, R37, R45, 12582913 ;  /* 0x4b400001250c7423 */ /* 0x004fe2000000402d */
[----:B---3--:R-:W-:Y:S01]  /*10d30*/  FFMA R45, R0, R3, 1 ;  /* 0x3f800000002d7423 */ /* 0x008fe20000000003 */
[----:B------:R-:W-:Y:S01]  /*10d40*/  FADD R0, R42, -12583039 ;  /* 0xcb40007f2a007421 */ /* 0x000fe20000000000 */
[----:B------:R-:W-:Y:S01]  /*10d50*/  FFMA R28, -R81, 1.925963033500011079e-08, R28 ;  /* 0x32a57060511c7823 */ /* 0x000fe2000000011c */
[----:B------:R-:W-:Y:S01]  /*10d60*/  FADD R38, R12, -12583039 ;  /* 0xcb40007f0c267421 */ /* 0x000fe20000000000 */
[----:B------:R-:W-:Y:S01]  /*10d70*/  FADD R39, R40, -12583039 ;  /* 0xcb40007f28277421 */ /* 0x000fe20000000000 */
[----:B------:R-:W-:Y:S01]  /*10d80*/  FFMA R0, -R85, 1.4426950216293334961, -R0 ;  /* 0x3fb8aa3b55007823 */ /* 0x000fe20000000900 */
[----:B------:R-:W1:Y:S01]  /*10d90*/  MUFU.EX2 R25, R4 ;  /* 0x0000000400197308 */ /* 0x000e620000000800 */
[----:B------:R-:W-:Y:S01]  /*10da0*/  FFMA R38, -R83, 1.4426950216293334961, -R38 ;  /* 0x3fb8aa3b53267823 */ /* 0x000fe20000000926 */
[----:B------:R-:W-:Y:S01]  /*10db0*/  SHF.L.U32 R8, R8, 0x17, RZ ;  /* 0x0000001708087819 */ /* 0x000fe200000006ff */
[----:B------:R-:W-:Y:S01]  /*10dc0*/  FADD R3, R43, -12583039 ;  /* 0xcb40007f2b037421 */ /* 0x000fe20000000000 */
[----:B------:R-:W-:Y:S01]  /*10dd0*/  FFMA R41, -R84, 1.4426950216293334961, -R39 ;  /* 0x3fb8aa3b54297823 */ /* 0x000fe20000000927 */
[----:B------:R-:W-:Y:S01]  /*10de0*/  FFMA R38, -R83, 1.925963033500011079e-08, R38 ;  /* 0x32a5706053267823 */ /* 0x000fe20000000126 */
[----:B------:R-:W-:Y:S01]  /*10df0*/  FFMA R0, -R85, 1.925963033500011079e-08, R0 ;  /* 0x32a5706055007823 */ /* 0x000fe20000000100 */
[----:B------:R-:W-:Y:S01]  /*10e00*/  FFMA R35, -R80, 1.925963033500011079e-08, R35 ;  /* 0x32a5706050237823 */ /* 0x000fe20000000123 */
[----:B------:R2:W3:Y:S01]  /*10e10*/  MUFU.EX2 R4, R31 ;  /* 0x0000001f00047308 */ /* 0x0004e20000000800 */
[----:B------:R-:W-:Y:S01]  /*10e20*/  FFMA R41, -R84, 1.925963033500011079e-08, R41 ;  /* 0x32a5706054297823 */ /* 0x000fe20000000129 */
[----:B------:R-:W-:Y:S01]  /*10e30*/  SHF.L.U32 R10, R10, 0x17, RZ ;  /* 0x000000170a0a7819 */ /* 0x000fe200000006ff */
[----:B------:R-:W-:Y:S01]  /*10e40*/  IMAD.SHL.U32 R26, R26, 0x800000, RZ ;  /* 0x008000001a1a7824 */ /* 0x000fe200078e00ff */
[----:B------:R-:W-:Y:S01]  /*10e50*/  SHF.L.U32 R24, R24, 0x17, RZ ;  /* 0x0000001718187819 */ /* 0x000fe200000006ff */
[----:B------:R-:W-:Y:S01]  /*10e60*/  IMAD.SHL.U32 R40, R40, 0x800000, RZ ;  /* 0x0080000028287824 */ /* 0x000fe200078e00ff */
[----:B------:R-:W-:Y:S01]  /*10e70*/  SHF.L.U32 R32, R32, 0x17, RZ ;  /* 0x0000001720207819 */ /* 0x000fe200000006ff */
[----:B------:R-:W-:Y:S01]  /*10e80*/  FFMA R47, R10, R7, 1 ;  /* 0x3f8000000a2f7423 */ /* 0x000fe20000000007 */
[----:B------:R4:W-:Y:S01]  /*10e90*/  MUFU.EX2 R39, R38 ;  /* 0x0000002600277308 */ /* 0x0009e20000000800 */
[----:B--2---:R-:W-:Y:S01]  /*10ea0*/  FADD R31, R36, -12583039 ;  /* 0xcb40007f241f7421 */ /* 0x004fe20000000000 */
[----:B------:R-:W-:Y:S01]  /*10eb0*/  SHF.L.U32 R34, R34, 0x17, RZ ;  /* 0x0000001722227819 */ /* 0x000fe200000006ff */
[----:B------:R-:W-:Y:S01]  /*10ec0*/  BSSY B1, `(.L_x_463) ;  /* 0x0000031000017945 */ /* 0x000fe20003800000 */
[----:B------:R-:W-:Y:S01]  /*10ed0*/  SHF.L.U32 R36, R36, 0x17, RZ ;  /* 0x0000001724247819 */ /* 0x000fe200000006ff */
[----:B------:R-:W-:Y:S01]  /*10ee0*/  FFMA R37, -R82, 1.4426950216293334961, -R31 ;  /* 0x3fb8aa3b52257823 */ /* 0x000fe2000000091f */
[----:B------:R-:W-:Y:S01]  /*10ef0*/  SHF.L.U32 R29, R29, 0x17, RZ ;  /* 0x000000171d1d7819 */ /* 0x000fe200000006ff */
[----:B-1----:R-:W-:Y:S01]  /*10f00*/  FFMA R25, R24, R25, 1 ;  /* 0x3f80000018197423 */ /* 0x002fe20000000019 */
[----:B------:R1:W2:Y:S01]  /*10f10*/  MUFU.EX2 R31, R28 ;  /* 0x0000001c001f7308 */ /* 0x0002a20000000800 */
[----:B----4-:R-:W-:Y:S01]  /*10f20*/  FFMA R38, R8, R11, 1 ;  /* 0x3f80000008267423 */ /* 0x010fe2000000000b */
[----:B------:R-:W-:Y:S01]  /*10f30*/  FFMA R37, -R82, 1.925963033500011079e-08, R37 ;  /* 0x32a5706052257823 */ /* 0x000fe20000000125 */
[----:B------:R-:W-:Y:S01]  /*10f40*/  SHF.L.U32 R30, R30, 0x17, RZ ;  /* 0x000000171e1e7819 */ /* 0x000fe200000006ff */
[----:B------:R-:W-:Y:S01]  /*10f50*/  FFMA R27, R26, R27, 1 ;  /* 0x3f8000001a1b7423 */ /* 0x000fe2000000001b */
[----:B------:R-:W-:Y:S01]  /*10f60*/  SHF.L.U32 R12, R12, 0x17, RZ ;  /* 0x000000170c0c7819 */ /* 0x000fe200000006ff */
[----:B---3--:R-:W-:Y:S01]  /*10f70*/  FFMA R24, R29, R4, 1 ;  /* 0x3f8000001d187423 */ /* 0x008fe20000000004 */
[----:B------:R-:W-:Y:S01]  /*10f80*/  SHF.L.U32 R42, R42, 0x17, RZ ;  /* 0x000000172a2a7819 */ /* 0x000fe200000006ff */
[----:B------:R-:W3:Y:S01]  /*10f90*/  MUFU.EX2 R35, R35 ;  /* 0x0000002300237308 */ /* 0x000ee20000000800 */
[----:B-1----:R-:W-:Y:S01]  /*10fa0*/  FFMA R28, R5, R6, 1 ;  /* 0x3f800000051c7423 */ /* 0x002fe20000000006 */
[----:B------:R-:W-:Y:S01]  /*10fb0*/  FADD R6, R44, -12583039 ;  /* 0xcb40007f2c067421 */ /* 0x000fe20000000000 */
[----:B------:R-:W-:Y:S01]  /*10fc0*/  FFMA R5, -R86, 1.4426950216293334961, -R3 ;  /* 0x3fb8aa3b56057823 */ /* 0x000fe20000000903 */
[----:B------:R-:W-:Y:S01]  /*10fd0*/  SHF.L.U32 R43, R43, 0x17, RZ ;  /* 0x000000172b2b7819 */ /* 0x000fe200000006ff */
[----:B------:R-:W-:Y:S01]  /*10fe0*/  FFMA R33, R30, R33, 1 ;  /* 0x3f8000001e217423 */ /* 0x000fe20000000021 */
[C---:B------:R-:W-:Y:S01]  /*10ff0*/  FFMA R8, -R87.reuse, 1.4426950216293334961, -R6 ;  /* 0x3fb8aa3b57087823 */ /* 0x040fe20000000906 */
[----:B------:R-:W-:Y:S01]  /*11000*/  FFMA R5, -R86, 1.925963033500011079e-08, R5 ;  /* 0x32a5706056057823 */ /* 0x000fe20000000105 */
[----:B------:R1:W4:Y:S01]  /*11010*/  MUFU.EX2 R3, R0 ;  /* 0x0000000000037308 */ /* 0x0003220000000800 */
[----:B------:R-:W-:Y:S01]  /*11020*/  SHF.L.U32 R44, R44, 0x17, RZ ;  /* 0x000000172c2c7819 */ /* 0x000fe200000006ff */
[----:B------:R-:W-:Y:S01]  /*11030*/  FFMA R8, -R87, 1.925963033500011079e-08, R8 ;  /* 0x32a5706057087823 */ /* 0x000fe20000000108 */
[----:B--2---:R-:W-:Y:S01]  /*11040*/  FFMA R31, R34, R31, 1 ;  /* 0x3f800000221f7423 */ /* 0x004fe2000000001f */
[----:B------:R-:W-:-:S04]  /*11050*/  FFMA R39, R12, R39, 1 ;  /* 0x3f8000000c277423 */ /* 0x000fc80000000027 */
[----:B------:R-:W2:Y:S01]  /*11060*/  MUFU.EX2 R37, R37 ;  /* 0x0000002500257308 */ /* 0x000ea20000000800 */
[----:B-1----:R-:W-:Y:S01]  /*11070*/  IADD3 R0, R45, 0x1800000, RZ ;  /* 0x018000002d007810 */ /* 0x002fe20007ffe0ff */
[----:B---3--:R-:W-:-:S03]  /*11080*/  FFMA R32, R32, R35, 1 ;  /* 0x3f80000020207423 */ /* 0x008fc60000000023 */
[----:B------:R-:W-:-:S03]  /*11090*/  LOP3.LUT R0, R0, 0x7f800000, RZ, 0xc0, !PT ;  /* 0x7f80000000007812 */ /* 0x000fc600078ec0ff */
[----:B------:R-:W1:Y:S01]  /*110a0*/  MUFU.EX2 R41, R41 ;  /* 0x0000002900297308 */ /* 0x000e620000000800 */
[----:B------:R-:W-:Y:S01]  /*110b0*/  ISETP.GT.U32.AND P1, PT, R0, 0x1ffffff, PT ;  /* 0x01ffffff0000780c */ /* 0x000fe20003f24070 */
[----:B----4-:R-:W-:-:S06]  /*110c0*/  FFMA R35, R42, R3, 1 ;  /* 0x3f8000002a237423 */ /* 0x010fcc0000000003 */
[----:B------:R-:W3:Y:S01]  /*110d0*/  MUFU.EX2 R6, R5 ;  /* 0x0000000500067308 */ /* 0x000ee20000000800 */
[----:B--2---:R-:W-:-:S07]  /*110e0*/  FFMA R36, R36, R37, 1 ;  /* 0x3f80000024247423 */ /* 0x004fce0000000025 */
[----:B------:R-:W2:Y:S01]  /*110f0*/  MUFU.EX2 R7, R8 ;  /* 0x0000000800077308 */ /* 0x000ea20000000800 */
[----:B-1----:R-:W-:Y:S01]  /*11100*/  FFMA R40, R40, R41, 1 ;  /* 0x3f80000028287423 */ /* 0x002fe20000000029 */
[----:B---3--:R-:W-:Y:S01]  /*11110*/  FFMA R34, R43, R6, 1 ;  /* 0x3f8000002b227423 */ /* 0x008fe20000000006 */
[----:B--2---:R-:W-:Y:S01]  /*11120*/  FFMA R37, R44, R7, 1 ;  /* 0x3f8000002c257423 */ /* 0x004fe20000000007 */
[----:B------:R-:W-:Y:S06]  /*11130*/  @P1 BRA `(.L_x_464) ;  /* 0x0000000000141947 */ /* 0x000fec0003800000 */
[----:B------:R-:W-:Y:S02]  /*11140*/  MOV R0, R45 ;  /* 0x0000002d00007202 */ /* 0x000fe40000000f00 */
[----:B------:R-:W-:-:S07]  /*11150*/  MOV R4, 0x11170 ;  /* 0x0001117000047802 */ /* 0x000fce0000000f00 */
[----:B------:R-:W-:Y:S05]  /*11160*/  CALL.REL.NOINC `($__internal_0_$__cuda_sm20_rcp_rn_f32_slowpath) ;  /* 0x00000054000c7944 */ /* 0x000fea0003c00000 */
[----:B------:R-:W-:Y:S01]  /*11170*/  MOV R6, R0 ;  /* 0x0000000000067202 */ /* 0x000fe20000000f00 */
[----:B------:R-:W-:Y:S06]  /*11180*/  BRA `(.L_x_465) ;  /* 0x0000000000107947 */ /* 0x000fec0003800000 */
.L_x_464:
[----:B------:R-:W1:Y:S02]  /*11190*/  MUFU.RCP R6, R45 ;  /* 0x0000002d00067308 */ /* 0x000e640000001000 */
[----:B-1----:R-:W-:-:S04]  /*111a0*/  FFMA R0, R45, R6, -1 ;  /* 0xbf8000002d007423 */ /* 0x002fc80000000006 */
[----:B------:R-:W-:-:S04]  /*111b0*/  FADD.FTZ R3, -R0, -RZ ;  /* 0x800000ff00037221 */ /* 0x000fc80000010100 */
[----:B------:R-:W-:-:S07]  /*111c0*/  FFMA R6, R6, R3, R6 ;  /* 0x0000000306067223 */ /* 0x000fce0000000006 */
.L_x_465:
[----:B------:R-:W-:Y:S05]  /*111d0*/  BSYNC B1 ;  /* 0x0000000000017941 */ /* 0x000fea0003800000 */
.L_x_463:
        /* <DEDUP_REMOVED lines=10> */
.L_x_467:
[----:B------:R-:W1:Y:S02]  /*11280*/  MUFU.RCP R7, R28 ;  /* 0x0000001c00077308 */ /* 0x000e640000001000 */
[----:B-1----:R-:W-:-:S04]  /*11290*/  FFMA R0, R28, R7, -1 ;  /* 0xbf8000001c007423 */ /* 0x002fc80000000007 */
[----:B------:R-:W-:-:S04]  /*112a0*/  FADD.FTZ R0, -R0, -RZ ;  /* 0x800000ff00007221 */ /* 0x000fc80000010100 */
[----:B------:R-:W-:-:S07]  /*112b0*/  FFMA R7, R7, R0, R7 ;  /* 0x0000000007077223 */ /* 0x000fce0000000007 */
.L_x_468:
[----:B------:R-:W-:Y:S05]  /*112c0*/  BSYNC B1 ;  /* 0x0000000000017941 */ /* 0x000fea0003800000 */
.L_x_466:
        /* <DEDUP_REMOVED lines=10> */
.L_x_470:
[----:B------:R-:W1:Y:S02]  /*11370*/  MUFU.RCP R11, R38 ;  /* 0x00000026000b7308 */ /* 0x000e640000001000 */
[----:B-1----:R-:W-:-:S04]  /*11380*/  FFMA R0, R38, R11, -1 ;  /* 0xbf80000026007423 */ /* 0x002fc8000000000b */
[----:B------:R-:W-:-:S04]  /*11390*/  FADD.FTZ R0, -R0, -RZ ;  /* 0x800000ff00007221 */ /* 0x000fc80000010100 */
[----:B------:R-:W-:-:S07]  /*113a0*/  FFMA R11, R11, R0, R11 ;  /* 0x000000000b0b7223 */ /* 0x000fce000000000b */
.L_x_471:
[----:B------:R-:W-:Y:S05]  /*113b0*/  BSYNC B1 ;  /* 0x0000000000017941 */ /* 0x000fea0003800000 */
.L_x_469:
        /* <DEDUP_REMOVED lines=10> */
.L_x_473:
[----:B------:R-:W1:Y:S02]  /*11460*/  MUFU.RCP R8, R47 ;  /* 0x0000002f00087308 */ /* 0x000e640000001000 */
[----:B-1----:R-:W-:-:S04]  /*11470*/  FFMA R0, R47, R8, -1 ;  /* 0xbf8000002f007423 */ /* 0x002fc80000000008 */
[----:B------:R-:W-:-:S04]  /*11480*/  FADD.FTZ R3, -R0, -RZ ;  /* 0x800000ff00037221 */ /* 0x000fc80000010100 */
[----:B------:R-:W-:-:S07]  /*11490*/  FFMA R8, R8, R3, R8 ;  /* 0x0000000308087223 */ /* 0x000fce0000000008 */
.L_x_474:
[----:B------:R-:W-:Y:S05]  /*114a0*/  BSYNC B1 ;  /* 0x0000000000017941 */ /* 0x000fea0003800000 */
.L_x_472:
        /* <DEDUP_REMOVED lines=10> */
.L_x_476:
[----:B------:R-:W1:Y:S02]  /*11550*/  MUFU.RCP R10, R25 ;  /* 0x00000019000a7308 */ /* 0x000e640000001000 */
[----:B-1----:R-:W-:-:S04]  /*11560*/  FFMA R0, R25, R10, -1 ;  /* 0xbf80000019007423 */ /* 0x002fc8000000000a */
[----:B------:R-:W-:-:S04]  /*11570*/  FADD.FTZ R3, -R0, -RZ ;  /* 0x800000ff00037221 */ /* 0x000fc80000010100 */
[----:B------:R-:W-:-:S07]  /*11580*/  FFMA R10, R10, R3, R10 ;  /* 0x000000030a0a7223 */ /* 0x000fce000000000a */
.L_x_477:
[----:B------:R-:W-:Y:S05]  /*11590*/  BSYNC B1 ;  /* 0x0000000000017941 */ /* 0x000fea0003800000 */
.L_x_475:
        /* <DEDUP_REMOVED lines=10> */
.L_x_479:
[----:B------:R-:W1:Y:S02]  /*11640*/  MUFU.RCP R12, R27 ;  /* 0x0000001b000c7308 */ /* 0x000e640000001000 */
[----:B-1----:R-:W-:-:S04]  /*11650*/  FFMA R0, R27, R12, -1 ;  /* 0xbf8000001b007423 */ /* 0x002fc8000000000c */
[----:B------:R-:W-:-:S04]  /*11660*/  FADD.FTZ R3, -R0, -RZ ;  /* 0x800000ff00037221 */ /* 0x000fc80000010100 */
[----:B------:R-:W-:-:S07]  /*11670*/  FFMA R12, R12, R3, R12 ;  /* 0x000000030c0c7223 */ /* 0x000fce000000000c */
.L_x_480:
[----:B------:R-:W-:Y:S05]  /*11680*/  BSYNC B1 ;  /* 0x0000000000017941 */ /* 0x000fea0003800000 */
.L_x_478:
        /* <DEDUP_REMOVED lines=10> */
.L_x_482:
[----:B------:R-:W1:Y:S02]  /*11730*/  MUFU.RCP R25, R24 ;  /* 0x0000001800197308 */ /* 0x000e640000001000 */
[----:B-1----:R-:W-:-:S04]  /*11740*/  FFMA R0, R24, R25, -1 ;  /* 0xbf80000018007423 */ /* 0x002fc80000000019 */
[----:B------:R-:W-:-:S04]  /*11750*/  FADD.FTZ R0, -R0, -RZ ;  /* 0x800000ff00007221 */ /* 0x000fc80000010100 */
[----:B------:R-:W-:-:S07]  /*11760*/  FFMA R25, R25, R0, R25 ;  /* 0x0000000019197223 */ /* 0x000fce0000000019 */
.L_x_483:
[----:B------:R-:W-:Y:S05]  /*11770*/  BSYNC B1 ;  /* 0x0000000000017941 */ /* 0x000fea0003800000 */
.L_x_481:
        /* <DEDUP_REMOVED lines=10> */
.L_x_485:
[----:B------:R-:W1:Y:S02]  /*11820*/  MUFU.RCP R24, R33 ;  /* 0x0000002100187308 */ /* 0x000e640000001000 */
[----:B-1----:R-:W-:-:S04]  /*11830*/  FFMA R0, R33, R24, -1 ;  /* 0xbf80000021007423 */ /* 0x002fc80000000018 */
[----:B------:R-:W-:-:S04]  /*11840*/  FADD.FTZ R3, -R0, -RZ ;  /* 0x800000ff00037221 */ /* 0x000fc80000010100 */
[----:B------:R-:W-:-:S07]  /*11850*/  FFMA R24, R24, R3, R24 ;  /* 0x0000000318187223 */ /* 0x000fce0000000018 */
.L_x_486:
[----:B------:R-:W-:Y:S05]  /*11860*/  BSYNC B1 ;  /* 0x0000000000017941 */ /* 0x000fea0003800000 */
.L_x_484:
        /* <DEDUP_REMOVED lines=10> */
.L_x_488:
[----:B------:R-:W1:Y:S02]  /*11910*/  MUFU.RCP R27, R32 ;  /* 0x00000020001b7308 */ /* 0x000e640000001000 */
[----:B-1----:R-:W-:-:S04]  /*11920*/  FFMA R0, R32, R27, -1 ;  /* 0xbf80000020007423 */ /* 0x002fc8000000001b */
[----:B------:R-:W-:-:S04]  /*11930*/  FADD.FTZ R0, -R0, -RZ ;  /* 0x800000ff00007221 */ /* 0x000fc80000010100 */
[----:B------:R-:W-:-:S07]  /*11940*/  FFMA R27, R27, R0, R27 ;  /* 0x000000001b1b7223 */ /* 0x000fce000000001b */
.L_x_489:
[----:B------:R-:W-:Y:S05]  /*11950*/  BSYNC B1 ;  /* 0x0000000000017941 */ /* 0x000fea0003800000 */
.L_x_487:
        /* <DEDUP_REMOVED lines=10> */
.L_x_491:
[----:B------:R-:W1:Y:S02]  /*11a00*/  MUFU.RCP R26, R31 ;  /* 0x0000001f001a7308 */ /* 0x000e640000001000 */
[----:B-1----:R-:W-:-:S04]  /*11a10*/  FFMA R0, R31, R26, -1 ;  /* 0xbf8000001f007423 */ /* 0x002fc8000000001a */
[----:B------:R-:W-:-:S04]  /*11a20*/  FADD.FTZ R3, -R0, -RZ ;  /* 0x800000ff00037221 */ /* 0x000fc80000010100 */
[----:B------:R-:W-:-:S07]  /*11a30*/  FFMA R26, R26, R3, R26 ;  /* 0x000000031a1a7223 */ /* 0x000fce000000001a */
.L_x_492:
[----:B------:R-:W-:Y:S05]  /*11a40*/  BSYNC B1 ;  /* 0x0000000000017941 */ /* 0x000fea0003800000 */
.L_x_490:
        /* <DEDUP_REMOVED lines=10> */
.L_x_494:
[----:B------:R-:W1:Y:S02]  /*11af0*/  MUFU.RCP R29, R36 ;  /* 0x00000024001d7308 */ /* 0x000e640000001000 */
[----:B-1----:R-:W-:-:S04]  /*11b00*/  FFMA R0, R36, R29, -1 ;  /* 0xbf80000024007423 */ /* 0x002fc8000000001d */
[----:B------:R-:W-:-:S04]  /*11b10*/  FADD.FTZ R0, -R0, -RZ ;  /* 0x800000ff00007221 */ /* 0x000fc80000010100 */
[----:B------:R-:W-:-:S07]  /*11b20*/  FFMA R29, R29, R0, R29 ;  /* 0x000000001d1d7223 */ /* 0x000fce000000001d */
.L_x_495:
[----:B------:R-:W-:Y:S05]  /*11b30*/  BSYNC B1 ;  /* 0x0000000000017941 */ /* 0x000fea0003800000 */
.L_x_493:
        /* <DEDUP_REMOVED lines=10> */
.L_x_497:
[----:B------:R-:W1:Y:S02]  /*11be0*/  MUFU.RCP R28, R39 ;  /* 0x00000027001c7308 */ /* 0x000e640000001000 */
[----:B-1----:R-:W-:-:S04]  /*11bf0*/  FFMA R0, R39, R28, -1 ;  /* 0xbf80000027007423 */ /* 0x002fc8000000001c */
[----:B------:R-:W-:-:S04]  /*11c00*/  FADD.FTZ R3, -R0, -RZ ;  /* 0x800000ff00037221 */ /* 0x000fc80000010100 */
[----:B------:R-:W-:-:S07]  /*11c10*/  FFMA R28, R28, R3, R28 ;  /* 0x000000031c1c7223 */ /* 0x000fce000000001c */
.L_x_498:
[----:B------:R-:W-:Y:S05]  /*11c20*/  BSYNC B1 ;  /* 0x0000000000017941 */ /* 0x000fea0003800000 */
.L_x_496:
        /* <DEDUP_REMOVED lines=10> */
.L_x_500:
[----:B------:R-:W1:Y:S02]  /*11cd0*/  MUFU.RCP R31, R40 ;  /* 0x00000028001f7308 */ /* 0x000e640000001000 */
[----:B-1----:R-:W-:-:S04]  /*11ce0*/  FFMA R0, R40, R31, -1 ;  /* 0xbf80000028007423 */ /* 0x002fc8000000001f */
[----:B------:R-:W-:-:S04]  /*11cf0*/  FADD.FTZ R0, -R0, -RZ ;  /* 0x800000ff00007221 */ /* 0x000fc80000010100 */
[----:B------:R-:W-:-:S07]  /*11d00*/  FFMA R31, R31, R0, R31 ;  /* 0x000000001f1f7223 */ /* 0x000fce000000001f */
.L_x_501:
[----:B------:R-:W-:Y:S05]  /*11d10*/  BSYNC B1 ;  /* 0x0000000000017941 */ /* 0x000fea0003800000 */
.L_x_499:
        /* <DEDUP_REMOVED lines=10> */
.L_x_503:
[----:B------:R-:W1:Y:S02]  /*11dc0*/  MUFU.RCP R30, R35 ;  /* 0x00000023001e7308 */ /* 0x000e640000001000 */
[----:B-1----:R-:W-:-:S04]  /*11dd0*/  FFMA R0, R35, R30, -1 ;  /* 0xbf80000023007423 */ /* 0x002fc8000000001e */
[----:B------:R-:W-:-:S04]  /*11de0*/  FADD.FTZ R3, -R0, -RZ ;  /* 0x800000ff00037221 */ /* 0x000fc80000010100 */
[----:B------:R-:W-:-:S07]  /*11df0*/  FFMA R30, R30, R3, R30 ;  /* 0x000000031e1e7223 */ /* 0x000fce000000001e */
.L_x_504:
[----:B------:R-:W-:Y:S05]  /*11e00*/  BSYNC B1 ;  /* 0x0000000000017941 */ /* 0x000fea0003800000 */
.L_x_502:
        /* <DEDUP_REMOVED lines=10> */
.L_x_506:
[----:B------:R-:W1:Y:S02]  /*11eb0*/  MUFU.RCP R33, R34 ;  /* 0x0000002200217308 */ /* 0x000e640000001000 */
[----:B-1----:R-:W-:-:S04]  /*11ec0*/  FFMA R0, R34, R33, -1 ;  /* 0xbf80000022007423 */ /* 0x002fc80000000021 */
[----:B------:R-:W-:-:S04]  /*11ed0*/  FADD.FTZ R0, -R0, -RZ ;  /* 0x800000ff00007221 */ /* 0x000fc80000010100 */
[----:B------:R-:W-:-:S07]  /*11ee0*/  FFMA R33, R33, R0, R33 ;  /* 0x0000000021217223 */ /* 0x000fce0000000021 */
.L_x_507:
[----:B------:R-:W-:Y:S05]  /*11ef0*/  BSYNC B1 ;  /* 0x0000000000017941 */ /* 0x000fea0003800000 */
.L_x_505:
        /* <DEDUP_REMOVED lines=8> */
[----:B------:R-:W-:Y:S05]  /*11f80*/  BRA `(.L_x_510) ;  /* 0x0000000000107947 */ /* 0x000fea0003800000 */
.L_x_509:
[----:B------:R-:W1:Y:S02]  /*11f90*/  MUFU.RCP R0, R37 ;  /* 0x0000002500007308 */ /* 0x000e640000001000 */
[----:B-1----:R-:W-:-:S04]  /*11fa0*/  FFMA R3, R37, R0, -1 ;  /* 0xbf80000025037423 */ /* 0x002fc80000000000 */
[----:B------:R-:W-:-:S04]  /*11fb0*/  FADD.FTZ R3, -R3, -RZ ;  /* 0x800000ff03037221 */ /* 0x000fc80000010100 */
[----:B------:R-:W-:-:S07]  /*11fc0*/  FFMA R0, R0, R3, R0 ;  /* 0x0000000300007223 */ /* 0x000fce0000000000 */
.L_x_510:
[----:B------:R-:W-:Y:S05]  /*11fd0*/  BSYNC B1 ;  /* 0x0000000000017941 */ /* 0x000fea0003800000 */
.L_x_508:
        /* <DEDUP_REMOVED lines=45> */
.L_x_512:
[----:B------:R-:W-:Y:S05]  /*122b0*/  BSYNC B0 ;  /* 0x0000000000007941 */ /* 0x000fea0003800000 */
.L_x_511:
[----:B------:R-:W-:Y:S06]  /*122c0*/  BAR.SYNC.DEFER_BLOCKING 0x1, 0x100 ;  /* 0x0044000000007b1d */ /* 0x000fec0000010000 */
[----:B------:R-:W-:Y:S04]  /*122d0*/  BSSY B0, `(.L_x_513) ;  /* 0x0000009000007945 */ /* 0x000fe80003800000 */
[----:B------:R-:W-:Y:S05]  /*122e0*/  @P0 BRA `(.L_x_514) ;  /* 0x00000000001c0947 */ /* 0x000fea0003800000 */
[----:B------:R-:W-:-:S13]  /*122f0*/  ISETP.NE.AND P0, PT, R160, 0x3, PT ;  /* 0x00000003a000780c */ /* 0x000fda0003f05270 */
[----:B------:R-:W-:Y:S05]  /*12300*/  @!P0 BRA `(.L_x_515) ;  /* 0x0000000000048947 */ /* 0x000fea0003800000 */
[----:B------:R-:W-:Y:S01]  /*12310*/  BPT.TRAP 0x1 ;  /* 0x000000040000795c */ /* 0x000fe20000300000 */
.L_x_515:
[----:B------:R-:W-:-:S04]  /*12320*/  ULEA UR4, UR36, UR52, 0x3 ;  /* 0x0000003424047291 */ /* 0x000fc8000f8e183f */
[----:B------:R-:W-:-:S04]  /*12330*/  UIADD3 UR4, UR4, 0x60, URZ ;  /* 0x0000006004047890 */ /* 0x000fc8000fffe03f */
[----:B------:R-:W-:-:S09]  /*12340*/  UPRMT UR4, UR51, 0x654, UR4 ;  /* 0x0000065433047896 */ /* 0x000fd20008000004 */
[----:B------:R-:W-:Y:S03]  /*12350*/  SYNCS.ARRIVE.TRANS64.RED.A1T0 RZ, [UR4], RZ ;  /* 0x000000ffffff79a7 */ /* 0x000fe60008100404 */
.L_x_514:
[----:B------:R-:W-:Y:S05]  /*12360*/  BSYNC B0 ;  /* 0x0000000000007941 */ /* 0x000fea0003800000 */
.L_x_513:
[----:B------:R-:W-:Y:S01]  /*12370*/  IADD3 R2, P0, R2, UR40, RZ ;  /* 0x0000002802027c10 */ /* 0x000fe2000ff1e0ff */
[----:B------:R-:W-:Y:S01]  /*12380*/  ULDC.64 UR4, c[0x0][0x8f8] ;  /* 0x00023e0000047ab9 */ /* 0x000fe20000000a00 */
[----:B------:R-:W-:Y:S01]  /*12390*/  UIADD3 UR36, UR36, 0x1, URZ ;  /* 0x0000000124247890 */ /* 0x000fe2000fffe03f */
[----:B------:R-:W-:Y:S01]  /*123a0*/  PRMT R0, RZ, 0x7610, R0 ;  /* 0x00007610ff007816 */ /* 0x000fe20000000000 */
[----:B------:R-:W-:Y:S01]  /*123b0*/  UMOV UR47, 0xffffffff ;  /* 0xffffffff002f7882 */ /* 0x000fe20000000000 */
[----:B------:R-:W-:Y:S01]  /*123c0*/  IADD3.X R16, R16, UR38, RZ, P0, !PT ;  /* 0x0000002610107c10 */ /* 0x000fe200087fe4ff */
[----:B------:R-:W-:Y:S01]  /*123d0*/  UISETP.NE.AND UP0, UPT, UR36, 0x4, UPT ;  /* 0x000000042400788c */ /* 0x000fe2000bf05270 */
[----:B------:R-:W-:Y:S02]  /*123e0*/  ISETP.GE.U32.AND P0, PT, R2, UR4, PT ;  /* 0x0000000402007c0c */ /* 0x000fe4000bf06070 */
[----:B------:R-:W-:Y:S01]  /*123f0*/  MOV R23, 0xffffffff ;  /* 0xffffffff00177802 */ /* 0x000fe20000000f00 */
[----:B------:R-:W-:Y:S01]  /*12400*/  USEL UR36, UR36, URZ, UP0 ;  /* 0x0000003f24247287 */ /* 0x000fe20008000000 */
[----:B------:R-:W-:-:S02]  /*12410*/  ISETP.GE.U32.AND.EX P0, PT, R16, UR5, PT, P0 ;  /* 0x0000000510007c0c */ /* 0x000fc4000bf06100 */
[----:B------:R-:W-:-:S11]  /*12420*/  MOV R156, 0xffffffff ;  /* 0xffffffff009c7802 */ /* 0x000fd60000000f00 */
[----:B------:R-:W-:Y:S05]  /*12430*/  @P0 BRA `(.L_x_516) ;  /* 0x00000004006c0947 */ /* 0x000fea0003800000 */
[----:B-1----:R-:W1:Y:S01]  /*12440*/  S2R R12, SR_CTAID.X ;  /* 0x00000000000c7919 */ /* 0x002e620000002500 */
[----:B------:R-:W2:Y:S01]  /*12450*/  LDC.64 R10, c[0x0][0x8d0] ;  /* 0x00023400ff0a7b82 */ /* 0x000ea20000000a00 */
[----:B------:R-:W-:Y:S01]  /*12460*/  ULDC UR4, c[0x0][0x150] ;  /* 0x0000540000047ab9 */ /* 0x000fe20000000800 */
[----:B------:R-:W-:Y:S01]  /*12470*/  MOV R8, R2 ;  /* 0x0000000200087202 */ /* 0x000fe20000000f00 */
[----:B------:R-:W3:Y:S01]  /*12480*/  S2R R24, SR_CTAID.Y ;  /* 0x0000000000187919 */ /* 0x000ee20000002600 */
[----:B------:R-:W-:-:S04]  /*12490*/  MOV R9, R16 ;  /* 0x0000001000097202 */ /* 0x000fc80000000f00 */
[----:B------:R-:W4:Y:S08]  /*124a0*/  LDC R25, c[0x0][0x144] ;  /* 0x00005100ff197b82 */ /* 0x000f300000000800 */
[----:B------:R-:W3:Y:S08]  /*124b0*/  LDC R0, c[0x0][0x8d8] ;  /* 0x00023600ff007b82 */ /* 0x000ef00000000800 */
[----:B------:R-:W3:Y:S01]  /*124c0*/  LDC.64 R14, c[0x0][0x8c8] ;  /* 0x00023200ff0e7b82 */ /* 0x000ee20000000a00 */
[----:B--2---:R-:W-:-:S04]  /*124d0*/  ISETP.NE.U32.AND P0, PT, R10, RZ, PT ;  /* 0x000000ff0a00720c */ /* 0x004fc80003f05070 */
[----:B------:R-:W-:Y:S02]  /*124e0*/  ISETP.NE.AND.EX P0, PT, R11, RZ, PT, P0 ;  /* 0x000000ff0b00720c */ /* 0x000fe40003f05300 */
[----:B-1----:R-:W-:-:S05]  /*124f0*/  I2FP.F32.U32 R3, R12 ;  /* 0x0000000c00037245 */ /* 0x002fca0000201000 */
[----:B------:R-:W-:-:S04]  /*12500*/  FMUL R3, R3, UR4 ;  /* 0x0000000403037c20 */ /* 0x000fc80008400000 */
[----:B------:R1:W2:Y:S02]  /*12510*/  F2I.U32.TRUNC.NTZ R23, R3 ;  /* 0x0000000300177305 */ /* 0x0002a4000020f000 */
[----:B----4-:R-:W-:Y:S05]  /*12520*/  @!P0 BRA `(.L_x_517) ;  /* 0x0000000000288947 */ /* 0x010fea0003800000 */
[----:B-1----:R-:W1:Y:S02]  /*12530*/  LDC R3, c[0x0][0x8dc] ;  /* 0x00023700ff037b82 */ /* 0x002e640000000800 */
[----:B-1----:R-:W-:-:S04]  /*12540*/  IADD3 R3, P0, R2, R3, RZ ;  /* 0x0000000302037210 */ /* 0x002fc80007f1e0ff */
        /* <DEDUP_REMOVED lines=8> */
.L_x_517:
[-CC-:B---3--:R-:W-:Y:S01]  /*125d0*/  SHF.R.U64 R31, R8, R0.reuse, R9.reuse ;  /* 0x00000000081f7219 */ /* 0x188fe20000001209 */
[----:B------:R-:W3:Y:S01]  /*125e0*/  LDC.64 R20, c[0x0][0x8e8] ;  /* 0x00023a00ff147b82 */ /* 0x000ee20000000a00 */
[----:B------:R-:W-:Y:S01]  /*125f0*/  SHF.R.U32.HI R0, RZ, R0, R9 ;  /* 0x00000000ff007219 */ /* 0x000fe20000011609 */
[----:B------:R-:W-:Y:S01]  /*12600*/  ULDC UR4, c[0x0][0x154] ;  /* 0x0000550000047ab9 */ /* 0x000fe20000000800 */
[----:B------:R-:W-:Y:S02]  /*12610*/  IADD3 R7, P0, RZ, -R31, RZ ;  /* 0x8000001fff077210 */ /* 0x000fe40007f1e0ff */
[----:B--2---:R-:W-:Y:S02]  /*12620*/  IADD3 R23, -R23, RZ, RZ ;  /* 0x000000ff17177210 */ /* 0x004fe40007ffe1ff */
[----:B-1----:R-:W-:Y:S01]  /*12630*/  IADD3.X R3, RZ, ~R0, RZ, P0, !PT ;  /* 0x80000000ff037210 */ /* 0x002fe200007fe4ff */
[----:B------:R-:W1:Y:S02]  /*12640*/  LDC R6, c[0x0][0x8c0] ;  /* 0x00023000ff067b82 */ /* 0x000e640000000800 */
[----:B------:R-:W-:-:S02]  /*12650*/  IMAD R26, R25, R23, R12 ;  /* 0x00000017191a7224 */ /* 0x000fc400078e020c */
[----:B------:R-:W-:Y:S01]  /*12660*/  IMAD R0, R3, R14, RZ ;  /* 0x0000000e03007224 */ /* 0x000fe200078e02ff */
[----:B------:R-:W-:-:S03]  /*12670*/  MOV R3, R16 ;  /* 0x0000001000037202 */ /* 0x000fc60000000f00 */
[----:B------:R-:W2:Y:S01]  /*12680*/  LDC R8, c[0x0][0x8b0] ;  /* 0x00022c00ff087b82 */ /* 0x000ea20000000800 */
[----:B------:R-:W-:-:S04]  /*12690*/  IMAD.WIDE.U32 R4, R7, R14, R2 ;  /* 0x0000000e07047225 */ /* 0x000fc800078e0002 */
[----:B------:R-:W-:Y:S01]  /*126a0*/  IMAD R3, R7, R15, R0 ;  /* 0x0000000f07037224 */ /* 0x000fe200078e0200 */
[----:B------:R-:W-:Y:S02]  /*126b0*/  I2FP.F32.U32 R0, R24 ;  /* 0x0000001800007245 */ /* 0x000fe40000201000 */
[----:B------:R-:W4:Y:S01]  /*126c0*/  LDC R28, c[0x0][0x900] ;  /* 0x00024000ff1c7b82 */ /* 0x000f220000000800 */
[----:B---3--:R-:W-:Y:S02]  /*126d0*/  ISETP.NE.U32.AND P0, PT, R20, RZ, PT ;  /* 0x000000ff1400720c */ /* 0x008fe40003f05070 */
[----:B------:R-:W-:Y:S01]  /*126e0*/  IADD3 R3, R5, R3, RZ ;  /* 0x0000000305037210 */ /* 0x000fe20007ffe0ff */
[----:B------:R-:W-:Y:S01]  /*126f0*/  FMUL R0, R0, UR4 ;  /* 0x0000000400007c20 */ /* 0x000fe20008400000 */
[----:B------:R-:W-:Y:S02]  /*12700*/  ISETP.NE.AND.EX P0, PT, R21, RZ, PT, P0 ;  /* 0x000000ff1500720c */ /* 0x000fe40003f05300 */
[----:B------:R-:W-:Y:S01]  /*12710*/  MOV R5, 0xffffffff ;  /* 0xffffffff00057802 */ /* 0x000fe20000000f00 */
[----:B------:R-:W3:Y:S01]  /*12720*/  LDC R15, c[0x0][0x148] ;  /* 0x00005200ff0f7b82 */ /* 0x000ee20000000800 */
[-CC-:B-1----:R-:W-:Y:S01]  /*12730*/  SHF.R.U64 R12, R4, R6.reuse, R3.reuse ;  /* 0x00000006040c7219 */ /* 0x182fe20000001203 */
[----:B------:R1:W1:Y:S01]  /*12740*/  F2I.U32.TRUNC.NTZ R13, R0 ;  /* 0x00000000000d7305 */ /* 0x000262000020f000 */
[----:B------:R-:W-:-:S02]  /*12750*/  SHF.R.U32.HI R3, RZ, R6, R3 ;  /* 0x00000006ff037219 */ /* 0x000fc40000011603 */
[----:B------:R-:W-:-:S03]  /*12760*/  MOV R7, 0x1 ;  /* 0x0000000100077802 */ /* 0x000fc60000000f00 */
[----:B------:R-:W1:Y:S01]  /*12770*/  LDC R25, c[0x0][0x8a8] ;  /* 0x00022a00ff197b82 */ /* 0x000e620000000800 */
[-CC-:B--2---:R-:W-:Y:S02]  /*12780*/  SHF.R.U64 R10, R12, R8.reuse, R3.reuse ;  /* 0x000000080c0a7219 */ /* 0x184fe40000001203 */
[----:B------:R-:W-:-:S05]  /*12790*/  SHF.R.U32.HI R3, RZ, R8, R3 ;  /* 0x00000008ff037219 */ /* 0x000fca0000011603 */
[----:B------:R-:W2:Y:S01]  /*127a0*/  LDC R27, c[0x0][0x8f0] ;  /* 0x00023c00ff1b7b82 */ /* 0x000ea20000000800 */
[-C--:B----4-:R-:W-:Y:S02]  /*127b0*/  SHF.L.U32 R4, R5, R28.reuse, RZ ;  /* 0x0000001c05047219 */ /* 0x090fe400000006ff */
[-CC-:B------:R-:W-:Y:S02]  /*127c0*/  SHF.R.U64 R14, R10, R28.reuse, R3.reuse ;  /* 0x0000001c0a0e7219 */ /* 0x180fe40000001203 */
[----:B------:R-:W-:Y:S02]  /*127d0*/  SHF.R.U32.HI R5, RZ, R28, R3 ;  /* 0x0000001cff057219 */ /* 0x000fe40000011603 */
[----:B------:R-:W-:Y:S01]  /*127e0*/  LOP3.LUT R23, RZ, R4, RZ, 0x33, !PT ;  /* 0x00000004ff177212 */ /* 0x000fe200078e33ff */
[----:B------:R-:W4:Y:S01]  /*127f0*/  LDC R29, c[0x0][0x8e0] ;  /* 0x00023800ff1d7b82 */ /* 0x000f220000000800 */
[----:B------:R-:W-:Y:S02]  /*12800*/  SHF.L.U32 R28, R7, R28, RZ ;  /* 0x0000001c071c7219 */ /* 0x000fe400000006ff */
[----:B------:R-:W-:-:S05]  /*12810*/  MOV R4, R14 ;  /* 0x0000000e00047202 */ /* 0x000fca0000000f00 */
[----:B------:R-:W1:Y:S01]  /*12820*/  LDC R30, c[0x0][0x8b8] ;  /* 0x00022e00ff1e7b82 */ /* 0x000e620000000800 */
[----:B------:R-:W-:Y:S05]  /*12830*/  @!P0 BRA `(.L_x_518) ;  /* 0x0000000000288947 */ /* 0x000fea0003800000 */
[----:B------:R-:W5:Y:S02]  /*12840*/  LDC R3, c[0x0][0x8f4] ;  /* 0x00023d00ff037b82 */ /* 0x000f640000000800 */
[----:B-----5:R-:W-:-:S05]  /*12850*/  IADD3 R3, P0, R14, R3, RZ ;  /* 0x000000030e037210 */ /* 0x020fca0007f1e0ff */
[----:B------:R-:W-:-:S04]  /*12860*/  IMAD.X R11, RZ, RZ, R5, P0 ;  /* 0x000000ffff0b7224 */ /* 0x000fc800000e0605 */
[----:B------:R-:W-:-:S04]  /*12870*/  IMAD.WIDE.U32 R4, R11, R20, RZ ;  /* 0x000000140b047225 */ /* 0x000fc800078e00ff */
[----:B------:R-:W-:-:S04]  /*12880*/  IMAD.WIDE.U32 R6, P0, R3, R21, R4 ;  /* 0x0000001503067225 */ /* 0x000fc80007800004 */
[----:B------:R-:W-:Y:S01]  /*12890*/  IMAD.WIDE.U32 R4, R3, R20, RZ ;  /* 0x0000001403047225 */ /* 0x000fe200078e00ff */
[----:B------:R-:W-:Y:S02]  /*128a0*/  IADD3.X R9, RZ, RZ, RZ, P0, !PT ;  /* 0x000000ffff097210 */ /* 0x000fe400007fe4ff */
[----:B------:R-:W-:Y:S02]  /*128b0*/  MOV R8, R7 ;  /* 0x0000000700087202 */ /* 0x000fe40000000f00 */
[----:B------:R-:W-:-:S05]  /*128c0*/  IADD3 RZ, P0, R5, R6, RZ ;  /* 0x0000000605ff7210 */ /* 0x000fca0007f1e0ff */
[----:B------:R-:W-:-:S08]  /*128d0*/  IMAD.WIDE.U32.X R4, R11, R21, R8, P0 ;  /* 0x000000150b047225 */ /* 0x000fd000000e0408 */
.L_x_518:
[----:B------:R-:W-:Y:S02]  /*128e0*/  ISETP.NE.AND P0, PT, R22, 0x1, PT ;  /* 0x000000011600780c */ /* 0x000fe40003f05270 */
[----:B-12---:R-:W-:Y:S02]  /*128f0*/  SHF.R.U64 R0, R4, R27, R5 ;  /* 0x0000001b04007219 */ /* 0x006fe40000001205 */
[----:B------:R-:W-:Y:S02]  /*12900*/  LOP3.LUT R23, R10, R23, RZ, 0xc0, !PT ;  /* 0x000000170a177212 */ /* 0x000fe400078ec0ff */
[----:B------:R-:W-:Y:S02]  /*12910*/  IADD3 R13, -R13, RZ, RZ ;  /* 0x000000ff0d0d7210 */ /* 0x000fe40007ffe1ff */
[----:B------:R-:W-:Y:S01]  /*12920*/  IADD3 R5, R25, -0x1, RZ ;  /* 0xffffffff19057810 */ /* 0x000fe20007ffe0ff */
[----:B------:R-:W-:Y:S01]  /*12930*/  IMAD R23, R28, R0, R23 ;  /* 0x000000001c177224 */ /* 0x000fe200078e0217 */
[----:B------:R-:W-:-:S02]  /*12940*/  IADD3 R3, -R0, RZ, RZ ;  /* 0x000000ff00037210 */ /* 0x000fc40007ffe1ff */
[----:B------:R-:W-:Y:S01]  /*12950*/  LOP3.LUT R5, R12, R5, RZ, 0xc0, !PT ;  /* 0x000000050c057212 */ /* 0x000fe200078ec0ff */
[----:B---3--:R-:W-:Y:S01]  /*12960*/  @P0 IMAD R26, R15, R13, R24 ;  /* 0x0000000d0f1a0224 */ /* 0x008fe200078e0218 */
[----:B------:R-:W-:Y:S01]  /*12970*/  R2UR UR47, R31 ;  /* 0x000000001f2f72ca */ /* 0x000fe200000e0000 */
[----:B----4-:R-:W-:Y:S01]  /*12980*/  IMAD R0, R3, R29, R14 ;  /* 0x0000001d03007224 */ /* 0x010fe200078e020e */
[----:B------:R-:W-:Y:S01]  /*12990*/  MOV R3, 0x1 ;  /* 0x0000000100037802 */ /* 0x000fe20000000f00 */
[----:B------:R-:W-:Y:S02]  /*129a0*/  IMAD R23, R23, R30, R26 ;  /* 0x0000001e17177224 */ /* 0x000fe400078e021a */
[----:B------:R-:W-:-:S05]  /*129b0*/  IMAD R0, R0, R25, R5 ;  /* 0x0000001900007224 */ /* 0x000fca00078e0205 */
[----:B------:R-:W-:Y:S02]  /*129c0*/  SEL R156, R0, R23, !P0 ;  /* 0x00000017009c7207 */ /* 0x000fe40004000000 */
[----:B------:R-:W-:Y:S02]  /*129d0*/  SEL R23, R23, R0, !P0 ;  /* 0x0000000017177207 */ /* 0x000fe40004000000 */
[----:B------:R-:W-:-:S07]  /*129e0*/  PRMT R0, R3, 0x7610, R0 ;  /* 0x0000761003007816 */ /* 0x000fce0000000000 */
.L_x_516:
[----:B------:R-:W-:Y:S01]  /*129f0*/  UIADD3 UR49, UR50, UR49, URZ ;  /* 0x0000003132317290 */ /* 0x000fe2000fffe03f */
[----:B------:R-:W-:Y:S01]  /*12a00*/  LOP3.LUT P0, RZ, R0, 0xff, RZ, 0xc0, !PT ;  /* 0x000000ff00ff7812 */ /* 0x000fe2000780c0ff */
[----:B------:R-:W-:Y:S02]  /*12a10*/  UIADD3 UR39, UR39, 0x8, URZ ;  /* 0x0000000827277890 */ /* 0x000fe4000fffe03f */
[----:B------:R-:W-:Y:S02]  /*12a20*/  USHF.R.U32.HI UR4, URZ, 0x2, UR49 ;  /* 0x000000023f047899 */ /* 0x000fe40008011631 */
[----:B------:R-:W-:Y:S02]  /*12a30*/  UISETP.GT.U32.AND UP0, UPT, UR49, 0x3, UPT ;  /* 0x000000033100788c */ /* 0x000fe4000bf04070 */
[----:B------:R-:W-:Y:S02]  /*12a40*/  ULOP3.LUT UR4, UR4, 0x1, URZ, 0xc0, !UPT ;  /* 0x0000000104047892 */ /* 0x000fe4000f8ec03f */
[----:B------:R-:W-:-:S02]  /*12a50*/  UISETP.LT.U32.AND UP1, UPT, UR50, 0x4, UP0 ;  /* 0x000000043200788c */ /* 0x000fc40008721070 */
[----:B------:R-:W-:Y:S02]  /*12a60*/  UISETP.NE.U32.AND UP2, UPT, UR4, 0x1, UPT ;  /* 0x000000010400788c */ /* 0x000fe4000bf45070 */
[----:B------:R-:W-:Y:S02]  /*12a70*/  USEL UR5, URZ, 0x1, !UP1 ;  /* 0x000000013f057887 */ /* 0x000fe4000c800000 */
[----:B------:R-:W-:Y:S02]  /*12a80*/  UISETP.GT.U32.AND UP0, UPT, UR50, 0x3, !UP2 ;  /* 0x000000033200788c */ /* 0x000fe4000d704070 */
[----:B------:R-:W-:Y:S02]  /*12a90*/  ULOP3.LUT UR49, UR49, 0x3, URZ, 0xc0, !UPT ;  /* 0x0000000331317892 */ /* 0x000fe4000f8ec03f */
[----:B------:R-:W-:-:S04]  /*12aa0*/  USEL UR4, URZ, 0x1, !UP0 ;  /* 0x000000013f047887 */ /* 0x000fc8000c000000 */
[----:B------:R-:W-:Y:S01]  /*12ab0*/  ULOP3.LUT UR48, UR4, UR48, UR5, 0x96, !UPT ;  /* 0x0000003004307292 */ /* 0x000fe2000f8e9605 */
[----:B------:R-:W-:Y:S11]  /*12ac0*/  @P0 BRA `(.L_x_519) ;  /* 0xfffffee800640947 */ /* 0x000ff6000383ffff */
[----:B------:R-:W-:-:S13]  /*12ad0*/  PLOP3.LUT P0, PT, PT, PT, PT, 0x8, 0x0 ;  /* 0x000000000000781c */ /* 0x000fda0003f0e170 */
.L_x_18:
[----:B------:R-:W-:Y:S05]  /*12ae0*/  @P0 BRA `(.L_x_10) ;  /* 0x0000003000300947 */ /* 0x000fea0003800000 */
[----:B------:R-:W-:Y:S01]  /*12af0*/  ULDC.64 UR6, c[0x0][0x588] ;  /* 0x0001620000067ab9 */ /* 0x000fe20000000a00 */
[----:B------:R-:W-:Y:S01]  /*12b00*/  ULDC.64 UR4, c[0x0][0x590] ;  /* 0x0001640000047ab9 */ /* 0x000fe20000000a00 */
[----:B------:R-:W-:Y:S01]  /*12b10*/  ISETP.NE.U32.AND P0, PT, RZ, UR6, PT ;  /* 0x00000006ff007c0c */ /* 0x000fe2000bf05070 */
[----:B------:R-:W-:-:S04]  /*12b20*/  DEPBAR.LE SB0, 0x0 ;  /* 0x000080000000791a */ /* 0x000fc80000000000 */
[----:B------:R-:W-:Y:S01]  /*12b30*/  ISETP.NE.U32.AND P1, PT, RZ, UR4, PT ;  /* 0x00000004ff007c0c */ /* 0x000fe2000bf25070 */
[----:B------:R-:W-:Y:S01]  /*12b40*/  BSSY B0, `(.L_x_520) ;  /* 0x0000015000007945 */ /* 0x000fe20003800000 */
[----:B------:R-:W-:Y:S02]  /*12b50*/  ISETP.NE.AND.EX P0, PT, RZ, UR7, PT, P0 ;  /* 0x00000007ff007c0c */ /* 0x000fe4000bf05300 */
[----:B------:R-:W-:-:S13]  /*12b60*/  ISETP.NE.AND.EX P1, PT, RZ, UR5, PT, P1 ;  /* 0x00000005ff007c0c */ /* 0x000fda000bf25310 */
[----:B------:R-:W-:Y:S05]  /*12b70*/  @P0 BRA P1, `(.L_x_521) ;  /* 0x0000000000440947 */ /* 0x000fea0000800000 */
[----:B------:R-:W-:-:S04]  /*12b80*/  ISETP.NE.U32.AND P0, PT, RZ, UR4, PT ;  /* 0x00000004ff007c0c */ /* 0x000fc8000bf05070 */
[----:B------:R-:W-:-:S13]  /*12b90*/  ISETP.NE.AND.EX P0, PT, RZ, UR5, PT, P0 ;  /* 0x00000005ff007c0c */ /* 0x000fda000bf05300 */
[----:B------:R-:W-:Y:S05]  /*12ba0*/  @!P0 BRA `(.L_x_522) ;  /* 0x00000000002c8947 */ /* 0x000fea0003800000 */
[----:B------:R-:W-:-:S13]  /*12bb0*/  LOP3.LUT P0, RZ, R152, 0xff, RZ, 0xc0, !PT ;  /* 0x000000ff98ff7812 */ /* 0x000fda000780c0ff */
[----:B------:R-:W-:Y:S05]  /*12bc0*/  @!P0 BRA `(.L_x_523) ;  /* 0x0000000000108947 */ /* 0x000fea0003800000 */
[----:B-----5:R-:W-:-:S13]  /*12bd0*/  FSETP.NEU.AND P0, PT, R153, RZ, PT ;  /* 0x000000ff9900720b */ /* 0x020fda0003f0d000 */
[----:B------:R-:W-:Y:S05]  /*12be0*/  @!P0 BREAK B0 ;  /* 0x0000000000008942 */ /* 0x000fea0003800000 */
[----:B------:R-:W-:Y:S05]  /*12bf0*/  @P0 BRA `(.L_x_521) ;  /* 0x0000000000240947 */ /* 0x000fea0003800000 */
[----:B------:R-:W-:Y:S05]  /*12c00*/  BRA `(.L_x_10) ;  /* 0x0000002c00e87947 */ /* 0x000fea0003800000 */
.L_x_523:
[----:B------:R-:W-:-:S04]  /*12c10*/  ISETP.NE.U32.AND P0, PT, RZ, UR6, PT ;  /* 0x00000006ff007c0c */ /* 0x000fc8000bf05070 */
[----:B------:R-:W-:-:S13]  /*12c20*/  ISETP.NE.AND.EX P0, PT, RZ, UR7, PT, P0 ;  /* 0x00000007ff007c0c */ /* 0x000fda000bf05300 */
[----:B------:R-:W-:Y:S05]  /*12c30*/  @!P0 BREAK B0 ;  /* 0x0000000000008942 */ /* 0x000fea0003800000 */
[----:B------:R-:W-:Y:S05]  /*12c40*/  @P0 BRA `(.L_x_521) ;  /* 0x0000000000100947 */ /* 0x000fea0003800000 */
[----:B------:R-:W-:Y:S05]  /*12c50*/  BRA `(.L_x_10) ;  /* 0x0000002c00d47947 */ /* 0x000fea0003800000 */
.L_x_522:
[----:B-----5:R-:W-:-:S13]  /*12c60*/  FSETP.NEU.AND P0, PT, R153, RZ, PT ;  /* 0x000000ff9900720b */ /* 0x020fda0003f0d000 */
[----:B------:R-:W-:Y:S05]  /*12c70*/  @!P0 BREAK B0 ;  /* 0x0000000000008942 */ /* 0x000fea0003800000 */
[----:B------:R-:W-:Y:S05]  /*12c80*/  @!P0 BRA `(.L_x_10) ;  /* 0x0000002c00c88947 */ /* 0x000fea0003800000 */
.L_x_521:
[----:B------:R-:W-:Y:S05]  /*12c90*/  BSYNC B0 ;  /* 0x0000000000007941 */ /* 0x000fea0003800000 */
.L_x_520:
[----:B------:R-:W-:-:S04]  /*12ca0*/  LOP3.LUT R19, R19, 0x1, RZ, 0xfc, !PT ;  /* 0x0000000113137812 */ /* 0x000fc800078efcff */
[----:B------:R-:W-:-:S13]  /*12cb0*/  ISETP.NE.AND P0, PT, R19, 0x3, PT ;  /* 0x000000031300780c */ /* 0x000fda0003f05270 */
[----:B------:R-:W-:Y:S05]  /*12cc0*/  @!P0 BRA `(.L_x_524) ;  /* 0x0000000000048947 */ /* 0x000fea0003800000 */
[----:B------:R-:W-:Y:S01]  /*12cd0*/  BPT.TRAP 0x1 ;  /* 0x000000040000795c */ /* 0x000fe20000300000 */
.L_x_524:
[----:B------:R-:W3:Y:S01]  /*12ce0*/  S2UR UR5, SR_CgaCtaId ;  /* 0x00000000000579c3 */ /* 0x000ee20000008800 */
[----:B------:R-:W-:Y:S02]  /*12cf0*/  UMOV UR4, 0x400 ;  /* 0x0000040000047882 */ /* 0x000fe40000000000 */
[----:B---3--:R-:W-:-:S04]  /*12d00*/  ULEA UR4, UR5, UR4, 0x18 ;  /* 0x0000000405047291 */ /* 0x008fc8000f8ec03f */
[----:B------:R-:W-:-:S04]  /*12d10*/  ULEA UR4, UR36, UR4, 0x3 ;  /* 0x0000000424047291 */ /* 0x000fc8000f8e183f */
[----:B------:R-:W-:-:S04]  /*12d20*/  UIADD3 UR4, UR4, 0x60, URZ ;  /* 0x0000006004047890 */ /* 0x000fc8000fffe03f */
[----:B------:R-:W-:-:S09]  /*12d30*/  UPRMT UR4, UR5, 0x654, UR4 ;  /* 0x0000065405047896 */ /* 0x000fd20008000004 */
[----:B------:R-:W-:Y:S01]  /*12d40*/  SYNCS.ARRIVE.TRANS64.RED.A1T0 RZ, [UR4], RZ ;  /* 0x000000ffffff79a7 */ /* 0x000fe20008100404 */
[----:B------:R-:W-:Y:S05]  /*12d50*/  BRA `(.L_x_10) ;  /* 0x0000002c00947947 */ /* 0x000fea0003800000 */
.L_x_9:
[----:B------:R-:W-:Y:S01]  /*12d60*/  ULDC.64 UR4, c[0x0][0x8f8] ;  /* 0x00023e0000047ab9 */ /* 0x000fe20000000a00 */
[----:B------:R-:W-:Y:S01]  /*12d70*/  PRMT R11, RZ, 0x7610, R11 ;  /* 0x00007610ff0b7816 */ /* 0x000fe2000000000b */
[----:B------:R-:W-:Y:S01]  /*12d80*/  IMAD.MOV.U32 R6, RZ, RZ, -0x1 ;  /* 0xffffffffff067424 */ /* 0x000fe200078e00ff */
[----:B------:R-:W-:Y:S02]  /*12d90*/  ISETP.GE.U32.AND P1, PT, R2, UR4, PT ;  /* 0x0000000402007c0c */ /* 0x000fe4000bf26070 */
[----:B------:R-:W-:Y:S02]  /*12da0*/  MOV R7, 0xffffffff ;  /* 0xffffffff00077802 */ /* 0x000fe40000000f00 */
[----:B------:R-:W-:Y:S02]  /*12db0*/  ISETP.GE.U32.AND.EX P1, PT, R16, UR5, PT, P1 ;  /* 0x0000000510007c0c */ /* 0x000fe4000bf26110 */
[----:B------:R-:W-:-:S11]  /*12dc0*/  MOV R3, 0xffffffff ;  /* 0xffffffff00037802 */ /* 0x000fd60000000f00 */
        /* <DEDUP_REMOVED lines=19> */
.L_x_526:
[--C-:B------:R-:W-:Y:S01]  /*12f00*/  SHF.R.U64 R20, R14, R24, R15.reuse ;  /* 0x000000180e147219 */ /* 0x100fe2000000120f */
[----:B------:R-:W1:Y:S01]  /*12f10*/  LDC R28, c[0x0][0x8c0] ;  /* 0x00023000ff1c7b82 */ /* 0x000e620000000800 */
[----:B------:R-:W-:Y:S01]  /*12f20*/  I2FP.F32.U32 R6, R8 ;  /* 0x0000000800067245 */ /* 0x000fe20000201000 */
[----:B------:R-:W-:Y:S01]  /*12f30*/  ULDC UR4, c[0x0][0x150] ;  /* 0x0000540000047ab9 */ /* 0x000fe20000000800 */
[----:B------:R-:W-:Y:S02]  /*12f40*/  SHF.R.U32.HI R3, RZ, R24, R15 ;  /* 0x00000018ff037219 */ /* 0x000fe4000001160f */
[----:B------:R-:W-:Y:S01]  /*12f50*/  IADD3 R9, P1, RZ, -R20, RZ ;  /* 0x80000014ff097210 */ /* 0x000fe20007f3e0ff */
[----:B------:R-:W-:Y:S01]  /*12f60*/  FMUL R13, R6, UR4 ;  /* 0x00000004060d7c20 */ /* 0x000fe20008400000 */
[----:B------:R-:W-:Y:S01]  /*12f70*/  ULDC UR4, c[0x0][0x154] ;  /* 0x0000550000047ab9 */ /* 0x000fe20000000800 */
[----:B------:R-:W2:Y:S01]  /*12f80*/  LDC.64 R30, c[0x0][0x8e8] ;  /* 0x00023a00ff1e7b82 */ /* 0x000ea20000000a00 */
[----:B------:R-:W-:Y:S01]  /*12f90*/  IADD3.X R11, RZ, ~R3, RZ, P1, !PT ;  /* 0x80000003ff0b7210 */ /* 0x000fe20000ffe4ff */
[----:B------:R-:W-:-:S02]  /*12fa0*/  IMAD.MOV.U32 R3, RZ, RZ, R16 ;  /* 0x000000ffff037224 */ /* 0x000fc400078e0010 */
[----:B------:R-:W3:Y:S02]  /*12fb0*/  F2I.U32.TRUNC.NTZ R13, R13 ;  /* 0x0000000d000d7305 */ /* 0x000ee4000020f000 */
[-C--:B------:R-:W-:Y:S02]  /*12fc0*/  IMAD R12, R11, R26.reuse, RZ ;  /* 0x0000001a0b0c7224 */ /* 0x080fe400078e02ff */
[----:B------:R-:W4:Y:S01]  /*12fd0*/  LDC R15, c[0x0][0x144] ;  /* 0x00005100ff0f7b82 */ /* 0x000f220000000800 */
[----:B------:R-:W-:-:S04]  /*12fe0*/  IMAD.WIDE.U32 R6, R9, R26, R2 ;  /* 0x0000001a09067225 */ /* 0x000fc800078e0002 */
[----:B------:R-:W-:Y:S01]  /*12ff0*/  IMAD R3, R9, R27, R12 ;  /* 0x0000001b09037224 */ /* 0x000fe200078e020c */
[----:B------:R-:W-:Y:S02]  /*13000*/  MOV R9, 0x1 ;  /* 0x0000000100097802 */ /* 0x000fe40000000f00 */
[----:B------:R-:W5:Y:S02]  /*13010*/  LDC R26, c[0x0][0x8b0] ;  /* 0x00022c00ff1a7b82 */ /* 0x000f640000000800 */
[----:B------:R-:W-:Y:S02]  /*13020*/  IADD3 R3, R7, R3, RZ ;  /* 0x0000000307037210 */ /* 0x000fe40007ffe0ff */
[----:B------:R-:W-:Y:S02]  /*13030*/  I2FP.F32.U32 R7, R10 ;  /* 0x0000000a00077245 */ /* 0x000fe40000201000 */
[----:B-1----:R-:W-:Y:S02]  /*13040*/  SHF.R.U64 R14, R6, R28, R3 ;  /* 0x0000001c060e7219 */ /* 0x002fe40000001203 */
[----:B------:R-:W1:Y:S01]  /*13050*/  LDC R12, c[0x0][0x900] ;  /* 0x00024000ff0c7b82 */ /* 0x000e620000000800 */
[----:B---3--:R-:W-:-:S02]  /*13060*/  IADD3 R6, -R13, RZ, RZ ;  /* 0x000000ff0d067210 */ /* 0x008fc40007ffe1ff */
[----:B--2---:R-:W-:Y:S02]  /*13070*/  ISETP.NE.U32.AND P1, PT, R30, RZ, PT ;  /* 0x000000ff1e00720c */ /* 0x004fe40003f25070 */
[----:B------:R-:W-:Y:S02]  /*13080*/  SHF.R.U32.HI R3, RZ, R28, R3 ;  /* 0x0000001cff037219 */ /* 0x000fe40000011603 */
[----:B------:R-:W-:Y:S01]  /*13090*/  ISETP.NE.AND.EX P1, PT, R31, RZ, PT, P1 ;  /* 0x000000ff1f00720c */ /* 0x000fe20003f25310 */
[----:B------:R-:W2:Y:S01]  /*130a0*/  LDC R23, c[0x0][0x148] ;  /* 0x00005200ff177b82 */ /* 0x000ea20000000800 */
[----:B----4-:R-:W-:Y:S02]  /*130b0*/  IMAD R28, R15, R6, R8 ;  /* 0x000000060f1c7224 */ /* 0x010fe400078e0208 */
[----:B------:R-:W-:Y:S01]  /*130c0*/  FMUL R8, R7, UR4 ;  /* 0x0000000407087c20 */ /* 0x000fe20008400000 */
[----:B------:R-:W-:-:S03]  /*130d0*/  MOV R7, 0xffffffff ;  /* 0xffffffff00077802 */ /* 0x000fc60000000f00 */
[----:B------:R3:W4:Y:S01]  /*130e0*/  F2I.U32.TRUNC.NTZ R21, R8 ;  /* 0x0000000800157305 */ /* 0x000722000020f000 */
[----:B------:R-:W2:Y:S01]  /*130f0*/  LDC R25, c[0x0][0x8a8] ;  /* 0x00022a00ff197b82 */ /* 0x000ea20000000800 */
[-CC-:B-----5:R-:W-:Y:S02]  /*13100*/  SHF.R.U64 R24, R14, R26.reuse, R3.reuse ;  /* 0x0000001a0e187219 */ /* 0x1a0fe40000001203 */
[----:B------:R-:W-:-:S05]  /*13110*/  SHF.R.U32.HI R3, RZ, R26, R3 ;  /* 0x0000001aff037219 */ /* 0x000fca0000011603 */
[----:B------:R-:W2:Y:S01]  /*13120*/  LDC R27, c[0x0][0x8f0] ;  /* 0x00023c00ff1b7b82 */ /* 0x000ea20000000800 */
[-C--:B-1----:R-:W-:Y:S02]  /*13130*/  SHF.L.U32 R6, R7, R12.reuse, RZ ;  /* 0x0000000c07067219 */ /* 0x082fe400000006ff */
[--C-:B------:R-:W-:Y:S02]  /*13140*/  SHF.R.U64 R15, R24, R12, R3.reuse ;  /* 0x0000000c180f7219 */ /* 0x100fe40000001203 */
[----:B------:R-:W-:Y:S02]  /*13150*/  LOP3.LUT R33, RZ, R6, RZ, 0x33, !PT ;  /* 0x00000006ff217212 */ /* 0x000fe400078e33ff */
[-C--:B------:R-:W-:Y:S01]  /*13160*/  SHF.R.U32.HI R7, RZ, R12.reuse, R3 ;  /* 0x0000000cff077219 */ /* 0x080fe20000011603 */
[----:B------:R-:W1:Y:S01]  /*13170*/  LDC R29, c[0x0][0x8e0] ;  /* 0x00023800ff1d7b82 */ /* 0x000e620000000800 */
[----:B------:R-:W-:Y:S02]  /*13180*/  SHF.L.U32 R26, R9, R12, RZ ;  /* 0x0000000c091a7219 */ /* 0x000fe400000006ff */
[----:B------:R-:W-:-:S05]  /*13190*/  MOV R6, R15 ;  /* 0x0000000f00067202 */ /* 0x000fca0000000f00 */
[----:B------:R-:W1:Y:S01]  /*131a0*/  LDC R32, c[0x0][0x8b8] ;  /* 0x00022e00ff207b82 */ /* 0x000e620000000800 */
[----:B---34-:R-:W-:Y:S05]  /*131b0*/  @!P1 BRA `(.L_x_527) ;  /* 0x0000000000289947 */ /* 0x018fea0003800000 */
[----:B------:R-:W3:Y:S02]  /*131c0*/  LDC R6, c[0x0][0x8f4] ;  /* 0x00023d00ff067b82 */ /* 0x000ee40000000800 */
[----:B---3--:R-:W-:-:S04]  /*131d0*/  IADD3 R3, P1, R15, R6, RZ ;  /* 0x000000060f037210 */ /* 0x008fc80007f3e0ff */
        /* <DEDUP_REMOVED lines=8> */
.L_x_527:
[----:B------:R-:W-:Y:S02]  /*13260*/  ISETP.NE.AND P1, PT, R22, 0x1, PT ;  /* 0x000000011600780c */ /* 0x000fe40003f25270 */
[----:B--2---:R-:W-:Y:S02]  /*13270*/  SHF.R.U64 R6, R6, R27, R7 ;  /* 0x0000001b06067219 */ /* 0x004fe40000001207 */
[----:B------:R-:W-:Y:S02]  /*13280*/  LOP3.LUT R3, R24, R33, RZ, 0xc0, !PT ;  /* 0x0000002118037212 */ /* 0x000fe400078ec0ff */
[----:B------:R-:W-:Y:S02]  /*13290*/  IADD3 R21, -R21, RZ, RZ ;  /* 0x000000ff15157210 */ /* 0x000fe40007ffe1ff */
[----:B------:R-:W-:Y:S01]  /*132a0*/  IADD3 R9, R25, -0x1, RZ ;  /* 0xffffffff19097810 */ /* 0x000fe20007ffe0ff */
[----:B------:R-:W-:Y:S01]  /*132b0*/  IMAD R7, R26, R6, R3 ;  /* 0x000000061a077224 */ /* 0x000fe200078e0203 */
[----:B------:R-:W-:-:S02]  /*132c0*/  IADD3 R8, -R6, RZ, RZ ;  /* 0x000000ff06087210 */ /* 0x000fc40007ffe1ff */
[----:B------:R-:W-:Y:S01]  /*132d0*/  LOP3.LUT R14, R14, R9, RZ, 0xc0, !PT ;  /* 0x000000090e0e7212 */ /* 0x000fe200078ec0ff */
[----:B------:R-:W-:Y:S01]  /*132e0*/  @P1 IMAD R28, R23, R21, R10 ;  /* 0x00000015171c1224 */ /* 0x000fe200078e020a */
[----:B------:R-:W-:Y:S01]  /*132f0*/  MOV R11, 0x1 ;  /* 0x00000001000b7802 */ /* 0x000fe20000000f00 */
[----:B-1----:R-:W-:Y:S02]  /*13300*/  IMAD R3, R8, R29, R15 ;  /* 0x0000001d08037224 */ /* 0x002fe400078e020f */
[----:B------:R-:W-:Y:S02]  /*13310*/  IMAD R7, R7, R32, R28 ;  /* 0x0000002007077224 */ /* 0x000fe400078e021c */
[----:B------:R-:W-:Y:S01]  /*13320*/  IMAD R8, R3, R25, R14 ;  /* 0x0000001903087224 */ /* 0x000fe200078e020e */
[----:B------:R-:W-:-:S04]  /*13330*/  MOV R3, R20 ;  /* 0x0000001400037202 */ /* 0x000fc80000000f00 */
[----:B------:R-:W-:Y:S02]  /*13340*/  SEL R6, R8, R7, !P1 ;  /* 0x0000000708067207 */ /* 0x000fe40004800000 */
[----:B------:R-:W-:-:S07]  /*13350*/  SEL R7, R7, R8, !P1 ;  /* 0x0000000807077207 */ /* 0x000fce0004800000 */
.L_x_525:
[----:B------:R-:W-:-:S08]  /*13360*/  NOP ;  /* 0x0000000000007918 */ /* 0x000fd00000000000 */
[----:B------:R-:W1:-:S00]  /*13370*/  USETMAXREG.DEALLOC.CTAPOOL 0x28 ;  /* 0x00000028000079c8 */ /* 0x000e4000080e0500 */
[----:B-1----:R-:W-:-:S13]  /*13380*/  ISETP.NE.AND P1, PT, R0, 0x1, PT ;  /* 0x000000010000780c */ /* 0x002fda0003f25270 */
[----:B------:R-:W-:Y:S05]  /*13390*/  @!P1 BRA `(.L_x_10) ;  /* 0x0000002800049947 */ /* 0x000fea0003800000 */
[----:B------:R-:W-:Y:S05]  /*133a0*/  @!P4 BRA `(.L_x_528) ;  /* 0x00000018001cc947 */ /* 0x000fea0003800000 */
[----:B------:R-:W-:-:S13]  /*133b0*/  ISETP.NE.OR P0, PT, R0, 0x2, P0 ;  /* 0x000000020000780c */ /* 0x000fda0000705670 */
[----:B------:R-:W-:Y:S05]  /*133c0*/  @P0 BRA `(.L_x_10) ;  /* 0x0000002400f80947 */ /* 0x000fea0003800000 */
[----:B------:R-:W-:-:S13]  /*133d0*/  LOP3.LUT P1, RZ, R11, 0xff, RZ, 0xc0, !PT ;  /* 0x000000ff0bff7812 */ /* 0x000fda000782c0ff */
[----:B------:R-:W-:Y:S05]  /*133e0*/  @!P1 BRA `(.L_x_529) ;  /* 0x0000000000189947 */ /* 0x000fea0003800000 */
[----:B------:R-:W-:Y:S01]  /*133f0*/  UMOV UR4, 0x400 ;  /* 0x0000040000047882 */ /* 0x000fe20000000000 */
[----:B------:R-:W-:Y:S01]  /*13400*/  MOV R0, RZ ;  /* 0x000000ff00007202 */ /* 0x000fe20000000f00 */
[----:B------:R-:W-:-:S03]  /*13410*/  ULEA UR4, UR37, UR4, 0x18 ;  /* 0x0000000425047291 */ /* 0x000fc6000f8ec03f */
[----:B------:R-:W-:-:S06]  /*13420*/  SHF.L.U32 R0, R0, 0x1f, RZ ;  /* 0x0000001f00007819 */ /* 0x000fcc00000006ff */
[----:B------:R-:W1:Y:S02]  /*13430*/  SYNCS.PHASECHK.TRANS64.TRYWAIT P0, [UR4+0x88], R0 ;  /* 0x00008800ff0075a7 */ /* 0x000e640008000144 */
[----:B-1----:R-:W-:Y:S05]  /*13440*/  @!P0 BRA `(.L_x_530) ;  /* 0x0000002800b08947 */ /* 0x002fea0003800000 */
.L_x_529:
[----:B------:R-:W-:Y:S01]  /*13450*/  PRMT R10, RZ, 0x7610, R10 ;  /* 0x00007610ff0a7816 */ /* 0x000fe2000000000a */
[----:B------:R-:W-:Y:S06]  /*13460*/  @P3 BRA `(.L_x_531) ;  /* 0x0000000000243947 */ /* 0x000fec0003800000 */
[----:B------:R-:W-:Y:S02]  /*13470*/  ULDC.64 UR4, c[0x0][0x588] ;  /* 0x0001620000047ab9 */ /* 0x000fe40000000a00 */
[----:B------:R-:W-:-:S04]  /*13480*/  ISETP.NE.U32.AND P0, PT, RZ, UR4, PT ;  /* 0x00000004ff007c0c */ /* 0x000fc8000bf05070 */
[----:B------:R-:W-:-:S13]  /*13490*/  ISETP.NE.AND.EX P0, PT, RZ, UR5, PT, P0 ;  /* 0x00000005ff007c0c */ /* 0x000fda000bf05300 */
[----:B------:R-:W-:Y:S05]  /*134a0*/  @!P0 BRA `(.L_x_532) ;  /* 0x00000000000c8947 */ /* 0x000fea0003800000 */
[----:B------:R3:W5:Y:S01]  /*134b0*/  LDG.E R12, desc[UR42][R4.64] ;  /* 0x0000002a040c7981 */ /* 0x000762000c1e1900 */
[----:B------:R-:W-:Y:S01]  /*134c0*/  MOV R10, 0x1 ;  /* 0x00000001000a7802 */ /* 0x000fe20000000f00 */
[----:B------:R-:W-:Y:S06]  /*134d0*/  BRA `(.L_x_531) ;  /* 0x0000000000087947 */ /* 0x000fec0003800000 */
.L_x_532:
[----:B------:R-:W2:Y:S01]  /*134e0*/  LDC R12, c[0x0][0x580] ;  /* 0x00016000ff0c7b82 */ /* 0x000ea20000000800 */
[----:B------:R-:W-:-:S07]  /*134f0*/  IMAD.MOV.U32 R10, RZ, RZ, 0x1 ;  /* 0x00000001ff0a7424 */ /* 0x000fce00078e00ff */
.L_x_531:
[----:B------:R-:W-:Y:S05]  /*13500*/  @!P1 BRA `(.L_x_533) ;  /* 0x00000014004c9947 */ /* 0x000fea0003800000 */
[----:B-1----:R-:W1:Y:S01]  /*13510*/  LDC R0, c[0x0][0x900] ;  /* 0x00024000ff007b82 */ /* 0x002e620000000800 */
[----:B---3--:R-:W-:Y:S01]  /*13520*/  MOV R5, 0xffffffff ;  /* 0xffffffff00057802 */ /* 0x008fe20000000f00 */
[----:B------:R-:W-:Y:S01]  /*13530*/  ULDC.64 UR22, c[0x0][0x198] ;  /* 0x0000660000167ab9 */ /* 0x000fe20000000a00 */
[----:B------:R-:W-:Y:S01]  /*13540*/  MOV R9, 0x1 ;  /* 0x0000000100097802 */ /* 0x000fe20000000f00 */
[----:B------:R-:W-:Y:S01]  /*13550*/  ULDC.64 UR4, c[0x0][0x588] ;  /* 0x0001620000047ab9 */ /* 0x000fe20000000a00 */
[----:B------:R-:W-:Y:S01]  /*13560*/  LOP3.LUT R11, R19, 0x2, RZ, 0xfc, !PT ;  /* 0x00000002130b7812 */ /* 0x000fe200078efcff */
[----:B------:R-:W-:Y:S01]  /*13570*/  ULDC.64 UR6, c[0x0][0x590] ;  /* 0x0001640000067ab9 */ /* 0x000fe20000000a00 */
[----:B------:R-:W-:Y:S01]  /*13580*/  ULDC.64 UR14, c[0x0][0x8f8] ;  /* 0x00023e00000e7ab9 */ /* 0x000fe20000000a00 */
[----:B------:R-:W3:Y:S01]  /*13590*/  LDC R8, c[0x0][0x8a8] ;  /* 0x00022a00ff087b82 */ /* 0x000ee20000000800 */
[-C--:B-1----:R-:W-:Y:S02]  /*135a0*/  SHF.L.U32 R5, R5, R0.reuse, RZ ;  /* 0x0000000005057219 */ /* 0x082fe400000006ff */
[----:B------:R-:W-:-:S02]  /*135b0*/  SHF.L.U32 R0, R9, R0, RZ ;  /* 0x0000000009007219 */ /* 0x000fc400000006ff */
[----:B------:R-:W-:Y:S02]  /*135c0*/  LOP3.LUT R9, RZ, R5, RZ, 0x33, !PT ;  /* 0x00000005ff097212 */ /* 0x000fe400078e33ff */
[----:B---3--:R-:W-:-:S07]  /*135d0*/  IADD3 R8, R8, -0x1, RZ ;  /* 0xffffffff08087810 */ /* 0x008fce0007ffe0ff */
.L_x_589:
[----:B------:R-:W-:Y:S02]  /*135e0*/  ISETP.NE.U32.AND P0, PT, RZ, UR6, PT ;  /* 0x00000006ff007c0c */ /* 0x000fe4000bf05070 */
[----:B------:R-:W-:Y:S02]  /*135f0*/  R2UR UR19, R7 ;  /* 0x00000000071372ca */ /* 0x000fe400000e0000 */
[----:B------:R-:W-:Y:S02]  /*13600*/  R2UR UR18, R6 ;  /* 0x00000000061272ca */ /* 0x000fe400000e0000 */
[----:B------:R-:W-:-:S09]  /*13610*/  ISETP.NE.AND.EX P0, PT, RZ, UR7, PT, P0 ;  /* 0x00000007ff007c0c */ /* 0x000fd2000bf05300 */
[----:B------:R-:W-:Y:S02]  /*13620*/  USHF.L.U32 UR19, UR19, 0x8, URZ ;  /* 0x0000000813137899 */ /* 0x000fe4000800063f */
[----:B------:R-:W-:Y:S02]  /*13630*/  USHF.L.U32 UR18, UR18, 0x7, URZ ;  /* 0x0000000712127899 */ /* 0x000fe4000800063f */
[----:B--234-:R-:W-:Y:S10]  /*13640*/  @!P0 BRA `(.L_x_534) ;  /* 0x00000000002c8947 */ /* 0x01cff40003800000 */
[----:B------:R-:W-:-:S04]  /*13650*/  ISETP.NE.U32.AND P1, PT, RZ, UR4, PT ;  /* 0x00000004ff007c0c */ /* 0x000fc8000bf25070 */
[----:B------:R-:W-:-:S13]  /*13660*/  ISETP.NE.AND.EX P1, PT, RZ, UR5, PT, P1 ;  /* 0x00000005ff007c0c */ /* 0x000fda000bf25310 */
[----:B------:R-:W-:Y:S05]  /*13670*/  @!P1 BRA `(.L_x_535) ;  /* 0x0000000000189947 */ /* 0x000fea0003800000 */
[----:B------:R-:W1:Y:S01]  /*13680*/  LDC.64 R4, c[0x0][0x588] ;  /* 0x00016200ff047b82 */ /* 0x000e620000000a00 */
[----:B------:R-:W-:-:S04]  /*13690*/  IMAD R7, R3, UR6, RZ ;  /* 0x0000000603077c24 */ /* 0x000fc8000f8e02ff */
[----:B-1----:R-:W-:-:S05]  /*136a0*/  IMAD.WIDE R4, R7, 0x4, R4 ;  /* 0x0000000407047825 */ /* 0x002fca00078e0204 */
[----:B--2--5:R1:W5:Y:S01]  /*136b0*/  LDG.E R12, desc[UR42][R4.64] ;  /* 0x0000002a040c7981 */ /* 0x024362000c1e1900 */
[----:B------:R-:W-:Y:S01]  /*136c0*/  MOV R10, 0x1 ;  /* 0x00000001000a7802 */ /* 0x000fe20000000f00 */
[----:B------:R-:W-:Y:S06]  /*136d0*/  BRA `(.L_x_534) ;  /* 0x0000000000087947 */ /* 0x000fec0003800000 */
.L_x_535:
[----:B--2--5:R-:W3:Y:S01]  /*136e0*/  LDC R12, c[0x0][0x580] ;  /* 0x00016000ff0c7b82 */ /* 0x024ee20000000800 */
[----:B------:R-:W-:-:S07]  /*136f0*/  MOV R10, 0x1 ;  /* 0x00000001000a7802 */ /* 0x000fce0000000f00 */
.L_x_534:
[----:B------:R-:W-:Y:S05]  /*13700*/  @!P0 BRA `(.L_x_536) ;  /* 0x00000000001c8947 */ /* 0x000fea0003800000 */
[----:B------:R-:W-:-:S13]  /*13710*/  LOP3.LUT P2, RZ, R10, 0xff, RZ, 0xc0, !PT ;  /* 0x000000ff0aff7812 */ /* 0x000fda000784c0ff */
[----:B-1----:R-:W1:Y:S02]  /*13720*/  @!P2 LDC.64 R4, c[0x0][0x588] ;  /* 0x00016200ff04ab82 */ /* 0x002e640000000a00 */
[----:B-1----:R-:W-:-:S04]  /*13730*/  @!P2 ISETP.NE.U32.AND P0, PT, R4, RZ, PT ;  /* 0x000000ff0400a20c */ /* 0x002fc80003f05070 */
[----:B------:R-:W-:Y:S02]  /*13740*/  @!P2 ISETP.NE.AND.EX P1, PT, R5, RZ, PT, P0 ;  /* 0x000000ff0500a20c */ /* 0x000fe40003f25300 */
[----:B--23-5:R-:W-:Y:S02]  /*13750*/  @P2 FSETP.EQ.AND P0, PT, R12, RZ, PT ;  /* 0x000000ff0c00220b */ /* 0x02cfe40003f02000 */
[----:B------:R-:W-:Y:S01]  /*13760*/  @!P2 PLOP3.LUT P0, PT, P1, PT, PT, 0x8, 0x0 ;  /* 0x000000000000a81c */ /* 0x000fe20000f0e170 */
[----:B------:R-:W-:-:S12]  /*13770*/  BRA `(.L_x_537) ;  /* 0x0000000000047947 */ /* 0x000fd80003800000 */
.L_x_536:
[----:B--23-5:R-:W-:-:S13]  /*13780*/  FSETP.EQ.AND P0, PT, R12, RZ, PT ;  /* 0x000000ff0c00720b */ /* 0x02cfda0003f02000 */
.L_x_537:
[----:B------:R-:W-:Y:S02]  /*13790*/  ISETP.NE.AND P2, PT, R11, 0x3, PT ;  /* 0x000000030b00780c */ /* 0x000fe40003f45270 */
[----:B------:R-:W-:-:S04]  /*137a0*/  ELECT P1, URZ, PT ;  /* 0x00000000003f782f */ /* 0x000fc80003820000 */
[----:B------:R-:W-:-:S07]  /*137b0*/  PLOP3.LUT P0, PT, P1, P0, PT, 0x20, 0x0 ;  /* 0x000000000000781c */ /* 0x000fce0000f00470 */
[----:B------:R-:W-:Y:S06]  /*137c0*/  @!P2 BRA `(.L_x_538) ;  /* 0x000000000004a947 */ /* 0x000fec0003800000 */
[----:B------:R-:W-:Y:S01]  /*137d0*/  BPT.TRAP 0x1 ;  /* 0x000000040000795c */ /* 0x000fe20000300000 */
.L_x_538:
[----:B------:R-:W2:Y:S01]  /*137e0*/  S2UR UR37, SR_CgaCtaId ;  /* 0x00000000002579c3 */ /* 0x000ea20000008800 */
[----:B------:R-:W-:Y:S01]  /*137f0*/  UMOV UR13, 0x400 ;  /* 0x00000400000d7882 */ /* 0x000fe20000000000 */
[----:B-1----:R-:W-:-:S04]  /*13800*/  MOV R4, 0x1 ;  /* 0x0000000100047802 */ /* 0x002fc80000000f00 */
[----:B------:R-:W-:Y:S01]  /*13810*/  SHF.L.U32 R4, R4, 0x1f, RZ ;  /* 0x0000001f04047819 */ /* 0x000fe200000006ff */
[----:B--2---:R-:W-:-:S09]  /*13820*/  ULEA UR13, UR37, UR13, 0x18 ;  /* 0x0000000d250d7291 */ /* 0x004fd2000f8ec03f */
[----:B------:R-:W1:Y:S02]  /*13830*/  SYNCS.PHASECHK.TRANS64.TRYWAIT P1, [UR13+0x60], R4 ;  /* 0x00006004ff0075a7 */ /* 0x000e64000802014d */
[----:B-1----:R-:W-:Y:S05]  /*13840*/  @!P1 BRA `(.L_x_539) ;  /* 0x0000002400c89947 */ /* 0x002fea0003800000 */
.L_x_625:
[----:B------:R-:W-:Y:S04]  /*13850*/  BSSY B0, `(.L_x_540) ;  /* 0x000000e000007945 */ /* 0x000fe80003800000 */
[----:B------:R-:W-:Y:S05]  /*13860*/  @!P0 BRA `(.L_x_541) ;  /* 0x0000000000308947 */ /* 0x000fea0003800000 */
[----:B------:R-:W-:Y:S01]  /*13870*/  R2UR UR20, R3 ;  /* 0x00000000031472ca */ /* 0x000fe200000e0000 */
[----:B------:R-:W-:Y:S02]  /*13880*/  UIADD3 UR8, UP0, UR22, 0x3f0, URZ ;  /* 0x000003f016087890 */ /* 0x000fe4000ff1e03f */
[----:B------:R-:W-:Y:S02]  /*13890*/  UIADD3 UR16, UR13, 0x200, URZ ;  /* 0x000002000d107890 */ /* 0x000fe4000fffe03f */
[----:B------:R-:W-:Y:S02]  /*138a0*/  UIADD3 UR17, UR13, 0x40, URZ ;  /* 0x000000400d117890 */ /* 0x000fe4000fffe03f */
[----:B------:R-:W-:Y:S01]  /*138b0*/  UIADD3.X UR9, URZ, UR23, URZ, UP0, !UPT ;  /* 0x000000173f097290 */ /* 0x000fe200087fe43f */
[----:B------:R-:W-:Y:S01]  /*138c0*/  UMOV UR10, 0x0 ;  /* 0x00000000000a7882 */ /* 0x000fe20000000000 */
[----:B------:R-:W-:-:S07]  /*138d0*/  UMOV UR11, 0x10000000 ;  /* 0x10000000000b7882 */ /* 0x000fce0000000000 */
[----:B------:R2:W-:Y:S02]  /*138e0*/  UTMALDG.3D [UR16], [UR8], desc[UR10] ;  /* 0x00000a10080075b4 */ /* 0x0005e40008011000 */
[----:B--2---:R-:W-:Y:S05]  /*138f0*/  @!P2 BRA `(.L_x_542) ;  /* 0x000000000004a947 */ /* 0x004fea0003800000 */
[----:B------:R-:W-:Y:S01]  /*13900*/  BPT.TRAP 0x1 ;  /* 0x000000040000795c */ /* 0x000fe20000300000 */
.L_x_542:
[----:B-1----:R-:W1:Y:S02]  /*13910*/  LDC R5, c[0x0][0x800] ;  /* 0x00020000ff057b82 */ /* 0x002e640000000800 */
[----:B-1----:R2:W-:Y:S02]  /*13920*/  SYNCS.ARRIVE.TRANS64.RED.A0TR RZ, [UR13+0x40], R5 ;  /* 0x00004005ffff79a7 */ /* 0x0025e4000830040d */
.L_x_541:
[----:B------:R-:W-:Y:S05]  /*13930*/  BSYNC B0 ;  /* 0x0000000000007941 */ /* 0x000fea0003800000 */
.L_x_540:
[----:B------:R-:W-:Y:S05]  /*13940*/  @!P2 BRA `(.L_x_543) ;  /* 0x000000000004a947 */ /* 0x000fea0003800000 */
[----:B------:R-:W-:Y:S01]  /*13950*/  BPT.TRAP 0x1 ;  /* 0x000000040000795c */ /* 0x000fe20000300000 */
.L_x_543:
[----:B------:R-:W-:-:S04]  /*13960*/  UIADD3 UR33, UR13, 0x40, URZ ;  /* 0x000000400d217890 */ /* 0x000fc8000fffe03f */
[----:B------:R-:W-:-:S09]  /*13970*/  UPRMT UR16, UR37, 0x654, UR33 ;  /* 0x0000065425107896 */ /* 0x000fd20008000021 */
[----:B------:R-:W-:Y:S01]  /*13980*/  SYNCS.ARRIVE.TRANS64.RED.A1T0 RZ, [UR16], RZ ;  /* 0x000000ffffff79a7 */ /* 0x000fe20008100410 */
[----:B------:R-:W-:Y:S05]  /*13990*/  @!P2 BRA `(.L_x_544) ;  /* 0x000000000004a947 */ /* 0x000fea0003800000 */
[----:B------:R-:W-:Y:S01]  /*139a0*/  BPT.TRAP 0x1 ;  /* 0x000000040000795c */ /* 0x000fe20000300000 */
.L_x_544:
[----:B------:R-:W3:Y:S02]  /*139b0*/  SYNCS.PHASECHK.TRANS64.TRYWAIT P1, [UR13+0x68], R4 ;  /* 0x00006804ff0075a7 */ /* 0x000ee4000802014d */
[----:B---3--:R-:W-:Y:S05]  /*139c0*/  @!P1 BRA `(.L_x_545) ;  /* 0x0000002400809947 */ /* 0x008fea0003800000 */
.L_x_626:
[----:B------:R-:W-:Y:S04]  /*139d0*/  BSSY B0, `(.L_x_546) ;  /* 0x0000010000007945 */ /* 0x000fe80003800000 */
[----:B------:R-:W-:Y:S05]  /*139e0*/  @!P0 BRA `(.L_x_547) ;  /* 0x0000000000388947 */ /* 0x000fea0003800000 */
[----:B------:R-:W-:Y:S01]  /*139f0*/  UIADD3 UR20, UP0, UR22, 0x3f0, URZ ;  /* 0x000003f016147890 */ /* 0x000fe2000ff1e03f */
[----:B------:R-:W-:Y:S01]  /*13a00*/  R2UR UR12, R3 ;  /* 0x00000000030c72ca */ /* 0x000fe200000e0000 */
[----:B------:R-:W-:Y:S02]  /*13a10*/  UIADD3 UR11, UR19, 0x80, URZ ;  /* 0x00000080130b7890 */ /* 0x000fe4000fffe03f */
[----:B------:R-:W-:Y:S02]  /*13a20*/  UIADD3 UR8, UR13, 0x2200, URZ ;  /* 0x000022000d087890 */ /* 0x000fe4000fffe03f */
[----:B------:R-:W-:Y:S02]  /*13a30*/  UIADD3 UR9, UR13, 0x48, URZ ;  /* 0x000000480d097890 */ /* 0x000fe4000fffe03f */
[----:B------:R-:W-:Y:S01]  /*13a40*/  UIADD3.X UR21, URZ, UR23, URZ, UP0, !UPT ;  /* 0x000000173f157290 */ /* 0x000fe200087fe43f */
[----:B------:R-:W-:Y:S01]  /*13a50*/  UMOV UR24, 0x0 ;  /* 0x0000000000187882 */ /* 0x000fe20000000000 */
[----:B------:R-:W-:Y:S01]  /*13a60*/  UMOV UR25, 0x10000000 ;  /* 0x1000000000197882 */ /* 0x000fe20000000000 */
[----:B------:R-:W-:-:S06]  /*13a70*/  UMOV UR10, UR18 ;  /* 0x00000012000a7c82 */ /* 0x000fcc0008000000 */
[----:B------:R3:W-:Y:S02]  /*13a80*/  UTMALDG.3D [UR8], [UR20], desc[UR24] ;  /* 0x00001808140075b4 */ /* 0x0007e40008011000 */
[----:B---3--:R-:W-:Y:S05]  /*13a90*/  @!P2 BRA `(.L_x_548) ;  /* 0x000000000004a947 */ /* 0x008fea0003800000 */
[----:B------:R-:W-:Y:S01]  /*13aa0*/  BPT.TRAP 0x1 ;  /* 0x000000040000795c */ /* 0x000fe20000300000 */
.L_x_548:
[----:B-12---:R-:W1:Y:S02]  /*13ab0*/  LDC R5, c[0x0][0x800] ;  /* 0x00020000ff057b82 */ /* 0x006e640000000800 */
[----:B-1----:R3:W-:Y:S02]  /*13ac0*/  SYNCS.ARRIVE.TRANS64.RED.A0TR RZ, [UR13+0x48], R5 ;  /* 0x00004805ffff79a7 */ /* 0x0027e4000830040d */
.L_x_547:
[----:B------:R-:W-:Y:S05]  /*13ad0*/  BSYNC B0 ;  /* 0x0000000000007941 */ /* 0x000fea0003800000 */
.L_x_546:
[----:B------:R-:W-:Y:S05]  /*13ae0*/  @!P2 BRA `(.L_x_549) ;  /* 0x000000000004a947 */ /* 0x000fea0003800000 */
[----:B------:R-:W-:Y:S01]  /*13af0*/  BPT.TRAP 0x1 ;  /* 0x000000040000795c */ /* 0x000fe20000300000 */
.L_x_549:
[----:B------:R-:W-:Y:S02]  /*13b00*/  UIADD3 UR25, UR13, 0x48, URZ ;  /* 0x000000480d197890 */ /* 0x000fe4000fffe03f */
[----:B------:R-:W-:Y:S02]  /*13b10*/  UIADD3 UR10, UR18, 0x20, URZ ;  /* 0x00000020120a7890 */ /* 0x000fe4000fffe03f */
[----:B------:R-:W-:-:S09]  /*13b20*/  UPRMT UR20, UR37, 0x654, UR25 ;  /* 0x0000065425147896 */ /* 0x000fd20008000019 */
[----:B------:R-:W-:Y:S01]  /*13b30*/  SYNCS.ARRIVE.TRANS64.RED.A1T0 RZ, [UR20], RZ ;  /* 0x000000ffffff79a7 */ /* 0x000fe20008100414 */
[----:B------:R-:W-:Y:S05]  /*13b40*/  @!P2 BRA `(.L_x_550) ;  /* 0x000000000004a947 */ /* 0x000fea0003800000 */
[----:B------:R-:W-:Y:S01]  /*13b50*/  BPT.TRAP 0x1 ;  /* 0x000000040000795c */ /* 0x000fe20000300000 */
.L_x_550:
[----:B------:R-:W4:Y:S02]  /*13b60*/  SYNCS.PHASECHK.TRANS64.TRYWAIT P1, [UR13+0x70], R4 ;  /* 0x00007004ff0075a7 */ /* 0x000f24000802014d */
[----:B----4-:R-:W-:Y:S05]  /*13b70*/  @!P1 BRA `(.L_x_551) ;  /* 0x00000024002c9947 */ /* 0x010fea0003800000 */
.L_x_627:
        /* <DEDUP_REMOVED lines=8> */
[----:B------:R-:W-:Y:S01]  /*13c00*/  UMOV UR29, 0x10000000 ;  /* 0x10000000001d7882 */ /* 0x000fe20000000000 */
[----:B------:R-:W-:-:S06]  /*13c10*/  UMOV UR11, UR19 ;  /* 0x00000013000b7c82 */ /* 0x000fcc0008000000 */
[----:B------:R4:W-:Y:S02]  /*13c20*/  UTMALDG.3D [UR8], [UR26], desc[UR28] ;  /* 0x00001c081a0075b4 */ /* 0x0009e40008011000 */
[----:B----4-:R-:W-:Y:S05]  /*13c30*/  @!P2 BRA `(.L_x_554) ;  /* 0x000000000004a947 */ /* 0x010fea0003800000 */
[----:B------:R-:W-:Y:S01]  /*13c40*/  BPT.TRAP 0x1 ;  /* 0x000000040000795c */ /* 0x000fe20000300000 */
.L_x_554:
[----:B-123--:R-:W1:Y:S02]  /*13c50*/  LDC R5, c[0x0][0x800] ;  /* 0x00020000ff057b82 */ /* 0x00ee640000000800 */
[----:B-1----:R4:W-:Y:S02]  /*13c60*/  SYNCS.ARRIVE.TRANS64.RED.A0TR RZ, [UR13+0x50], R5 ;  /* 0x00005005ffff79a7 */ /* 0x0029e4000830040d */
.L_x_553:
[----:B------:R-:W-:Y:S05]  /*13c70*/  BSYNC B0 ;  /* 0x0000000000007941 */ /* 0x000fea0003800000 */
.L_x_552:
[----:B------:R-:W-:Y:S05]  /*13c80*/  @!P2 BRA `(.L_x_555) ;  /* 0x000000000004a947 */ /* 0x000fea0003800000 */
[----:B------:R-:W-:Y:S01]  /*13c90*/  BPT.TRAP 0x1 ;  /* 0x000000040000795c */ /* 0x000fe20000300000 */
.L_x_555:
[----:B------:R-:W-:-:S04]  /*13ca0*/  UIADD3 UR17, UR13, 0x50, URZ ;  /* 0x000000500d117890 */ /* 0x000fc8000fffe03f */
[----:B------:R-:W-:-:S09]  /*13cb0*/  UPRMT UR21, UR37, 0x654, UR17 ;  /* 0x0000065425157896 */ /* 0x000fd20008000011 */
[----:B------:R-:W-:Y:S01]  /*13cc0*/  SYNCS.ARRIVE.TRANS64.RED.A1T0 RZ, [UR21], RZ ;  /* 0x000000ffffff79a7 */ /* 0x000fe20008100415 */
[----:B------:R-:W-:Y:S05]  /*13cd0*/  @!P2 BRA `(.L_x_556) ;  /* 0x000000000004a947 */ /* 0x000fea0003800000 */
[----:B------:R-:W-:Y:S01]  /*13ce0*/  BPT.TRAP 0x1 ;  /* 0x000000040000795c */ /* 0x000fe20000300000 */
.L_x_556:
[----:B------:R-:W5:Y:S02]  /*13cf0*/  SYNCS.PHASECHK.TRANS64.TRYWAIT P1, [UR13+0x78], R4 ;  /* 0x00007804ff0075a7 */ /* 0x000f64000802014d */
[----:B-----5:R-:W-:Y:S05]  /*13d00*/  @!P1 BRA `(.L_x_557) ;  /* 0x0000002000e09947 */ /* 0x020fea0003800000 */
.L_x_628:
        /* <DEDUP_REMOVED lines=9> */
[----:B------:R-:W-:-:S07]  /*13da0*/  UMOV UR29, 0x10000000 ;  /* 0x10000000001d7882 */ /* 0x000fce0000000000 */
[----:B------:R1:W-:Y:S02]  /*13db0*/  UTMALDG.3D [UR8], [UR26], desc[UR28] ;  /* 0x00001c081a0075b4 */ /* 0x0003e40008011000 */
[----:B-1----:R-:W-:Y:S05]  /*13dc0*/  @!P2 BRA `(.L_x_560) ;  /* 0x000000000004a947 */ /* 0x002fea0003800000 */
[----:B------:R-:W-:Y:S01]  /*13dd0*/  BPT.TRAP 0x1 ;  /* 0x000000040000795c */ /* 0x000fe20000300000 */
.L_x_560:
[----:B------:R-:W1:Y:S02]  /*13de0*/  LDC R4, c[0x0][0x800] ;  /* 0x00020000ff047b82 */ /* 0x000e640000000800 */
[----:B-1----:R1:W-:Y:S02]  /*13df0*/  SYNCS.ARRIVE.TRANS64.RED.A0TR RZ, [UR13+0x58], R4 ;  /* 0x00005804ffff79a7 */ /* 0x0023e4000830040d */
.L_x_559:
[----:B------:R-:W-:Y:S05]  /*13e00*/  BSYNC B0 ;  /* 0x0000000000007941 */ /* 0x000fea0003800000 */
.L_x_558:
[----:B------:R-:W-:Y:S05]  /*13e10*/  @!P2 BRA `(.L_x_561) ;  /* 0x000000000004a947 */ /* 0x000fea0003800000 */
[----:B------:R-:W-:Y:S01]  /*13e20*/  BPT.TRAP 0x1 ;  /* 0x000000040000795c */ /* 0x000fe20000300000 */
.L_x_561:
[----:B------:R-:W-:Y:S02]  /*13e30*/  UIADD3 UR9, UR13, 0x58, URZ ;  /* 0x000000580d097890 */ /* 0x000fe4000fffe03f */
[----:B------:R-:W-:Y:S02]  /*13e40*/  UIADD3 UR34, UR18, 0x40, URZ ;  /* 0x0000004012227890 */ /* 0x000fe4000fffe03f */
[----:B------:R-:W-:-:S09]  /*13e50*/  UPRMT UR29, UR37, 0x654, UR9 ;  /* 0x00000654251d7896 */ /* 0x000fd20008000009 */
[----:B------:R-:W-:Y:S01]  /*13e60*/  SYNCS.ARRIVE.TRANS64.RED.A1T0 RZ, [UR29], RZ ;  /* 0x000000ffffff79a7 */ /* 0x000fe2000810041d */
[----:B------:R-:W-:Y:S05]  /*13e70*/  @!P2 BRA `(.L_x_562) ;  /* 0x000000000004a947 */ /* 0x000fea0003800000 */
[----:B------:R-:W-:Y:S01]  /*13e80*/  BPT.TRAP 0x1 ;  /* 0x000000040000795c */ /* 0x000fe20000300000 */
.L_x_562:
[----:B-1----:R-:W-:-:S04]  /*13e90*/  SHF.L.U32 R4, RZ, 0x1f, RZ ;  /* 0x0000001fff047819 */ /* 0x002fc800000006ff */
[----:B------:R-:W1:Y:S02]  /*13ea0*/  SYNCS.PHASECHK.TRANS64.TRYWAIT P1, [UR13+0x60], R4 ;  /* 0x00006004ff0075a7 */ /* 0x000e64000802014d */
[----:B-1----:R-:W-:Y:S05]  /*13eb0*/  @!P1 BRA `(.L_x_563) ;  /* 0x00000020008c9947 */ /* 0x002fea0003800000 */
.L_x_629:
[----:B------:R-:W-:Y:S04]  /*13ec0*/  BSSY B0, `(.L_x_564) ;  /* 0x000000e000007945 */ /* 0x000fe80003800000 */
[----:B------:R-:W-:Y:S05]  /*13ed0*/  @!P0 BRA `(.L_x_565) ;  /* 0x0000000000308947 */ /* 0x000fea0003800000 */
[----:B------:R-:W-:Y:S01]  /*13ee0*/  R2UR UR36, R3 ;  /* 0x00000000032472ca */ /* 0x000fe200000e0000 */
[----:B------:R-:W-:Y:S02]  /*13ef0*/  UIADD3 UR10, UP0, UR22, 0x3f0, URZ ;  /* 0x000003f0160a7890 */ /* 0x000fe4000ff1e03f */
[----:B------:R-:W-:Y:S02]  /*13f00*/  UIADD3 UR32, UR13, 0x200, URZ ;  /* 0x000002000d207890 */ /* 0x000fe4000fffe03f */
[----:B------:R-:W-:Y:S01]  /*13f10*/  UIADD3.X UR11, URZ, UR23, URZ, UP0, !UPT ;  /* 0x000000173f0b7290 */ /* 0x000fe200087fe43f */
[----:B------:R-:W-:Y:S01]  /*13f20*/  UMOV UR26, 0x0 ;  /* 0x00000000001a7882 */ /* 0x000fe20000000000 */
[----:B------:R-:W-:Y:S01]  /*13f30*/  UMOV UR27, 0x10000000 ;  /* 0x10000000001b7882 */ /* 0x000fe20000000000 */
[----:B------:R-:W-:-:S06]  /*13f40*/  UMOV UR35, UR19 ;  /* 0x0000001300237c82 */ /* 0x000fcc0008000000 */
[----:B------:R1:W-:Y:S02]  /*13f50*/  UTMALDG.3D [UR32], [UR10], desc[UR26] ;  /* 0x00001a200a0075b4 */ /* 0x0003e40008011000 */
[----:B-1----:R-:W-:Y:S05]  /*13f60*/  @!P2 BRA `(.L_x_566) ;  /* 0x000000000004a947 */ /* 0x002fea0003800000 */
[----:B------:R-:W-:Y:S01]  /*13f70*/  BPT.TRAP 0x1 ;  /* 0x000000040000795c */ /* 0x000fe20000300000 */
.L_x_566:
[----:B--234-:R-:W1:Y:S02]  /*13f80*/  LDC R5, c[0x0][0x800] ;  /* 0x00020000ff057b82 */ /* 0x01ce640000000800 */
[----:B-1----:R1:W-:Y:S02]  /*13f90*/  SYNCS.ARRIVE.TRANS64.RED.A0TR RZ, [UR13+0x40], R5 ;  /* 0x00004005ffff79a7 */ /* 0x0023e4000830040d */
.L_x_565:
[----:B------:R-:W-:Y:S05]  /*13fa0*/  BSYNC B0 ;  /* 0x0000000000007941 */ /* 0x000fea0003800000 */
.L_x_564:
[----:B------:R-:W-:Y:S05]  /*13fb0*/  @!P2 BRA `(.L_x_567) ;  /* 0x000000000004a947 */ /* 0x000fea0003800000 */
[----:B------:R-:W-:Y:S01]  /*13fc0*/  BPT.TRAP 0x1 ;  /* 0x000000040000795c */ /* 0x000fe20000300000 */
.L_x_567:
[----:B------:R-:W-:Y:S01]  /*13fd0*/  SYNCS.ARRIVE.TRANS64.RED.A1T0 RZ, [UR16], RZ ;  /* 0x000000ffffff79a7 */ /* 0x000fe20008100410 */
[----:B------:R-:W-:Y:S05]  /*13fe0*/  @!P2 BRA `(.L_x_568) ;  /* 0x000000000004a947 */ /* 0x000fea0003800000 */
[----:B------:R-:W-:Y:S01]  /*13ff0*/  BPT.TRAP 0x1 ;  /* 0x000000040000795c */ /* 0x000fe20000300000 */
.L_x_568:
[----:B------:R-:W5:Y:S02]  /*14000*/  SYNCS.PHASECHK.TRANS64.TRYWAIT P1, [UR13+0x68], R4 ;  /* 0x00006804ff0075a7 */ /* 0x000f64000802014d */
[----:B-----5:R-:W-:Y:S05]  /*14010*/  @!P1 BRA `(.L_x_569) ;  /* 0x00000020004c9947 */ /* 0x020fea0003800000 */
.L_x_630:
        /* <DEDUP_REMOVED lines=13> */
.L_x_572:
[----:B--234-:R-:W1:Y:S02]  /*140f0*/  LDC R5, c[0x0][0x800] ;  /* 0x00020000ff057b82 */ /* 0x01ce640000000800 */
[----:B-1----:R1:W-:Y:S02]  /*14100*/  SYNCS.ARRIVE.TRANS64.RED.A0TR RZ, [UR13+0x48], R5 ;  /* 0x00004805ffff79a7 */ /* 0x0023e4000830040d */
.L_x_571:
[----:B------:R-:W-:Y:S05]  /*14110*/  BSYNC B0 ;  /* 0x0000000000007941 */ /* 0x000fea0003800000 */
.L_x_570:
[----:B------:R-:W-:Y:S05]  /*14120*/  @!P2 BRA `(.L_x_573) ;  /* 0x000000000004a947 */ /* 0x000fea0003800000 */
[----:B------:R-:W-:Y:S01]  /*14130*/  BPT.TRAP 0x1 ;  /* 0x000000040000795c */ /* 0x000fe20000300000 */
.L_x_573:
[----:B------:R-:W-:Y:S01]  /*14140*/  SYNCS.ARRIVE.TRANS64.RED.A1T0 RZ, [UR20], RZ ;  /* 0x000000ffffff79a7 */ /* 0x000fe20008100414 */
[----:B------:R-:W-:Y:S01]  /*14150*/  UIADD3 UR18, UR18, 0x60, URZ ;  /* 0x0000006012127890 */ /* 0x000fe2000fffe03f */
[----:B------:R-:W-:Y:S11]  /*14160*/  @!P2 BRA `(.L_x_574) ;  /* 0x000000000004a947 */ /* 0x000ff60003800000 */
[----:B------:R-:W-:Y:S01]  /*14170*/  BPT.TRAP 0x1 ;  /* 0x000000040000795c */ /* 0x000fe20000300000 */
.L_x_574:
[----:B------:R-:W5:Y:S02]  /*14180*/  SYNCS.PHASECHK.TRANS64.TRYWAIT P1, [UR13+0x70], R4 ;  /* 0x00007004ff0075a7 */ /* 0x000f64000802014d */
[----:B-----5:R-:W-:Y:S05]  /*14190*/  @!P1 BRA `(.L_x_575) ;  /* 0x0000002000049947 */ /* 0x020fea0003800000 */
.L_x_631:
[----:B------:R-:W-:Y:S04]  /*141a0*/  BSSY B0, `(.L_x_576) ;  /* 0x000000d000007945 */ /* 0x000fe80003800000 */
[----:B------:R-:W-:Y:S05]  /*141b0*/  @!P0 BRA `(.L_x_577) ;  /* 0x00000000002c8947 */ /* 0x000fea0003800000 */
[----:B------:R-:W-:Y:S01]  /*141c0*/  R2UR UR20, R3 ;  /* 0x00000000031472ca */ /* 0x000fe200000e0000 */
[----:B------:R-:W-:Y:S02]  /*141d0*/  UIADD3 UR10, UP0, UR22, 0x3f0, URZ ;  /* 0x000003f0160a7890 */ /* 0x000fe4000ff1e03f */
[----:B------:R-:W-:Y:S02]  /*141e0*/  UIADD3 UR16, UR13, 0x4200, URZ ;  /* 0x000042000d107890 */ /* 0x000fe4000fffe03f */
[----:B------:R-:W-:Y:S01]  /*141f0*/  UIADD3.X UR11, URZ, UR23, URZ, UP0, !UPT ;  /* 0x000000173f0b7290 */ /* 0x000fe200087fe43f */
[----:B------:R-:W-:Y:S01]  /*14200*/  UMOV UR24, 0x0 ;  /* 0x0000000000187882 */ /* 0x000fe20000000000 */
[----:B------:R-:W-:-:S07]  /*14210*/  UMOV UR25, 0x10000000 ;  /* 0x1000000000197882 */ /* 0x000fce0000000000 */
[----:B------:R1:W-:Y:S02]  /*14220*/  UTMALDG.3D [UR16], [UR10], desc[UR24] ;  /* 0x000018100a0075b4 */ /* 0x0003e40008011000 */
[----:B-1----:R-:W-:Y:S05]  /*14230*/  @!P2 BRA `(.L_x_578) ;  /* 0x000000000004a947 */ /* 0x002fea0003800000 */
[----:B------:R-:W-:Y:S01]  /*14240*/  BPT.TRAP 0x1 ;  /* 0x000000040000795c */ /* 0x000fe20000300000 */
.L_x_578:
[----:B--234-:R-:W1:Y:S02]  /*14250*/  LDC R5, c[0x0][0x800] ;  /* 0x00020000ff057b82 */ /* 0x01ce640000000800 */
[----:B-1----:R1:W-:Y:S02]  /*14260*/  SYNCS.ARRIVE.TRANS64.RED.A0TR RZ, [UR13+0x50], R5 ;  /* 0x00005005ffff79a7 */ /* 0x0023e4000830040d */
.L_x_577:
[----:B------:R-:W-:Y:S05]  /*14270*/  BSYNC B0 ;  /* 0x0000000000007941 */ /* 0x000fea0003800000 */
.L_x_576:
[----:B------:R-:W-:Y:S05]  /*14280*/  @!P2 BRA `(.L_x_579) ;  /* 0x000000000004a947 */ /* 0x000fea0003800000 */
[----:B------:R-:W-:Y:S01]  /*14290*/  BPT.TRAP 0x1 ;  /* 0x000000040000795c */ /* 0x000fe20000300000 */
.L_x_579:
[----:B------:R-:W-:Y:S01]  /*142a0*/  SYNCS.ARRIVE.TRANS64.RED.A1T0 RZ, [UR21], RZ ;  /* 0x000000ffffff79a7 */ /* 0x000fe20008100415 */
[----:B------:R-:W-:Y:S05]  /*142b0*/  @!P2 BRA `(.L_x_580) ;  /* 0x000000000004a947 */ /* 0x000fea0003800000 */
[----:B------:R-:W-:Y:S01]  /*142c0*/  BPT.TRAP 0x1 ;  /* 0x000000040000795c */ /* 0x000fe20000300000 */
.L_x_580:
[----:B------:R-:W5:Y:S02]  /*142d0*/  SYNCS.PHASECHK.TRANS64.TRYWAIT P1, [UR13+0x78], R4 ;  /* 0x00007804ff0075a7 */ /* 0x000f64000802014d */
[----:B-----5:R-:W-:Y:S05]  /*142e0*/  @!P1 BRA `(.L_x_581) ;  /* 0x0000001c00c89947 */ /* 0x020fea0003800000 */
.L_x_632:
        /* <DEDUP_REMOVED lines=13> */
.L_x_584:
[----:B------:R-:W1:Y:S02]  /*143c0*/  LDC R3, c[0x0][0x800] ;  /* 0x00020000ff037b82 */ /* 0x000e640000000800 */
[----:B-1----:R1:W-:Y:S02]  /*143d0*/  SYNCS.ARRIVE.TRANS64.RED.A0TR RZ, [UR13+0x58], R3 ;  /* 0x00005803ffff79a7 */ /* 0x0023e4000830040d */
.L_x_583:
[----:B------:R-:W-:Y:S05]  /*143e0*/  BSYNC B0 ;  /* 0x0000000000007941 */ /* 0x000fea0003800000 */
.L_x_582:
[----:B------:R-:W-:Y:S05]  /*143f0*/  @!P2 BRA `(.L_x_585) ;  /* 0x000000000004a947 */ /* 0x000fea0003800000 */
[----:B------:R-:W-:Y:S01]  /*14400*/  BPT.TRAP 0x1 ;  /* 0x000000040000795c */ /* 0x000fe20000300000 */
.L_x_585:
[----:B------:R-:W-:Y:S01]  /*14410*/  IADD3 R2, P0, R2, UR40, RZ ;  /* 0x0000002802027c10 */ /* 0x000fe2000ff1e0ff */
[----:B------:R-:W-:Y:S01]  /*14420*/  SYNCS.ARRIVE.TRANS64.RED.A1T0 RZ, [UR29], RZ ;  /* 0x000000ffffff79a7 */ /* 0x000fe2000810041d */
[----:B-1----:R-:W-:Y:S01]  /*14430*/  PRMT R4, RZ, 0x7610, R4 ;  /* 0x00007610ff047816 */ /* 0x002fe20000000004 */
[----:B------:R-:W-:Y:S01]  /*14440*/  IMAD.MOV.U32 R6, RZ, RZ, -0x1 ;  /* 0xffffffffff067424 */ /* 0x000fe200078e00ff */
[----:B------:R-:W-:Y:S02]  /*14450*/  IADD3.X R16, R16, UR38, RZ, P0, !PT ;  /* 0x0000002610107c10 */ /* 0x000fe400087fe4ff */
[----:B------:R-:W-:Y:S02]  /*14460*/  ISETP.GE.U32.AND P0, PT, R2, UR14, PT ;  /* 0x0000000e02007c0c */ /* 0x000fe4000bf06070 */
[----:B------:R-:W-:Y:S02]  /*14470*/  MOV R7, 0xffffffff ;  /* 0xffffffff00077802 */ /* 0x000fe40000000f00 */
[----:B------:R-:W-:-:S02]  /*14480*/  ISETP.GE.U32.AND.EX P0, PT, R16, UR15, PT, P0 ;  /* 0x0000000f10007c0c */ /* 0x000fc4000bf06100 */
[----:B------:R-:W-:-:S11]  /*14490*/  MOV R3, 0xffffffff ;  /* 0xffffffff00037802 */ /* 0x000fd60000000f00 */
[----:B------:R-:W-:Y:S05]  /*144a0*/  @P0 BRA `(.L_x_586) ;  /* 0x00000004005c0947 */ /* 0x000fea0003800000 */
[----:B------:R-:W1:Y:S01]  /*144b0*/  S2R R17, SR_CTAID.X ;  /* 0x0000000000117919 */ /* 0x000e620000002500 */
[----:B------:R-:W5:Y:S01]  /*144c0*/  LDC.64 R14, c[0x0][0x8d0] ;  /* 0x00023400ff0e7b82 */ /* 0x000f620000000a00 */
[----:B------:R-:W-:Y:S01]  /*144d0*/  ULDC UR8, c[0x0][0x150] ;  /* 0x0000540000087ab9 */ /* 0x000fe20000000800 */
[----:B------:R-:W-:Y:S01]  /*144e0*/  MOV R7, R2 ;  /* 0x0000000200077202 */ /* 0x000fe20000000f00 */
[----:B------:R-:W2:Y:S01]  /*144f0*/  S2R R3, SR_CTAID.Y ;  /* 0x0000000000037919 */ /* 0x000ea20000002600 */
[----:B------:R-:W-:-:S04]  /*14500*/  MOV R21, R16 ;  /* 0x0000001000157202 */ /* 0x000fc80000000f00 */
[----:B------:R-:W2:Y:S08]  /*14510*/  LDC R20, c[0x0][0x144] ;  /* 0x00005100ff147b82 */ /* 0x000eb00000000800 */
[----:B------:R-:W3:Y:S01]  /*14520*/  LDC R18, c[0x0][0x8d8] ;  /* 0x00023600ff127b82 */ /* 0x000ee20000000800 */
[----:B-----5:R-:W-:-:S04]  /*14530*/  ISETP.NE.U32.AND P0, PT, R14, RZ, PT ;  /* 0x000000ff0e00720c */ /* 0x020fc80003f05070 */
[----:B------:R-:W-:Y:S02]  /*14540*/  ISETP.NE.AND.EX P0, PT, R15, RZ, PT, P0 ;  /* 0x000000ff0f00720c */ /* 0x000fe40003f05300 */
[----:B-1----:R-:W-:Y:S02]  /*14550*/  I2FP.F32.U32 R4, R17 ;  /* 0x0000001100047245 */ /* 0x002fe40000201000 */
[----:B--2---:R-:W-:-:S03]  /*14560*/  I2FP.F32.U32 R23, R3 ;  /* 0x0000000300177245 */ /* 0x004fc60000201000 */
[----:B------:R-:W-:-:S04]  /*14570*/  FMUL R4, R4, UR8 ;  /* 0x0000000804047c20 */ /* 0x000fc80008400000 */
[----:B------:R1:W2:Y:S02]  /*14580*/  F2I.U32.TRUNC.NTZ R13, R4 ;  /* 0x00000004000d7305 */ /* 0x0002a4000020f000 */
[----:B---3--:R-:W-:Y:S05]  /*14590*/  @!P0 BRA `(.L_x_587) ;  /* 0x0000000000308947 */ /* 0x008fea0003800000 */
[----:B----4-:R-:W3:Y:S02]  /*145a0*/  LDC R5, c[0x0][0x8dc] ;  /* 0x00023700ff057b82 */ /* 0x010ee40000000800 */
[----:B---3--:R-:W-:-:S04]  /*145b0*/  IADD3 R5, P0, R2, R5, RZ ;  /* 0x0000000502057210 */ /* 0x008fc80007f1e0ff */
[----:B------:R-:W-:-:S05]  /*145c0*/  IADD3.X R21, RZ, R16, RZ, P0, !PT ;  /* 0x00000010ff157210 */ /* 0x000fca00007fe4ff */
[----:B------:R-:W-:-:S04]  /*145d0*/  IMAD.WIDE.U32 R6, R21, R14, RZ ;  /* 0x0000000e15067225 */ /* 0x000fc800078e00ff */
[----:B------:R-:W-:-:S04]  /*145e0*/  IMAD.WIDE.U32 R6, P0, R5, R15, R6 ;  /* 0x0000000f05067225 */ /* 0x000fc80007800006 */
[----:B-1----:R-:W-:Y:S01]  /*145f0*/  IMAD.WIDE.U32 R4, R5, R14, RZ ;  /* 0x0000000e05047225 */ /* 0x002fe200078e00ff */
[----:B------:R-:W-:-:S04]  /*14600*/  MOV R4, R7 ;  /* 0x0000000700047202 */ /* 0x000fc80000000f00 */
[----:B------:R-:W-:Y:S02]  /*14610*/  IADD3 RZ, P1, R5, R6, RZ ;  /* 0x0000000605ff7210 */ /* 0x000fe40007f3e0ff */
[----:B------:R-:W-:-:S03]  /*14620*/  IADD3.X R5, RZ, RZ, RZ, P0, !PT ;  /* 0x000000ffff057210 */ /* 0x000fc600007fe4ff */
[----:B------:R-:W-:-:S04]  /*14630*/  IMAD.WIDE.U32.X R4, R21, R15, R4, P1 ;  /* 0x0000000f15047225 */ /* 0x000fc800008e0404 */
[----:B------:R-:W-:Y:S01]  /*14640*/  IMAD.MOV.U32 R21, RZ, RZ, R5 ;  /* 0x000000ffff157224 */ /* 0x000fe200078e0005 */
[----:B------:R-:W-:-:S07]  /*14650*/  MOV R7, R4 ;  /* 0x0000000400077202 */ /* 0x000fce0000000f00 */
.L_x_587:
[----:B------:R-:W-:Y:S01]  /*14660*/  ULDC UR8, c[0x0][0x154] ;  /* 0x0000550000087ab9 */ /* 0x000fe20000000800 */
[----:B------:R-:W3:Y:S01]  /*14670*/  LDC R14, c[0x0][0x148] ;  /* 0x00005200ff0e7b82 */ /* 0x000ee20000000800 */
[----:B------:R-:W-:Y:S01]  /*14680*/  FMUL R23, R23, UR8 ;  /* 0x0000000817177c20 */ /* 0x000fe20008400000 */
[----:B------:R-:W-:Y:S02]  /*14690*/  ISETP.NE.AND P2, PT, R22, 0x1, PT ;  /* 0x000000011600780c */ /* 0x000fe40003f45270 */
[----:B--2---:R-:W-:Y:S02]  /*146a0*/  IADD3 R6, -R13, RZ, RZ ;  /* 0x000000ff0d067210 */ /* 0x004fe40007ffe1ff */
[----:B------:R-:W-:Y:S01]  /*146b0*/  SHF.R.U64 R13, R7, R18, R21 ;  /* 0x00000012070d7219 */ /* 0x000fe20000001215 */
[----:B------:R-:W2:Y:S01]  /*146c0*/  F2I.U32.TRUNC.NTZ R23, R23 ;  /* 0x0000001700177305 */ /* 0x000ea2000020f000 */
[----:B-1--4-:R-:W1:Y:S01]  /*146d0*/  LDC.64 R4, c[0x0][0x8c8] ;  /* 0x00023200ff047b82 */ /* 0x012e620000000a00 */
[----:B------:R-:W-:Y:S01]  /*146e0*/  IMAD R17, R20, R6, R17 ;  /* 0x0000000614117224 */ /* 0x000fe200078e0211 */
[----:B------:R-:W-:-:S02]  /*146f0*/  SHF.R.U32.HI R18, RZ, R18, R21 ;  /* 0x00000012ff127219 */ /* 0x000fc40000011615 */
[----:B------:R-:W-:-:S04]  /*14700*/  IADD3 R21, P0, RZ, -R13, RZ ;  /* 0x8000000dff157210 */ /* 0x000fc80007f1e0ff */
[----:B------:R-:W4:Y:S01]  /*14710*/  LDC R20, c[0x0][0x8c0] ;  /* 0x00023000ff147b82 */ /* 0x000f220000000800 */
[----:B------:R-:W-:Y:S02]  /*14720*/  IADD3.X R7, RZ, ~R18, RZ, P0, !PT ;  /* 0x80000012ff077210 */ /* 0x000fe400007fe4ff */
[----:B--2---:R-:W-:-:S05]  /*14730*/  IADD3 R15, -R23, RZ, RZ ;  /* 0x000000ff170f7210 */ /* 0x004fca0007ffe1ff */
[----:B------:R-:W2:Y:S01]  /*14740*/  LDC R23, c[0x0][0x8b0] ;  /* 0x00022c00ff177b82 */ /* 0x000ea20000000800 */
[----:B---3--:R-:W-:Y:S01]  /*14750*/  @P2 IMAD R17, R14, R15, R3 ;  /* 0x0000000f0e112224 */ /* 0x008fe200078e0203 */
[----:B------:R-:W-:-:S06]  /*14760*/  MOV R3, R16 ;  /* 0x0000001000037202 */ /* 0x000fcc0000000f00 */
[----:B------:R-:W3:Y:S01]  /*14770*/  LDC.64 R14, c[0x0][0x8e8] ;  /* 0x00023a00ff0e7b82 */ /* 0x000ee20000000a00 */
[----:B-1----:R-:W-:-:S04]  /*14780*/  IMAD R6, R7, R4, RZ ;  /* 0x0000000407067224 */ /* 0x002fc800078e02ff */
[C---:B------:R-:W-:Y:S02]  /*14790*/  IMAD R7, R21.reuse, R5, R6 ;  /* 0x0000000515077224 */ /* 0x040fe400078e0206 */
[----:B------:R-:W-:Y:S01]  /*147a0*/  IMAD.WIDE.U32 R4, R21, R4, R2 ;  /* 0x0000000415047225 */ /* 0x000fe200078e0002 */
[----:B------:R-:W1:Y:S04]  /*147b0*/  LDC R6, c[0x0][0x900] ;  /* 0x00024000ff067b82 */ /* 0x000e680000000800 */
[----:B------:R-:W-:-:S04]  /*147c0*/  IADD3 R3, R5, R7, RZ ;  /* 0x0000000705037210 */ /* 0x000fc80007ffe0ff */
[-CC-:B----4-:R-:W-:Y:S01]  /*147d0*/  SHF.R.U64 R21, R4, R20.reuse, R3.reuse ;  /* 0x0000001404157219 */ /* 0x190fe20000001203 */
[----:B------:R-:W4:Y:S01]  /*147e0*/  LDC R25, c[0x0][0x8f0] ;  /* 0x00023c00ff197b82 */ /* 0x000f220000000800 */
[----:B------:R-:W-:-:S04]  /*147f0*/  SHF.R.U32.HI R4, RZ, R20, R3 ;  /* 0x00000014ff047219 */ /* 0x000fc80000011603 */
[-CC-:B--2---:R-:W-:Y:S02]  /*14800*/  SHF.R.U64 R24, R21, R23.reuse, R4.reuse ;  /* 0x0000001715187219 */ /* 0x184fe40000001204 */
[----:B---3--:R-:W-:Y:S01]  /*14810*/  ISETP.NE.U32.AND P0, PT, R14, RZ, PT ;  /* 0x000000ff0e00720c */ /* 0x008fe20003f05070 */
[----:B------:R-:W2:Y:S01]  /*14820*/  LDC R20, c[0x0][0x8e0] ;  /* 0x00023800ff147b82 */ /* 0x000ea20000000800 */
[----:B------:R-:W-:Y:S02]  /*14830*/  SHF.R.U32.HI R5, RZ, R23, R4 ;  /* 0x00000017ff057219 */ /* 0x000fe40000011604 */
[----:B------:R-:W-:Y:S02]  /*14840*/  ISETP.NE.AND.EX P0, PT, R15, RZ, PT, P0 ;  /* 0x000000ff0f00720c */ /* 0x000fe40003f05300 */
[----:B-1----:R-:W-:-:S03]  /*14850*/  SHF.R.U64 R23, R24, R6, R5 ;  /* 0x0000000618177219 */ /* 0x002fc60000001205 */
[----:B------:R-:W1:Y:S01]  /*14860*/  LDC R18, c[0x0][0x8b8] ;  /* 0x00022e00ff127b82 */ /* 0x000e620000000800 */
[----:B------:R-:W-:Y:S02]  /*14870*/  SHF.R.U32.HI R27, RZ, R6, R5 ;  /* 0x00000006ff1b7219 */ /* 0x000fe40000011605 */
[----:B------:R-:W-:Y:S02]  /*14880*/  MOV R4, R23 ;  /* 0x0000001700047202 */ /* 0x000fe40000000f00 */
[----:B------:R-:W-:-:S03]  /*14890*/  MOV R5, R27 ;  /* 0x0000001b00057202 */ /* 0x000fc60000000f00 */
[----:B------:R-:W3:Y:S01]  /*148a0*/  LDC R3, c[0x0][0x8a8] ;  /* 0x00022a00ff037b82 */ /* 0x000ee20000000800 */
[----:B----4-:R-:W-:Y:S05]  /*148b0*/  @!P0 BRA `(.L_x_588) ;  /* 0x0000000000288947 */ /* 0x010fea0003800000 */
[----:B------:R-:W4:Y:S02]  /*148c0*/  LDC R4, c[0x0][0x8f4] ;  /* 0x00023d00ff047b82 */ /* 0x000f240000000800 */
[----:B----4-:R-:W-:-:S05]  /*148d0*/  IADD3 R5, P0, R23, R4, RZ ;  /* 0x0000000417057210 */ /* 0x010fca0007f1e0ff */
[----:B------:R-:W-:-:S04]  /*148e0*/  IMAD.X R27, RZ, RZ, R27, P0 ;  /* 0x000000ffff1b7224 */ /* 0x000fc800000e061b */
[----:B------:R-:W-:-:S04]  /*148f0*/  IMAD.WIDE.U32 R6, R27, R14, RZ ;  /* 0x0000000e1b067225 */ /* 0x000fc800078e00ff */
[----:B------:R-:W-:-:S04]  /*14900*/  IMAD.WIDE.U32 R6, P0, R5, R15, R6 ;  /* 0x0000000f05067225 */ /* 0x000fc80007800006 */
[----:B------:R-:W-:Y:S01]  /*14910*/  IMAD.WIDE.U32 R4, R5, R14, RZ ;  /* 0x0000000e05047225 */ /* 0x000fe200078e00ff */
[----:B------:R-:W-:-:S04]  /*14920*/  MOV R4, R7 ;  /* 0x0000000700047202 */ /* 0x000fc80000000f00 */
[----:B------:R-:W-:Y:S02]  /*14930*/  IADD3 RZ, P1, R5, R6, RZ ;  /* 0x0000000605ff7210 */ /* 0x000fe40007f3e0ff */
[----:B------:R-:W-:-:S03]  /*14940*/  IADD3.X R5, RZ, RZ, RZ, P0, !PT ;  /* 0x000000ffff057210 */ /* 0x000fc600007fe4ff */
[----:B------:R-:W-:-:S08]  /*14950*/  IMAD.WIDE.U32.X R4, R27, R15, R4, P1 ;  /* 0x0000000f1b047225 */ /* 0x000fd000008e0404 */
.L_x_588:
[----:B------:R-:W-:Y:S02]  /*14960*/  SHF.R.U64 R25, R4, R25, R5 ;  /* 0x0000001904197219 */ /* 0x000fe40000001205 */
[----:B------:R-:W-:Y:S02]  /*14970*/  LOP3.LUT R5, R24, R9, RZ, 0xc0, !PT ;  /* 0x0000000918057212 */ /* 0x000fe400078ec0ff */
[----:B------:R-:W-:Y:S02]  /*14980*/  IADD3 R4, -R25, RZ, RZ ;  /* 0x000000ff19047210 */ /* 0x000fe40007ffe1ff */
[----:B------:R-:W-:Y:S01]  /*14990*/  LOP3.LUT R21, R21, R8, RZ, 0xc0, !PT ;  /* 0x0000000815157212 */ /* 0x000fe200078ec0ff */
[----:B------:R-:W-:Y:S02]  /*149a0*/  IMAD R5, R0, R25, R5 ;  /* 0x0000001900057224 */ /* 0x000fe400078e0205 */
[----:B--2---:R-:W-:Y:S01]  /*149b0*/  IMAD R20, R4, R20, R23 ;  /* 0x0000001404147224 */ /* 0x004fe200078e0217 */
[----:B------:R-:W-:Y:S01]  /*149c0*/  MOV R4, 0x1 ;  /* 0x0000000100047802 */ /* 0x000fe20000000f00 */
[----:B-1----:R-:W-:-:S02]  /*149d0*/  IMAD R17, R5, R18, R17 ;  /* 0x0000001205117224 */ /* 0x002fc400078e0211 */
[----:B---3--:R-:W-:Y:S01]  /*149e0*/  IMAD R20, R20, R3, R21 ;  /* 0x0000000314147224 */ /* 0x008fe200078e0215 */
[----:B------:R-:W-:-:S04]  /*149f0*/  MOV R3, R13 ;  /* 0x0000000d00037202 */ /* 0x000fc80000000f00 */
[----:B------:R-:W-:Y:S02]  /*14a00*/  SEL R6, R20, R17, !P2 ;  /* 0x0000001114067207 */ /* 0x000fe40005000000 */
[----:B------:R-:W-:-:S07]  /*14a10*/  SEL R7, R17, R20, !P2 ;  /* 0x0000001411077207 */ /* 0x000fce0005000000 */
.L_x_586:
[----:B------:R-:W-:-:S13]  /*14a20*/  LOP3.LUT P0, RZ, R4, 0xff, RZ, 0xc0, !PT ;  /* 0x000000ff04ff7812 */ /* 0x000fda000780c0ff */
[----:B------:R-:W-:Y:S05]  /*14a30*/  @P0 BRA `(.L_x_589) ;  /* 0xffffffe800e80947 */ /* 0x000fea000383ffff */
.L_x_533:
[----:B------:R-:W-:-:S13]  /*14a40*/  ELECT P0, URZ, PT ;  /* 0x00000000003f782f */ /* 0x000fda0003800000 */
[----:B------:R-:W-:Y:S05]  /*14a50*/  @!P0 BRA `(.L_x_10) ;  /* 0x0000001000548947 */ /* 0x000fea0003800000 */
[----:B------:R-:W-:-:S04]  /*14a60*/  LOP3.LUT R19, R19, 0x2, RZ, 0xfc, !PT ;  /* 0x0000000213137812 */ /* 0x000fc800078efcff */
[----:B------:R-:W-:-:S13]  /*14a70*/  ISETP.NE.AND P1, PT, R19, 0x3, PT ;  /* 0x000000031300780c */ /* 0x000fda0003f25270 */
[----:B------:R-:W-:Y:S05]  /*14a80*/  @!P1 BRA `(.L_x_590) ;  /* 0x0000000000049947 */ /* 0x000fea0003800000 */
[----:B------:R-:W-:Y:S01]  /*14a90*/  BPT.TRAP 0x1 ;  /* 0x000000040000795c */ /* 0x000fe20000300000 */
.L_x_590:
[----:B-1----:R-:W-:Y:S02]  /*14aa0*/  MOV R0, 0x400 ;  /* 0x0000040000007802 */ /* 0x002fe40000000f00 */
[----:B------:R-:W-:Y:S02]  /*14ab0*/  MOV R3, UR37 ;  /* 0x0000002500037c02 */ /* 0x000fe40008000f00 */
[----:B------:R-:W-:Y:S02]  /*14ac0*/  MOV R2, 0x1 ;  /* 0x0000000100027802 */ /* 0x000fe40000000f00 */
[----:B------:R-:W-:Y:S02]  /*14ad0*/  LEA R0, R3, R0, 0x18 ;  /* 0x0000000003007211 */ /* 0x000fe400078ec0ff */
[----:B------:R-:W-:-:S04]  /*14ae0*/  SHF.L.U32 R3, R2, 0x1f, RZ ;  /* 0x0000001f02037819 */ /* 0x000fc800000006ff */
[----:B------:R-:W1:Y:S02]  /*14af0*/  SYNCS.PHASECHK.TRANS64.TRYWAIT P0, [R0+URZ+0x60], R3 ;  /* 0x00006003000075a7 */ /* 0x000e64000800017f */
[----:B-1----:R-:W-:Y:S05]  /*14b00*/  @!P0 BRA `(.L_x_591) ;  /* 0x0000001400d88947 */ /* 0x002fea0003800000 */
.L_x_633:
[----:B------:R-:W-:Y:S05]  /*14b10*/  @!P1 BRA `(.L_x_592) ;  /* 0x0000000000049947 */ /* 0x000fea0003800000 */
[----:B------:R-:W-:Y:S01]  /*14b20*/  BPT.TRAP 0x1 ;  /* 0x000000040000795c */ /* 0x000fe20000300000 */
.L_x_592:
[----:B------:R-:W1:Y:S02]  /*14b30*/  SYNCS.PHASECHK.TRANS64.TRYWAIT P0, [R0+URZ+0x68], R3 ;  /* 0x00006803000075a7 */ /* 0x000e64000800017f */
[----:B-1----:R-:W-:Y:S05]  /*14b40*/  @!P0 BRA `(.L_x_593) ;  /* 0x0000001400dc8947 */ /* 0x002fea0003800000 */
.L_x_634:
[----:B------:R-:W-:Y:S05]  /*14b50*/  @!P1 BRA `(.L_x_594) ;  /* 0x0000000000049947 */ /* 0x000fea0003800000 */
[----:B------:R-:W-:Y:S01]  /*14b60*/  BPT.TRAP 0x1 ;  /* 0x000000040000795c */ /* 0x000fe20000300000 */
.L_x_594:
[----:B------:R-:W1:Y:S02]  /*14b70*/  SYNCS.PHASECHK.TRANS64.TRYWAIT P0, [R0+URZ+0x70], R3 ;  /* 0x00007003000075a7 */ /* 0x000e64000800017f */
[----:B-1----:R-:W-:Y:S05]  /*14b80*/  @!P0 BRA `(.L_x_595) ;  /* 0x0000001400e08947 */ /* 0x002fea0003800000 */
.L_x_635:
[----:B------:R-:W-:Y:S05]  /*14b90*/  @!P1 BRA `(.L_x_596) ;  /* 0x0000000000049947 */ /* 0x000fea0003800000 */
[----:B------:R-:W-:Y:S01]  /*14ba0*/  BPT.TRAP 0x1 ;  /* 0x000000040000795c */ /* 0x000fe20000300000 */
.L_x_596:
[----:B------:R-:W-:-:S05]  /*14bb0*/  IMAD.MOV.U32 R3, RZ, RZ, 0x1 ;  /* 0x00000001ff037424 */ /* 0x000fca00078e00ff */
[----:B------:R-:W-:-:S07]  /*14bc0*/  SHF.L.U32 R3, R3, 0x1f, RZ ;  /* 0x0000001f03037819 */ /* 0x000fce00000006ff */
.L_x_597:
[----:B------:R1:W1:Y:S02]  /*14bd0*/  SYNCS.PHASECHK.TRANS64.TRYWAIT P0, [R0+URZ+0x78], R3 ;  /* 0x00007803000075a7 */ /* 0x000264000800017f */
[----:B-1----:R-:W-:Y:S05]  /*14be0*/  @!P0 NANOSLEEP.SYNCS 0x989680 ;  /* 0x009896800000895d */ /* 0x002fea0003900000 */
[----:B------:R-:W1:Y:S02]  /*14bf0*/  @!P0 SYNCS.PHASECHK.TRANS64 P0, [R0+URZ+0x78], R3 ;  /* 0x00007803000085a7 */ /* 0x000e64000800007f */
[----:B-1----:R-:W-:Y:S05]  /*14c00*/  @P0 BRA `(.L_x_10) ;  /* 0x0000000c00e80947 */ /* 0x002fea0003800000 */
[----:B------:R-:W-:Y:S05]  /*14c10*/  BRA `(.L_x_597) ;  /* 0xfffffffc00ec7947 */ /* 0x000fea000383ffff */
.L_x_528:
[----:B------:R-:W-:Y:S02]  /*14c20*/  LOP3.LUT P0, RZ, R11, 0xff, RZ, 0xc0, !PT ;  /* 0x000000ff0bff7812 */ /* 0x000fe4000780c0ff */
[----:B------:R-:W-:Y:S02]  /*14c30*/  MOV R10, 0x1 ;  /* 0x00000001000a7802 */ /* 0x000fe40000000f00 */
[----:B------:R-:W-:-:S09]  /*14c40*/  MOV R0, RZ ;  /* 0x000000ff00007202 */ /* 0x000fd20000000f00 */
[----:B------:R-:W-:Y:S05]  /*14c50*/  @!P0 BRA `(.L_x_598) ;  /* 0x0000000c00208947 */ /* 0x000fea0003800000 */
[----:B------:R-:W1:Y:S01]  /*14c60*/  LDC R0, c[0x0][0x28c] ;  /* 0x0000a300ff007b82 */ /* 0x000e620000000800 */
[C---:B------:R-:W-:Y:S01]  /*14c70*/  LOP3.LUT P2, RZ, R18.reuse, 0x7f, RZ, 0xc0, !PT ;  /* 0x0000007f12ff7812 */ /* 0x040fe2000784c0ff */
[----:B------:R-:W-:Y:S01]  /*14c80*/  ULDC UR5, c[0x0][0x900] ;  /* 0x0002400000057ab9 */ /* 0x000fe20000000800 */
[----:B------:R-:W-:Y:S01]  /*14c90*/  LOP3.LUT P0, RZ, R18, 0x1f, RZ, 0xc0, !PT ;  /* 0x0000001f12ff7812 */ /* 0x000fe2000780c0ff */
[----:B------:R-:W-:Y:S01]  /*14ca0*/  UMOV UR6, 0xffffffff ;  /* 0xffffffff00067882 */ /* 0x000fe20000000000 */
[----:B------:R-:W-:Y:S01]  /*14cb0*/  BSSY B0, `(.L_x_598) ;  /* 0x00000c2000007945 */ /* 0x000fe20003800000 */
[----:B------:R-:W-:Y:S01]  /*14cc0*/  USHF.L.U32 UR6, UR6, UR5, URZ ;  /* 0x0000000506067299 */ /* 0x000fe2000800063f */
[----:B------:R-:W-:Y:S01]  /*14cd0*/  MOV R12, 0x1 ;  /* 0x00000001000c7802 */ /* 0x000fe20000000f00 */
[----:B------:R-:W-:Y:S01]  /*14ce0*/  ULDC UR4, c[0x0][0x8a8] ;  /* 0x00022a0000047ab9 */ /* 0x000fe20000000800 */
[----:B------:R-:W-:Y:S01]  /*14cf0*/  LOP3.LUT R18, R17, 0x2, RZ, 0xfc, !PT ;  /* 0x0000000211127812 */ /* 0x000fe200078efcff */
[----:B------:R-:W-:Y:S01]  /*14d00*/  UMOV UR7, 0x1 ;  /* 0x0000000100077882 */ /* 0x000fe20000000000 */
[----:B------:R-:W-:Y:S01]  /*14d10*/  PLOP3.LUT P0, PT, P0, P2, PT, 0x8a, 0x0 ;  /* 0x000000000000781c */ /* 0x000fe20000705172 */
[----:B------:R-:W-:Y:S01]  /*14d20*/  UIADD3 UR15, UR4, -0x1, URZ ;  /* 0xffffffff040f7890 */ /* 0x000fe2000fffe03f */
[----:B------:R-:W-:Y:S01]  /*14d30*/  MOV R10, 0x1 ;  /* 0x00000001000a7802 */ /* 0x000fe20000000f00 */
[----:B------:R-:W-:-:S02]  /*14d40*/  USHF.L.U32 UR17, UR7, UR5, URZ ;  /* 0x0000000507117299 */ /* 0x000fc4000800063f */
[----:B------:R-:W-:Y:S01]  /*14d50*/  ULOP3.LUT UR16, URZ, UR6, URZ, 0x33, !UPT ;  /* 0x000000063f107292 */ /* 0x000fe2000f8e333f */
[----:B------:R-:W-:Y:S01]  /*14d60*/  ULDC.64 UR20, c[0x0][0x198] ;  /* 0x0000660000147ab9 */ /* 0x000fe20000000a00 */
[----:B-1----:R-:W-:-:S04]  /*14d70*/  IADD3 R0, R0, 0x3f, RZ ;  /* 0x0000003f00007810 */ /* 0x002fc80007ffe0ff */
[----:B------:R-:W-:-:S04]  /*14d80*/  SHF.R.S32.HI R5, RZ, 0x1f, R0 ;  /* 0x0000001fff057819 */ /* 0x000fc80000011400 */
[----:B------:R-:W-:Y:S02]  /*14d90*/  LEA.HI R5, R5, R0, RZ, 0x6 ;  /* 0x0000000005057211 */ /* 0x000fe400078f30ff */
[----:B------:R-:W-:Y:S02]  /*14da0*/  MOV R0, RZ ;  /* 0x000000ff00007202 */ /* 0x000fe40000000f00 */
[----:B------:R-:W-:-:S04]  /*14db0*/  SHF.R.S32.HI R11, RZ, 0x6, R5 ;  /* 0x00000006ff0b7819 */ /* 0x000fc80000011405 */
[----:B------:R-:W-:-:S07]  /*14dc0*/  IADD3 R13, R11, 0x1, RZ ;  /* 0x000000010b0d7810 */ /* 0x000fce0007ffe0ff */
.L_x_610:
[----:B------:R-:W-:-:S03]  /*14dd0*/  UMOV UR4, 0xffffffff ;  /* 0xffffffff00047882 */ /* 0x000fc60000000000 */
[----:B------:R-:W-:Y:S05]  /*14de0*/  BRA.DIV UR4, `(.L_x_599) ;  /* 0x00000016045c7947 */ /* 0x000fea000b800000 */
[----:B------:R-:W-:-:S13]  /*14df0*/  ELECT P6, URZ, PT ;  /* 0x00000000003f782f */ /* 0x000fda00038c0000 */
.L_x_638:
[----:B------:R-:W1:Y:S01]  /*14e00*/  LDC R4, c[0x0][0x28c] ;  /* 0x0000a300ff047b82 */ /* 0x000e620000000800 */
[----:B------:R-:W-:Y:S01]  /*14e10*/  BSSY B1, `(.L_x_600) ;  /* 0x0000037000017945 */ /* 0x000fe20003800000 */
[----:B-1----:R-:W-:-:S13]  /*14e20*/  ISETP.LT.OR P6, PT, R4, 0x1, !P6 ;  /* 0x000000010400780c */ /* 0x002fda00077c1670 */
[----:B------:R-:W-:Y:S05]  /*14e30*/  @P6 BRA `(.L_x_601) ;  /* 0x0000000000d06947 */ /* 0x000fea0003800000 */
[----:B------:R-:W-:Y:S01]  /*14e40*/  IMAD.SHL.U32 R9, R6, 0x80, RZ ;  /* 0x0000008006097824 */ /* 0x000fe200078e00ff */
[----:B------:R-:W-:Y:S02]  /*14e50*/  SHF.L.U32 R14, R7, 0x8, RZ ;  /* 0x00000008070e7819 */ /* 0x000fe400000006ff */
[----:B------:R-:W-:Y:S02]  /*14e60*/  MOV R19, RZ ;  /* 0x000000ff00137202 */ /* 0x000fe40000000f00 */
[----:B------:R-:W-:Y:S02]  /*14e70*/  MOV R4, R13 ;  /* 0x0000000d00047202 */ /* 0x000fe40000000f00 */
[----:B------:R-:W-:Y:S02]  /*14e80*/  MOV R5, R10 ;  /* 0x0000000a00057202 */ /* 0x000fe40000000f00 */
[----:B------:R-:W-:-:S07]  /*14e90*/  MOV R6, R0 ;  /* 0x0000000000067202 */ /* 0x000fce0000000f00 */
.L_x_605:
[----:B------:R-:W1:Y:S01]  /*14ea0*/  S2R R8, SR_CgaCtaId ;  /* 0x0000000000087919 */ /* 0x000e620000008800 */
[----:B------:R-:W-:-:S04]  /*14eb0*/  MOV R7, 0x400 ;  /* 0x0000040000077802 */ /* 0x000fc80000000f00 */
[----:B-1----:R-:W-:Y:S02]  /*14ec0*/  LEA R15, R8, R7, 0x18 ;  /* 0x00000007080f7211 */ /* 0x002fe400078ec0ff */
[----:B------:R-:W-:Y:S01]  /*14ed0*/  SHF.L.U32 R7, R5, 0x1f, RZ ;  /* 0x0000001f05077819 */ /* 0x000fe200000006ff */
[----:B------:R-:W1:Y:S01]  /*14ee0*/  @!P2 LDC R8, c[0x0][0x500] ;  /* 0x00014000ff08ab82 */ /* 0x000e620000000800 */
[----:B------:R-:W-:-:S04]  /*14ef0*/  LEA R20, R6, R15, 0x3 ;  /* 0x0000000f06147211 */ /* 0x000fc800078e18ff */
[----:B------:R-:W2:Y:S02]  /*14f00*/  SYNCS.PHASECHK.TRANS64.TRYWAIT P1, [R20+URZ+0x20], R7 ;  /* 0x00002007140075a7 */ /* 0x000ea4000802017f */
[----:B--2---:R-:W-:Y:S05]  /*14f10*/  @!P1 BRA `(.L_x_602) ;  /* 0x0000001400309947 */ /* 0x004fea0003800000 */
.L_x_639:
[----:B--2---:R-:W-:Y:S01]  /*14f20*/  PRMT R7, R18, 0x9910, RZ ;  /* 0x0000991012077816 */ /* 0x004fe200000000ff */
[----:B-1----:R1:W-:Y:S03]  /*14f30*/  @!P2 SYNCS.ARRIVE.TRANS64 RZ, [R20+URZ], R8 ;  /* 0x0000000814ffa9a7 */ /* 0x0023e6000800003f */
[----:B------:R-:W-:-:S13]  /*14f40*/  ISETP.NE.AND P1, PT, R7, 0x2, PT ;  /* 0x000000020700780c */ /* 0x000fda0003f25270 */
[----:B-1----:R-:W-:Y:S05]  /*14f50*/  @P1 BRA `(.L_x_603) ;  /* 0x0000000000041947 */ /* 0x002fea0003800000 */
[----:B------:R-:W-:Y:S01]  /*14f60*/  BPT.TRAP 0x1 ;  /* 0x000000040000795c */ /* 0x000fe20000300000 */
.L_x_603:
[----:B------:R-:W-:Y:S05]  /*14f70*/  @P0 BRA `(.L_x_604) ;  /* 0x0000000000040947 */ /* 0x000fea0003800000 */
[----:B------:R-:W-:Y:S01]  /*14f80*/  BPT.TRAP 0x1 ;  /* 0x000000040000795c */ /* 0x000fe20000300000 */
.L_x_604:
[C---:B------:R-:W-:Y:S01]  /*14f90*/  LEA R7, R6.reuse, R15, 0xf ;  /* 0x0000000f06077211 */ /* 0x040fe200078e78ff */
[----:B------:R-:W-:Y:S01]  /*14fa0*/  IMAD R15, R6, 0x4000, R15 ;  /* 0x00004000060f7824 */ /* 0x000fe200078e020f */
[----:B------:R-:W-:Y:S01]  /*14fb0*/  R2UR UR9, R20 ;  /* 0x00000000140972ca */ /* 0x000fe200000e0000 */
[----:B------:R-:W-:Y:S01]  /*14fc0*/  UIADD3 UR4, UP0, UR20, 0xf0, URZ ;  /* 0x000000f014047890 */ /* 0x000fe2000ff1e03f */
[----:B------:R-:W-:Y:S01]  /*14fd0*/  R2UR UR5, R7 ;  /* 0x00000000070572ca */ /* 0x000fe200000e0000 */
[----:B------:R-:W-:Y:S01]  /*14fe0*/  UIADD3 UR22, UP1, UR20, 0x1f0, URZ ;  /* 0x000001f014167890 */ /* 0x000fe2000ff3e03f */
[----:B------:R-:W-:Y:S01]  /*14ff0*/  R2UR UR8, R15 ;  /* 0x000000000f0872ca */ /* 0x000fe200000e0000 */
[----:B------:R-:W-:Y:S01]  /*15000*/  UMOV UR6, 0x0 ;  /* 0x0000000000067882 */ /* 0x000fe20000000000 */
[----:B------:R-:W-:Y:S01]  /*15010*/  R2UR UR11, R14 ;  /* 0x000000000e0b72ca */ /* 0x000fe200000e0000 */
[----:B------:R-:W-:Y:S01]  /*15020*/  UIADD3.X UR23, URZ, UR21, URZ, UP1, !UPT ;  /* 0x000000153f177290 */ /* 0x000fe20008ffe43f */
[----:B------:R-:W-:Y:S01]  /*15030*/  R2UR UR10, R19 ;  /* 0x00000000130a72ca */ /* 0x000fe200000e0000 */
[----:B------:R-:W-:Y:S01]  /*15040*/  UMOV UR7, 0x10000000 ;  /* 0x1000000000077882 */ /* 0x000fe20000000000 */
[----:B------:R-:W-:-:S02]  /*15050*/  R2UR UR12, R3 ;  /* 0x00000000030c72ca */ /* 0x000fc400000e0000 */
[----:B------:R-:W-:Y:S02]  /*15060*/  IADD3 R4, R4, -0x1, RZ ;  /* 0xffffffff04047810 */ /* 0x000fe40007ffe0ff */
[----:B------:R-:W-:Y:S01]  /*15070*/  R2UR UR18, R9 ;  /* 0x00000000091272ca */ /* 0x000fe200000e0000 */
[----:B------:R-:W-:Y:S01]  /*15080*/  UIADD3 UR13, UR5, 0x8400, URZ ;  /* 0x00008400050d7890 */ /* 0x000fe2000fffe03f */
[----:B------:R-:W-:Y:S01]  /*15090*/  ISETP.GT.AND P3, PT, R4, 0x1, PT ;  /* 0x000000010400780c */ /* 0x000fe20003f64270 */
[----:B------:R-:W-:Y:S01]  /*150a0*/  UIADD3.X UR5, URZ, UR21, URZ, UP0, !UPT ;  /* 0x000000153f057290 */ /* 0x000fe200087fe43f */
[----:B------:R-:W-:Y:S01]  /*150b0*/  IADD3 R6, R6, 0x1, RZ ;  /* 0x0000000106067810 */ /* 0x000fe20007ffe0ff */
[----:B------:R-:W-:Y:S01]  /*150c0*/  UIADD3 UR14, UR8, 0x28400, URZ ;  /* 0x00028400080e7890 */ /* 0x000fe2000fffe03f */
[----:B------:R-:W-:Y:S02]  /*150d0*/  IADD3 R19, R19, 0x40, RZ ;  /* 0x0000004013137810 */ /* 0x000fe40007ffe0ff */
[----:B------:R-:W-:Y:S01]  /*150e0*/  UMOV UR8, UR13 ;  /* 0x0000000d00087c82 */ /* 0x000fe20008000000 */
[----:B------:R-:W-:-:S03]  /*150f0*/  ISETP.NE.AND P1, PT, R6, 0x4, PT ;  /* 0x000000040600780c */ /* 0x000fc60003f25270 */
[----:B------:R1:W-:Y:S01]  /*15100*/  UTMALDG.3D [UR8], [UR4], desc[UR6] ;  /* 0x00000608040075b4 */ /* 0x0003e20008011000 */
[----:B------:R-:W-:Y:S02]  /*15110*/  SEL R8, RZ, 0x1, P1 ;  /* 0x00000001ff087807 */ /* 0x000fe40000800000 */
[----:B------:R-:W-:Y:S02]  /*15120*/  SEL R6, R6, RZ, P1 ;  /* 0x000000ff06067207 */ /* 0x000fe40000800000 */
[----:B------:R-:W-:Y:S01]  /*15130*/  LOP3.LUT R5, R5, R8, RZ, 0x3c, !PT ;  /* 0x0000000805057212 */ /* 0x000fe200078e3cff */
[----:B-1----:R-:W-:Y:S01]  /*15140*/  UMOV UR8, UR14 ;  /* 0x0000000e00087c82 */ /* 0x002fe20008000000 */
[----:B------:R-:W-:Y:S02]  /*15150*/  UMOV UR11, UR18 ;  /* 0x00000012000b7c82 */ /* 0x000fe40008000000 */
[----:B------:R1:W-:Y:S02]  /*15160*/  UTMALDG.3D [UR8], [UR22], desc[UR6] ;  /* 0x00000608160075b4 */ /* 0x0003e40008011000 */
[----:B-1----:R-:W-:Y:S05]  /*15170*/  @P3 BRA `(.L_x_605) ;  /* 0xfffffffc00483947 */ /* 0x002fea000383ffff */
.L_x_601:
[----:B------:R-:W-:Y:S05]  /*15180*/  BSYNC B1 ;  /* 0x0000000000017941 */ /* 0x000fea0003800000 */
.L_x_600:
[----:B------:R-:W-:Y:S01]  /*15190*/  LOP3.LUT P3, RZ, R12, 0xff, RZ, 0xc0, !PT ;  /* 0x000000ff0cff7812 */ /* 0x000fe2000786c0ff */
[----:B------:R-:W-:Y:S01]  /*151a0*/  ULDC.64 UR4, c[0x0][0x8f8] ;  /* 0x00023e0000047ab9 */ /* 0x000fe20000000a00 */
[----:B------:R-:W-:Y:S01]  /*151b0*/  IADD3 R0, R11, R0, RZ ;  /* 0x000000000b007210 */ /* 0x000fe20007ffe0ff */
[----:B------:R-:W-:Y:S01]  /*151c0*/  BSSY B1, `(.L_x_606) ;  /* 0x000006e000017945 */ /* 0x000fe20003800000 */
[----:B------:R-:W-:Y:S02]  /*151d0*/  IADD3 R2, P4, R2, UR40, RZ ;  /* 0x0000002802027c10 */ /* 0x000fe4000ff9e0ff */
[----:B------:R-:W-:Y:S02]  /*151e0*/  SHF.R.U32.HI R3, RZ, 0x2, R0 ;  /* 0x00000002ff037819 */ /* 0x000fe40000011600 */
[----:B------:R-:W-:Y:S02]  /*151f0*/  ISETP.GT.U32.AND P1, PT, R0, 0x3, PT ;  /* 0x000000030000780c */ /* 0x000fe40003f24070 */
[----:B------:R-:W-:-:S02]  /*15200*/  LOP3.LUT R3, R3, 0x1, RZ, 0xc0, !PT ;  /* 0x0000000103037812 */ /* 0x000fc400078ec0ff */
[----:B------:R-:W-:Y:S01]  /*15210*/  ISETP.LT.U32.AND P1, PT, R11, 0x4, P1 ;  /* 0x000000040b00780c */ /* 0x000fe20000f21070 */
[----:B------:R-:W1:Y:S01]  /*15220*/  @P3 S2R R5, SR_CgaCtaId ;  /* 0x0000000000053919 */ /* 0x000e620000008800 */
[----:B------:R-:W-:Y:S02]  /*15230*/  @P3 MOV R4, 0x400 ;  /* 0x0000040000043802 */ /* 0x000fe40000000f00 */
[----:B------:R-:W-:Y:S02]  /*15240*/  IADD3.X R16, R16, UR38, RZ, P4, !PT ;  /* 0x0000002610107c10 */ /* 0x000fe4000a7fe4ff */
[----:B------:R-:W-:Y:S02]  /*15250*/  ISETP.GE.U32.AND P4, PT, R2, UR4, PT ;  /* 0x0000000402007c0c */ /* 0x000fe4000bf86070 */
[----:B------:R-:W-:Y:S02]  /*15260*/  MOV R7, 0xffffffff ;  /* 0xffffffff00077802 */ /* 0x000fe40000000f00 */
[----:B------:R-:W-:-:S02]  /*15270*/  MOV R6, 0xffffffff ;  /* 0xffffffff00067802 */ /* 0x000fc40000000f00 */
[----:B------:R-:W-:Y:S02]  /*15280*/  LOP3.LUT R0, R0, 0x3, RZ, 0xc0, !PT ;  /* 0x0000000300007812 */ /* 0x000fe400078ec0ff */
[----:B------:R-:W-:Y:S02]  /*15290*/  PRMT R12, RZ, 0x7610, R12 ;  /* 0x00007610ff0c7816 */ /* 0x000fe4000000000c */
[----:B-1----:R-:W-:-:S04]  /*152a0*/  @P3 LEA R4, R5, R4, 0x18 ;  /* 0x0000000405043211 */ /* 0x002fc800078ec0ff */
[----:B------:R1:W-:Y:S01]  /*152b0*/  @P3 SYNCS.ARRIVE.TRANS64.A1T0 RZ, [R4+URZ+0x88], RZ ;  /* 0x000088ff04ff39a7 */ /* 0x0003e2000810003f */
[----:B------:R-:W-:Y:S02]  /*152c0*/  ISETP.NE.U32.AND P3, PT, R3, 0x1, PT ;  /* 0x000000010300780c */ /* 0x000fe40003f65070 */
[----:B------:R-:W-:Y:S02]  /*152d0*/  SEL R3, RZ, 0x1, !P1 ;  /* 0x00000001ff037807 */ /* 0x000fe40004800000 */
[----:B------:R-:W-:Y:S02]  /*152e0*/  ISETP.GE.U32.AND.EX P1, PT, R16, UR5, PT, P4 ;  /* 0x0000000510007c0c */ /* 0x000fe4000bf26140 */
[----:B------:R-:W-:-:S04]  /*152f0*/  ISETP.GT.U32.AND P3, PT, R11, 0x3, !P3 ;  /* 0x000000030b00780c */ /* 0x000fc80005f64070 */
[----:B-1----:R-:W-:-:S04]  /*15300*/  SEL R4, RZ, 0x1, !P3 ;  /* 0x00000001ff047807 */ /* 0x002fc80005800000 */
[----:B------:R-:W-:Y:S02]  /*15310*/  LOP3.LUT R10, R4, R10, R3, 0x96, !PT ;  /* 0x0000000a040a7212 */ /* 0x000fe400078e9603 */
[----:B------:R-:W-:Y:S02]  /*15320*/  MOV R3, 0xffffffff ;  /* 0xffffffff00037802 */ /* 0x000fe40000000f00 */
[----:B------:R-:W-:Y:S01]  /*15330*/  PRMT R4, RZ, 0x7610, R4 ;  /* 0x00007610ff047816 */ /* 0x000fe20000000004 */
[----:B------:R-:W-:Y:S06]  /*15340*/  @P1 BRA `(.L_x_607) ;  /* 0x0000000400541947 */ /* 0x000fec0003800000 */
[----:B------:R-:W-:Y:S01]  /*15350*/  ULDC.64 UR4, c[0x0][0x8d0] ;  /* 0x0002340000047ab9 */ /* 0x000fe20000000a00 */
[----:B------:R-:W1:Y:S01]  /*15360*/  S2R R15, SR_CTAID.X ;  /* 0x00000000000f7919 */ /* 0x000e620000002500 */
[----:B------:R-:W-:Y:S01]  /*15370*/  ISETP.NE.U32.AND P1, PT, RZ, UR4, PT ;  /* 0x00000004ff007c0c */ /* 0x000fe2000bf25070 */
[----:B------:R-:W-:Y:S01]  /*15380*/  ULDC UR7, c[0x0][0x8d8] ;  /* 0x0002360000077ab9 */ /* 0x000fe20000000800 */
[----:B------:R-:W-:Y:S01]  /*15390*/  IMAD.MOV.U32 R4, RZ, RZ, R2 ;  /* 0x000000ffff047224 */ /* 0x000fe200078e0002 */
[----:B------:R-:W2:Y:S01]  /*153a0*/  S2R R14, SR_CTAID.Y ;  /* 0x00000000000e7919 */ /* 0x000ea20000002600 */
[----:B------:R-:W-:Y:S02]  /*153b0*/  ISETP.NE.AND.EX P1, PT, RZ, UR5, PT, P1 ;  /* 0x00000005ff007c0c */ /* 0x000fe4000bf25310 */
[----:B------:R-:W-:-:S11]  /*153c0*/  MOV R5, R16 ;  /* 0x0000001000057202 */ /* 0x000fd60000000f00 */
[----:B------:R-:W-:Y:S05]  /*153d0*/  @!P1 BRA `(.L_x_608) ;  /* 0x0000000000289947 */ /* 0x000fea0003800000 */
[----:B------:R-:W-:Y:S02]  /*153e0*/  ULDC UR6, c[0x0][0x8dc] ;  /* 0x0002370000067ab9 */ /* 0x000fe40000000800 */
[----:B------:R-:W-:-:S04]  /*153f0*/  IADD3 R9, P1, R2, UR6, RZ ;  /* 0x0000000602097c10 */ /* 0x000fc8000ff3e0ff */
[----:B------:R-:W-:-:S05]  /*15400*/  IADD3.X R3, RZ, R16, RZ, P1, !PT ;  /* 0x00000010ff037210 */ /* 0x000fca0000ffe4ff */
[----:B------:R-:W-:-:S04]  /*15410*/  IMAD.WIDE.U32 R6, R3, UR4, RZ ;  /* 0x0000000403067c25 */ /* 0x000fc8000f8e00ff */
[----:B------:R-:W-:-:S04]  /*15420*/  IMAD.WIDE.U32 R6, P1, R9, UR5, R6 ;  /* 0x0000000509067c25 */ /* 0x000fc8000f820006 */
[----:B------:R-:W-:Y:S01]  /*15430*/  IMAD.WIDE.U32 R8, R9, UR4, RZ ;  /* 0x0000000409087c25 */ /* 0x000fe2000f8e00ff */
[----:B------:R-:W-:Y:S02]  /*15440*/  IADD3.X R5, RZ, RZ, RZ, P1, !PT ;  /* 0x000000ffff057210 */ /* 0x000fe40000ffe4ff */
[----:B------:R-:W-:Y:S02]  /*15450*/  MOV R4, R7 ;  /* 0x0000000700047202 */ /* 0x000fe40000000f00 */
[----:B------:R-:W-:-:S05]  /*15460*/  IADD3 RZ, P1, R9, R6, RZ ;  /* 0x0000000609ff7210 */ /* 0x000fca0007f3e0ff */
[----:B------:R-:W-:-:S08]  /*15470*/  IMAD.WIDE.U32.X R4, R3, UR5, R4, P1 ;  /* 0x0000000503047c25 */ /* 0x000fd000088e0404 */
.L_x_608:
[--C-:B------:R-:W-:Y:S01]  /*15480*/  SHF.R.U64 R8, R4, UR7, R5.reuse ;  /* 0x0000000704087c19 */ /* 0x100fe20008001205 */
[----:B------:R-:W-:Y:S01]  /*15490*/  ULDC.64 UR4, c[0x0][0x8c8] ;  /* 0x0002320000047ab9 */ /* 0x000fe20000000a00 */
[----:B------:R-:W-:Y:S01]  /*154a0*/  SHF.R.U32.HI R3, RZ, UR7, R5 ;  /* 0x00000007ff037c19 */ /* 0x000fe20008011605 */
[----:B------:R-:W-:Y:S01]  /*154b0*/  ULDC.64 UR8, c[0x0][0x8e8] ;  /* 0x00023a0000087ab9 */ /* 0x000fe20000000a00 */
[----:B------:R-:W-:Y:S01]  /*154c0*/  IADD3 R7, P1, RZ, -R8, RZ ;  /* 0x80000008ff077210 */ /* 0x000fe20007f3e0ff */
[----:B------:R-:W3:Y:S01]  /*154d0*/  LDC R19, c[0x0][0x148] ;  /* 0x00005200ff137b82 */ /* 0x000ee20000000800 */
[----:B-1----:R-:W-:Y:S01]  /*154e0*/  I2FP.F32.U32 R9, R15 ;  /* 0x0000000f00097245 */ /* 0x002fe20000201000 */
[----:B------:R-:W-:Y:S01]  /*154f0*/  ULDC UR6, c[0x0][0x8b0] ;  /* 0x00022c0000067ab9 */ /* 0x000fe20000000800 */
[----:B------:R-:W-:Y:S02]  /*15500*/  IADD3.X R3, RZ, ~R3, RZ, P1, !PT ;  /* 0x80000003ff037210 */ /* 0x000fe40000ffe4ff */
[----:B------:R-:W-:-:S03]  /*15510*/  ISETP.NE.U32.AND P1, PT, RZ, UR8, PT ;  /* 0x00000008ff007c0c */ /* 0x000fc6000bf25070 */
[----:B------:R-:W-:Y:S01]  /*15520*/  IMAD R6, R3, UR4, RZ ;  /* 0x0000000403067c24 */ /* 0x000fe2000f8e02ff */
[----:B------:R-:W-:Y:S02]  /*15530*/  MOV R3, R16 ;  /* 0x0000001000037202 */ /* 0x000fe40000000f00 */
[----:B------:R-:W-:Y:S01]  /*15540*/  ISETP.NE.AND.EX P1, PT, RZ, UR9, PT, P1 ;  /* 0x00000009ff007c0c */ /* 0x000fe2000bf25310 */
[----:B------:R-:W-:Y:S01]  /*15550*/  IMAD.WIDE.U32 R4, R7, UR4, R2 ;  /* 0x0000000407047c25 */ /* 0x000fe2000f8e0002 */
[----:B------:R-:W-:-:S03]  /*15560*/  ULDC UR4, c[0x0][0x150] ;  /* 0x0000540000047ab9 */ /* 0x000fc60000000800 */
[----:B------:R-:W-:Y:S01]  /*15570*/  FMUL R9, R9, UR4 ;  /* 0x0000000409097c20 */ /* 0x000fe20008400000 */
[----:B------:R-:W-:Y:S01]  /*15580*/  IMAD R3, R7, UR5, R6 ;  /* 0x0000000507037c24 */ /* 0x000fe2000f8e0206 */
[----:B------:R-:W-:Y:S01]  /*15590*/  ULDC UR4, c[0x0][0x8c0] ;  /* 0x0002300000047ab9 */ /* 0x000fe20000000800 */
[----:B------:R-:W1:Y:S01]  /*155a0*/  LDC R6, c[0x0][0x144] ;  /* 0x00005100ff067b82 */ /* 0x000e620000000800 */
[----:B------:R-:W-:Y:S02]  /*155b0*/  ULDC UR5, c[0x0][0x154] ;  /* 0x0000550000057ab9 */ /* 0x000fe40000000800 */
[----:B------:R-:W-:Y:S01]  /*155c0*/  IADD3 R5, R5, R3, RZ ;  /* 0x0000000305057210 */ /* 0x000fe20007ffe0ff */
[----:B------:R-:W4:Y:S03]  /*155d0*/  F2I.U32.TRUNC.NTZ R9, R9 ;  /* 0x0000000900097305 */ /* 0x000f26000020f000 */
[----:B------:R-:W-:-:S02]  /*155e0*/  SHF.R.U64 R3, R4, UR4, R5 ;  /* 0x0000000404037c19 */ /* 0x000fc40008001205 */
[----:B--2---:R-:W-:-:S05]  /*155f0*/  I2FP.F32.U32 R4, R14 ;  /* 0x0000000e00047245 */ /* 0x004fca0000201000 */
[----:B------:R-:W-:Y:S01]  /*15600*/  FMUL R21, R4, UR5 ;  /* 0x0000000504157c20 */ /* 0x000fe20008400000 */
[----:B------:R-:W-:Y:S01]  /*15610*/  SHF.R.U32.HI R4, RZ, UR4, R5 ;  /* 0x00000004ff047c19 */ /* 0x000fe20008011605 */
[----:B------:R-:W-:-:S03]  /*15620*/  ULDC UR4, c[0x0][0x900] ;  /* 0x0002400000047ab9 */ /* 0x000fc60000000800 */
[--C-:B------:R-:W-:Y:S01]  /*15630*/  SHF.R.U64 R20, R3, UR6, R4.reuse ;  /* 0x0000000603147c19 */ /* 0x100fe20008001204 */
[----:B------:R-:W2:Y:S01]  /*15640*/  F2I.U32.TRUNC.NTZ R21, R21 ;  /* 0x0000001500157305 */ /* 0x000ea2000020f000 */
[----:B------:R-:W-:Y:S01]  /*15650*/  SHF.R.U32.HI R5, RZ, UR6, R4 ;  /* 0x00000006ff057c19 */ /* 0x000fe20008011604 */
[----:B----4-:R-:W-:-:S03]  /*15660*/  IMAD.MOV R4, RZ, RZ, -R9 ;  /* 0x000000ffff047224 */ /* 0x010fc600078e0a09 */
[----:B------:R-:W-:Y:S01]  /*15670*/  SHF.R.U64 R9, R20, UR4, R5 ;  /* 0x0000000414097c19 */ /* 0x000fe20008001205 */
[----:B-1----:R-:W-:Y:S01]  /*15680*/  IMAD R15, R6, R4, R15 ;  /* 0x00000004060f7224 */ /* 0x002fe200078e020f */
[----:B------:R-:W-:Y:S02]  /*15690*/  SHF.R.U32.HI R23, RZ, UR4, R5 ;  /* 0x00000004ff177c19 */ /* 0x000fe40008011605 */
[----:B------:R-:W-:Y:S02]  /*156a0*/  MOV R4, R9 ;  /* 0x0000000900047202 */ /* 0x000fe40000000f00 */
[----:B------:R-:W-:Y:S01]  /*156b0*/  MOV R5, R23 ;  /* 0x0000001700057202 */ /* 0x000fe20000000f00 */
[----:B--23--:R-:W-:Y:S06]  /*156c0*/  @!P1 BRA `(.L_x_609) ;  /* 0x0000000000289947 */ /* 0x00cfec0003800000 */
[----:B------:R-:W-:Y:S02]  /*156d0*/  ULDC UR4, c[0x0][0x8f4] ;  /* 0x00023d0000047ab9 */ /* 0x000fe40000000800 */
[----:B------:R-:W-:-:S04]  /*156e0*/  IADD3 R5, P1, R9, UR4, RZ ;  /* 0x0000000409057c10 */ /* 0x000fc8000ff3e0ff */
[----:B------:R-:W-:-:S05]  /*156f0*/  IADD3.X R23, RZ, R23, RZ, P1, !PT ;  /* 0x00000017ff177210 */ /* 0x000fca0000ffe4ff */
[----:B------:R-:W-:-:S04]  /*15700*/  IMAD.WIDE.U32 R6, R23, UR8, RZ ;  /* 0x0000000817067c25 */ /* 0x000fc8000f8e00ff */
[----:B------:R-:W-:-:S04]  /*15710*/  IMAD.WIDE.U32 R6, P1, R5, UR9, R6 ;  /* 0x0000000905067c25 */ /* 0x000fc8000f820006 */
[----:B------:R-:W-:Y:S01]  /*15720*/  IMAD.WIDE.U32 R4, R5, UR8, RZ ;  /* 0x0000000805047c25 */ /* 0x000fe2000f8e00ff */
[----:B------:R-:W-:-:S04]  /*15730*/  MOV R4, R7 ;  /* 0x0000000700047202 */ /* 0x000fc80000000f00 */
[----:B------:R-:W-:Y:S02]  /*15740*/  IADD3 RZ, P3, R5, R6, RZ ;  /* 0x0000000605ff7210 */ /* 0x000fe40007f7e0ff */
[----:B------:R-:W-:-:S03]  /*15750*/  IADD3.X R5, RZ, RZ, RZ, P1, !PT ;  /* 0x000000ffff057210 */ /* 0x000fc60000ffe4ff */
[----:B------:R-:W-:-:S08]  /*15760*/  IMAD.WIDE.U32.X R4, R23, UR9, R4, P3 ;  /* 0x0000000917047c25 */ /* 0x000fd000098e0404 */
.L_x_609:
[----:B------:R-:W-:Y:S01]  /*15770*/  ISETP.NE.AND P1, PT, R22, 0x1, PT ;  /* 0x000000011600780c */ /* 0x000fe20003f25270 */
[----:B------:R-:W-:Y:S01]  /*15780*/  ULDC UR4, c[0x0][0x8f0] ;  /* 0x00023c0000047ab9 */ /* 0x000fe20000000800 */
[----:B------:R-:W-:Y:S01]  /*15790*/  IADD3 R21, -R21, RZ, RZ ;  /* 0x000000ff15157210 */ /* 0x000fe20007ffe1ff */
[----:B------:R-:W-:Y:S01]  /*157a0*/  ULDC UR5, c[0x0][0x8b8] ;  /* 0x00022e0000057ab9 */ /* 0x000fe20000000800 */
[----:B------:R-:W-:Y:S01]  /*157b0*/  SHF.R.U64 R5, R4, UR4, R5 ;  /* 0x0000000404057c19 */ /* 0x000fe20008001205 */
[----:B------:R-:W-:Y:S01]  /*157c0*/  ULDC UR4, c[0x0][0x8e0] ;  /* 0x0002380000047ab9 */ /* 0x000fe20000000800 */
[----:B------:R-:W-:Y:S02]  /*157d0*/  LOP3.LUT R20, R20, UR16, RZ, 0xc0, !PT ;  /* 0x0000001014147c12 */ /* 0x000fe4000f8ec0ff */
[----:B------:R-:W-:-:S03]  /*157e0*/  IADD3 R4, -R5, RZ, RZ ;  /* 0x000000ff05047210 */ /* 0x000fc60007ffe1ff */
[----:B------:R-:W-:Y:S02]  /*157f0*/  IMAD R20, R5, UR17, R20 ;  /* 0x0000001105147c24 */ /* 0x000fe4000f8e0214 */
[----:B------:R-:W-:Y:S01]  /*15800*/  @P1 IMAD R15, R19, R21, R14 ;  /* 0x00000015130f1224 */ /* 0x000fe200078e020e */
[----:B------:R-:W-:Y:S01]  /*15810*/  LOP3.LUT R14, R3, UR15, RZ, 0xc0, !PT ;  /* 0x0000000f030e7c12 */ /* 0x000fe2000f8ec0ff */
[----:B------:R-:W-:Y:S01]  /*15820*/  IMAD R9, R4, UR4, R9 ;  /* 0x0000000404097c24 */ /* 0x000fe2000f8e0209 */
[----:B------:R-:W-:Y:S01]  /*15830*/  ULDC UR4, c[0x0][0x8a8] ;  /* 0x00022a0000047ab9 */ /* 0x000fe20000000800 */
[----:B------:R-:W-:Y:S01]  /*15840*/  IMAD R15, R20, UR5, R15 ;  /* 0x00000005140f7c24 */ /* 0x000fe2000f8e020f */
[----:B------:R-:W-:Y:S01]  /*15850*/  MOV R3, R8 ;  /* 0x0000000800037202 */ /* 0x000fe20000000f00 */
[----:B------:R-:W-:Y:S02]  /*15860*/  IMAD R14, R9, UR4, R14 ;  /* 0x00000004090e7c24 */ /* 0x000fe4000f8e020e */
[----:B------:R-:W-:-:S03]  /*15870*/  IMAD.MOV.U32 R4, RZ, RZ, 0x1 ;  /* 0x00000001ff047424 */ /* 0x000fc600078e00ff */
[----:B------:R-:W-:Y:S02]  /*15880*/  SEL R6, R14, R15, !P1 ;  /* 0x0000000f0e067207 */ /* 0x000fe40004800000 */
[----:B------:R-:W-:-:S07]  /*15890*/  SEL R7, R15, R14, !P1 ;  /* 0x0000000e0f077207 */ /* 0x000fce0004800000 */
.L_x_607:
[----:B------:R-:W-:Y:S05]  /*158a0*/  BSYNC B1 ;  /* 0x0000000000017941 */ /* 0x000fea0003800000 */
.L_x_606:
[----:B------:R-:W-:-:S13]  /*158b0*/  LOP3.LUT P1, RZ, R4, 0xff, RZ, 0xc0, !PT ;  /* 0x000000ff04ff7812 */ /* 0x000fda000782c0ff */
[----:B------:R-:W-:Y:S05]  /*158c0*/  @P1 BRA `(.L_x_610) ;  /* 0xfffffff400401947 */ /* 0x000fea000383ffff */
[----:B------:R-:W-:Y:S05]  /*158d0*/  BSYNC B0 ;  /* 0x0000000000007941 */ /* 0x000fea0003800000 */
.L_x_598:
[----:B------:R-:W-:-:S03]  /*158e0*/  UMOV UR4, 0xffffffff ;  /* 0xffffffff00047882 */ /* 0x000fc60000000000 */
[----:B------:R-:W-:Y:S05]  /*158f0*/  BRA.DIV UR4, `(.L_x_611) ;  /* 0x0000000a04cc7947 */ /* 0x000fea000b800000 */
[----:B------:R-:W-:-:S13]  /*15900*/  ELECT P6, URZ, PT ;  /* 0x00000000003f782f */ /* 0x000fda00038c0000 */
.L_x_642:
[----:B------:R-:W-:Y:S05]  /*15910*/  @!P6 BRA `(.L_x_10) ;  /* 0x0000000000a4e947 */ /* 0x000fea0003800000 */
[----:B------:R-:W-:-:S04]  /*15920*/  LOP3.LUT R17, R17, 0x2, RZ, 0xfc, !PT ;  /* 0x0000000211117812 */ /* 0x000fc800078efcff */
[----:B------:R-:W-:-:S13]  /*15930*/  ISETP.NE.AND P0, PT, R17, 0x3, PT ;  /* 0x000000031100780c */ /* 0x000fda0003f05270 */
[----:B------:R-:W-:Y:S05]  /*15940*/  @!P0 BRA `(.L_x_612) ;  /* 0x0000000000048947 */ /* 0x000fea0003800000 */
[----:B------:R-:W-:Y:S01]  /*15950*/  BPT.TRAP 0x1 ;  /* 0x000000040000795c */ /* 0x000fe20000300000 */
.L_x_612:
[----:B------:R-:W1:Y:S01]  /*15960*/  S2R R3, SR_CgaCtaId ;  /* 0x0000000000037919 */ /* 0x000e620000008800 */
[----:B------:R-:W-:-:S04]  /*15970*/  MOV R2, 0x400 ;  /* 0x0000040000027802 */ /* 0x000fc80000000f00 */
[----:B-1----:R-:W-:Y:S02]  /*15980*/  LEA R3, R3, R2, 0x18 ;  /* 0x0000000203037211 */ /* 0x002fe400078ec0ff */
[----:B------:R-:W-:Y:S02]  /*15990*/  SHF.L.U32 R2, R10, 0x1f, RZ ;  /* 0x0000001f0a027819 */ /* 0x000fe400000006ff */
[----:B------:R-:W-:-:S04]  /*159a0*/  IADD3 R3, R3, 0x20, RZ ;  /* 0x0000002003037810 */ /* 0x000fc80007ffe0ff */
[C---:B------:R-:W-:Y:S02]  /*159b0*/  LEA R7, R0.reuse, R3, 0x3 ;  /* 0x0000000300077211 */ /* 0x040fe400078e18ff */
[----:B------:R-:W-:Y:S02]  /*159c0*/  IADD3 R0, R0, 0x1, RZ ;  /* 0x0000000100007810 */ /* 0x000fe40007ffe0ff */
[----:B------:R-:W1:Y:S02]  /*159d0*/  SYNCS.PHASECHK.TRANS64.TRYWAIT P0, [R7+URZ], R2 ;  /* 0x00000002070075a7 */ /* 0x000e64000800017f */
[----:B------:R-:W-:-:S04]  /*159e0*/  ISETP.NE.AND P1, PT, R0, 0x4, PT ;  /* 0x000000040000780c */ /* 0x000fc80003f25270 */
[----:B------:R-:W-:Y:S02]  /*159f0*/  SEL R5, RZ, 0x1, P1 ;  /* 0x00000001ff057807 */ /* 0x000fe40000800000 */
[----:B------:R-:W-:Y:S02]  /*15a00*/  SEL R0, R0, RZ, P1 ;  /* 0x000000ff00007207 */ /* 0x000fe40000800000 */
[----:B------:R-:W-:Y:S02]  /*15a10*/  LOP3.LUT R5, R10, R5, RZ, 0x3c, !PT ;  /* 0x000000050a057212 */ /* 0x000fe400078e3cff */
[----:B------:R-:W-:Y:S02]  /*15a20*/  LEA R9, R0, R3, 0x3 ;  /* 0x0000000300097211 */ /* 0x000fe400078e18ff */
[----:B------:R-:W-:Y:S01]  /*15a30*/  SHF.L.U32 R4, R5, 0x1f, RZ ;  /* 0x0000001f05047819 */ /* 0x000fe200000006ff */
[----:B-1----:R-:W-:Y:S06]  /*15a40*/  @!P0 BRA `(.L_x_613) ;  /* 0x0000000800988947 */ /* 0x002fec0003800000 */
.L_x_643:
[----:B------:R-:W2:Y:S01]  /*15a50*/  SYNCS.PHASECHK.TRANS64.TRYWAIT P0, [R9+URZ], R4 ;  /* 0x00000004090075a7 */ /* 0x000ea2000800017f */
[----:B------:R-:W-:-:S04]  /*15a60*/  IADD3 R0, R0, 0x1, RZ ;  /* 0x0000000100007810 */ /* 0x000fc80007ffe0ff */
[----:B------:R-:W-:-:S04]  /*15a70*/  ISETP.NE.AND P1, PT, R0, 0x4, PT ;  /* 0x000000040000780c */ /* 0x000fc80003f25270 */
[----:B-1----:R-:W-:Y:S02]  /*15a80*/  SEL R2, RZ, 0x1, P1 ;  /* 0x00000001ff027807 */ /* 0x002fe40000800000 */
[----:B------:R-:W-:Y:S02]  /*15a90*/  SEL R0, R0, RZ, P1 ;  /* 0x000000ff00007207 */ /* 0x000fe40000800000 */
[----:B------:R-:W-:Y:S02]  /*15aa0*/  LOP3.LUT R7, R5, R2, RZ, 0x3c, !PT ;  /* 0x0000000205077212 */ /* 0x000fe400078e3cff */
[----:B------:R-:W-:Y:S02]  /*15ab0*/  LEA R6, R0, R3, 0x3 ;  /* 0x0000000300067211 */ /* 0x000fe400078e18ff */
[----:B------:R-:W-:Y:S01]  /*15ac0*/  SHF.L.U32 R5, R7, 0x1f, RZ ;  /* 0x0000001f07057819 */ /* 0x000fe200000006ff */
[----:B--2---:R-:W-:Y:S06]  /*15ad0*/  @!P0 BRA `(.L_x_614) ;  /* 0x0000000800888947 */ /* 0x004fec0003800000 */
.L_x_644:
[----:B------:R-:W2:Y:S01]  /*15ae0*/  SYNCS.PHASECHK.TRANS64.TRYWAIT P0, [R6+URZ], R5 ;  /* 0x00000005060075a7 */ /* 0x000ea2000800017f */
[----:B------:R-:W-:-:S05]  /*15af0*/  VIADD R0, R0, 0x1 ;  /* 0x0000000100007836 */ /* 0x000fca0000000000 */
[----:B------:R-:W-:-:S04]  /*15b00*/  ISETP.NE.AND P1, PT, R0, 0x4, PT ;  /* 0x000000040000780c */ /* 0x000fc80003f25270 */
[----:B------:R-:W-:Y:S02]  /*15b10*/  SEL R2, RZ, 0x1, P1 ;  /* 0x00000001ff027807 */ /* 0x000fe40000800000 */
[----:B------:R-:W-:Y:S02]  /*15b20*/  SEL R0, R0, RZ, P1 ;  /* 0x000000ff00007207 */ /* 0x000fe40000800000 */
[----:B------:R-:W-:Y:S01]  /*15b30*/  LOP3.LUT R2, R7, R2, RZ, 0x3c, !PT ;  /* 0x0000000207027212 */ /* 0x000fe200078e3cff */
[----:B--2---:R-:W-:Y:S06]  /*15b40*/  @!P0 BRA `(.L_x_615) ;  /* 0x0000000800808947 */ /* 0x004fec0003800000 */
.L_x_645:
[----:B------:R-:W-:Y:S02]  /*15b50*/  LEA R3, R0, R3, 0x3 ;  /* 0x0000000300037211 */ /* 0x000fe400078e18ff */
[----:B------:R-:W-:-:S07]  /*15b60*/  SHF.L.U32 R0, R2, 0x1f, RZ ;  /* 0x0000001f02007819 */ /* 0x000fce00000006ff */
.L_x_616:
[----:B---3--:R3:W4:Y:S02]  /*15b70*/  SYNCS.PHASECHK.TRANS64.TRYWAIT P0, [R3+URZ], R0 ;  /* 0x00000000030075a7 */ /* 0x008724000800017f */
[----:B----4-:R-:W-:Y:S05]  /*15b80*/  @!P0 NANOSLEEP.SYNCS 0x989680 ;  /* 0x009896800000895d */ /* 0x010fea0003900000 */
[----:B------:R-:W4:Y:S02]  /*15b90*/  @!P0 SYNCS.PHASECHK.TRANS64 P0, [R3+URZ], R0 ;  /* 0x00000000030085a7 */ /* 0x000f24000800007f */
[----:B----4-:R-:W-:Y:S05]  /*15ba0*/  @!P0 BRA `(.L_x_616) ;  /* 0xfffffffc00f08947 */ /* 0x010fea000383ffff */
.L_x_10:
[----:B------:R-:W-:Y:S05]  /*15bb0*/  BSYNC B6 ;  /* 0x0000000000067941 */ /* 0x000fea0003800000 */
.L_x_8:
[----:B------:R-:W-:Y:S05]  /*15bc0*/  EXIT ;  /* 0x000000000000794d */ /* 0x000fea0003800000 */
.L_x_23:
[----:B---3--:R3:W4:Y:S02]  /*15bd0*/  SYNCS.PHASECHK.TRANS64.TRYWAIT P1, [R3+URZ], R0 ;  /* 0x00000000030075a7 */ /* 0x008724000802017f */
[----:B----4-:R-:W-:Y:S05]  /*15be0*/  @!P1 NANOSLEEP.SYNCS 0x989680 ;  /* 0x009896800000995d */ /* 0x010fea0003900000 */
[----:B------:R-:W4:Y:S02]  /*15bf0*/  @!P1 SYNCS.PHASECHK.TRANS64 P1, [R3+URZ], R0 ;  /* 0x00000000030095a7 */ /* 0x000f24000802007f */
[----:B----4-:R-:W-:Y:S05]  /*15c00*/  @!P1 BRA `(.L_x_23) ;  /* 0xfffffffc00f09947 */ /* 0x010fea000383ffff */
[----:B------:R-:W-:Y:S05]  /*15c10*/  BRA `(.L_x_22) ;  /* 0xfffffeb800c87947 */ /* 0x000fea000383ffff */
.L_x_28:
[----:B--2---:R-:W-:-:S04]  /*15c20*/  MOV R4, UR8 ;  /* 0x0000000800047c02 */ /* 0x004fc80008000f00 */
[----:B------:R2:W3:Y:S03]  /*15c30*/  SYNCS.PHASECHK.TRANS64.TRYWAIT P1, [R4+URZ], R3 ;  /* 0x00000003040075a7 */ /* 0x0004e6000802017f */
[----:B---3--:R-:W-:Y:S05]  /*15c40*/  @!P1 NANOSLEEP.SYNCS 0x989680 ;  /* 0x009896800000995d */ /* 0x008fea0003900000 */
[----:B------:R-:W3:Y:S02]  /*15c50*/  @!P1 SYNCS.PHASECHK.TRANS64 P1, [R4+URZ], R3 ;  /* 0x00000003040095a7 */ /* 0x000ee4000802007f */
[----:B---3--:R-:W-:Y:S05]  /*15c60*/  @!P1 BRA `(.L_x_28) ;  /* 0xfffffffc00ec9947 */ /* 0x008fea000383ffff */
[----:B------:R-:W-:Y:S05]  /*15c70*/  BRA `(.L_x_27) ;  /* 0xfffffebc00ec7947 */ /* 0x000fea000383ffff */
.L_x_49:
[----:B-1----:R-:W-:-:S04]  /*15c80*/  MOV R3, UR52 ;  /* 0x0000003400037c02 */ /* 0x002fc80008000f00 */
[----:B------:R1:W2:Y:S03]  /*15c90*/  SYNCS.PHASECHK.TRANS64.TRYWAIT P2, [R3+URZ+0x40], R0 ;  /* 0x00004000030075a7 */ /* 0x0002a6000804017f */
[----:B--2---:R-:W-:Y:S05]  /*15ca0*/  @!P2 NANOSLEEP.SYNCS 0x989680 ;  /* 0x009896800000a95d */ /* 0x004fea0003900000 */
[----:B------:R-:W2:Y:S02]  /*15cb0*/  @!P2 SYNCS.PHASECHK.TRANS64 P2, [R3+URZ+0x40], R0 ;  /* 0x000040000300a5a7 */ /* 0x000ea4000804007f */
[----:B--2---:R-:W-:Y:S05]  /*15cc0*/  @!P2 BRA `(.L_x_49) ;  /* 0xfffffffc00eca947 */ /* 0x004fea000383ffff */
[----:B------:R-:W-:Y:S05]  /*15cd0*/  BRA `(.L_x_617) ;  /* 0xfffffec800f47947 */ /* 0x000fea000383ffff */
.L_x_108:
[----:B-1----:R1:W2:Y:S02]  /*15ce0*/  SYNCS.PHASECHK.TRANS64.TRYWAIT P2, [R0+URZ+0x40], R3 ;  /* 0x00004003000075a7 */ /* 0x0022a4000804017f */
[----:B--2---:R-:W-:Y:S05]  /*15cf0*/  @!P2 NANOSLEEP.SYNCS 0x989680 ;  /* 0x009896800000a95d */ /* 0x004fea0003900000 */
[----:B------:R-:W2:Y:S02]  /*15d00*/  @!P2 SYNCS.PHASECHK.TRANS64 P2, [R0+URZ+0x40], R3 ;  /* 0x000040030000a5a7 */ /* 0x000ea4000804007f */
[----:B--2---:R-:W-:Y:S05]  /*15d10*/  @!P2 BRA `(.L_x_108) ;  /* 0xfffffffc00f0a947 */ /* 0x004fea000383ffff */
[----:B------:R-:W-:Y:S05]  /*15d20*/  BRA `(.L_x_618) ;  /* 0xfffffeec00147947 */ /* 0x000fea000383ffff */
.L_x_167:
[----:B-1----:R1:W2:Y:S02]  /*15d30*/  SYNCS.PHASECHK.TRANS64.TRYWAIT P2, [R0+URZ+0x40], R3 ;  /* 0x00004003000075a7 */ /* 0x0022a4000804017f */
[----:B--2---:R-:W-:Y:S05]  /*15d40*/  @!P2 NANOSLEEP.SYNCS 0x989680 ;  /* 0x009896800000a95d */ /* 0x004fea0003900000 */
[----:B------:R-:W2:Y:S02]  /*15d50*/  @!P2 SYNCS.PHASECHK.TRANS64 P2, [R0+URZ+0x40], R3 ;  /* 0x000040030000a5a7 */ /* 0x000ea4000804007f */
[----:B--2---:R-:W-:Y:S05]  /*15d60*/  @!P2 BRA `(.L_x_167) ;  /* 0xfffffffc00f0a947 */ /* 0x004fea000383ffff */
[----:B------:R-:W-:Y:S05]  /*15d70*/  BRA `(.L_x_619) ;  /* 0xffffff0800d87947 */ /* 0x000fea000383ffff */
.L_x_226:
[----:B-1----:R1:W2:Y:S02]  /*15d80*/  SYNCS.PHASECHK.TRANS64.TRYWAIT P2, [R3+URZ+0x40], R0 ;  /* 0x00004000030075a7 */ /* 0x0022a4000804017f */
[----:B--2---:R-:W-:Y:S05]  /*15d90*/  @!P2 NANOSLEEP.SYNCS 0x989680 ;  /* 0x009896800000a95d */ /* 0x004fea0003900000 */
[----:B------:R-:W2:Y:S02]  /*15da0*/  @!P2 SYNCS.PHASECHK.TRANS64 P2, [R3+URZ+0x40], R0 ;  /* 0x000040000300a5a7 */ /* 0x000ea4000804007f */
[----:B--2---:R-:W-:Y:S05]  /*15db0*/  @!P2 BRA `(.L_x_226) ;  /* 0xfffffffc00f0a947 */ /* 0x004fea000383ffff */
[----:B------:R-:W-:Y:S05]  /*15dc0*/  BRA `(.L_x_620) ;  /* 0xffffff2800a07947 */ /* 0x000fea000383ffff */
.L_x_285:
[----:B-1----:R1:W2:Y:S02]  /*15dd0*/  SYNCS.PHASECHK.TRANS64.TRYWAIT P2, [R0+URZ+0x40], R3 ;  /* 0x00004003000075a7 */ /* 0x0022a4000804017f */
[----:B--2---:R-:W-:Y:S05]  /*15de0*/  @!P2 NANOSLEEP.SYNCS 0x989680 ;  /* 0x009896800000a95d */ /* 0x004fea0003900000 */
[----:B------:R-:W2:Y:S02]  /*15df0*/  @!P2 SYNCS.PHASECHK.TRANS64 P2, [R0+URZ+0x40], R3 ;  /* 0x000040030000a5a7 */ /* 0x000ea4000804007f */
[----:B--2---:R-:W-:Y:S05]  /*15e00*/  @!P2 BRA `(.L_x_285) ;  /* 0xfffffffc00f0a947 */ /* 0x004fea000383ffff */
[----:B------:R-:W-:Y:S05]  /*15e10*/  BRA `(.L_x_621) ;  /* 0xffffff4800687947 */ /* 0x000fea000383ffff */
.L_x_344:
[----:B--2---:R2:W3:Y:S02]  /*15e20*/  SYNCS.PHASECHK.TRANS64.TRYWAIT P2, [R0+URZ+0x40], R3 ;  /* 0x00004003000075a7 */ /* 0x0044e4000804017f */
[----:B---3--:R-:W-:Y:S05]  /*15e30*/  @!P2 NANOSLEEP.SYNCS 0x989680 ;  /* 0x009896800000a95d */ /* 0x008fea0003900000 */
[----:B------:R-:W3:Y:S02]  /*15e40*/  @!P2 SYNCS.PHASECHK.TRANS64 P2, [R0+URZ+0x40], R3 ;  /* 0x000040030000a5a7 */ /* 0x000ee4000804007f */
[----:B---3--:R-:W-:Y:S05]  /*15e50*/  @!P2 BRA `(.L_x_344) ;  /* 0xfffffffc00f0a947 */ /* 0x008fea000383ffff */
[----:B------:R-:W-:Y:S05]  /*15e60*/  BRA `(.L_x_622) ;  /* 0xffffff6800247947 */ /* 0x000fea000383ffff */
.L_x_403:
[----:B--2---:R2:W3:Y:S02]  /*15e70*/  SYNCS.PHASECHK.TRANS64.TRYWAIT P2, [R0+URZ+0x40], R3 ;  /* 0x00004003000075a7 */ /* 0x0044e4000804017f */
[----:B---3--:R-:W-:Y:S05]  /*15e80*/  @!P2 NANOSLEEP.SYNCS 0x989680 ;  /* 0x009896800000a95d */ /* 0x008fea0003900000 */
[----:B------:R-:W3:Y:S02]  /*15e90*/  @!P2 SYNCS.PHASECHK.TRANS64 P2, [R0+URZ+0x40], R3 ;  /* 0x000040030000a5a7 */ /* 0x000ee4000804007f */
[----:B---3--:R-:W-:Y:S05]  /*15ea0*/  @!P2 BRA `(.L_x_403) ;  /* 0xfffffffc00f0a947 */ /* 0x008fea000383ffff */
[----:B------:R-:W-:Y:S05]  /*15eb0*/  BRA `(.L_x_623) ;  /* 0xffffff8400e07947 */ /* 0x000fea000383ffff */
.L_x_462:
[----:B--2---:R2:W3:Y:S02]  /*15ec0*/  SYNCS.PHASECHK.TRANS64.TRYWAIT P2, [R0+URZ+0x40], R7 ;  /* 0x00004007000075a7 */ /* 0x0044e4000804017f */
[----:B---3--:R-:W-:Y:S05]  /*15ed0*/  @!P2 NANOSLEEP.SYNCS 0x989680 ;  /* 0x009896800000a95d */ /* 0x008fea0003900000 */
[----:B------:R-:W3:Y:S02]  /*15ee0*/  @!P2 SYNCS.PHASECHK.TRANS64 P2, [R0+URZ+0x40], R7 ;  /* 0x000040070000a5a7 */ /* 0x000ee4000804007f */
[----:B---3--:R-:W-:Y:S05]  /*15ef0*/  @!P2 BRA `(.L_x_462) ;  /* 0xfffffffc00f0a947 */ /* 0x008fea000383ffff */
[----:B------:R-:W-:Y:S05]  /*15f00*/  BRA `(.L_x_624) ;  /* 0xffffffa400907947 */ /* 0x000fea000383ffff */
.L_x_530:
[----:B-1----:R-:W-:-:S04]  /*15f10*/  MOV R9, UR4 ;  /* 0x0000000400097c02 */ /* 0x002fc80008000f00 */
[----:B------:R1:W2:Y:S03]  /*15f20*/  SYNCS.PHASECHK.TRANS64.TRYWAIT P0, [R9+URZ+0x88], R0 ;  /* 0x00008800090075a7 */ /* 0x0002a6000800017f */
[----:B--2---:R-:W-:Y:S05]  /*15f30*/  @!P0 NANOSLEEP.SYNCS 0x989680 ;  /* 0x009896800000895d */ /* 0x004fea0003900000 */
[----:B------:R-:W2:Y:S02]  /*15f40*/  @!P0 SYNCS.PHASECHK.TRANS64 P0, [R9+URZ+0x88], R0 ;  /* 0x00008800090085a7 */ /* 0x000ea4000800007f */
[----:B--2---:R-:W-:Y:S05]  /*15f50*/  @!P0 BRA `(.L_x_530) ;  /* 0xfffffffc00ec8947 */ /* 0x004fea000383ffff */
[----:B------:R-:W-:Y:S05]  /*15f60*/  BRA `(.L_x_529) ;  /* 0xffffffd400387947 */ /* 0x000fea000383ffff */
.L_x_539:
[----:B-1----:R-:W-:-:S04]  /*15f70*/  MOV R5, UR13 ;  /* 0x0000000d00057c02 */ /* 0x002fc80008000f00 */
[----:B------:R1:W2:Y:S03]  /*15f80*/  SYNCS.PHASECHK.TRANS64.TRYWAIT P1, [R5+URZ+0x60], R4 ;  /* 0x00006004050075a7 */ /* 0x0002a6000802017f */
[----:B--2---:R-:W-:Y:S05]  /*15f90*/  @!P1 NANOSLEEP.SYNCS 0x989680 ;  /* 0x009896800000995d */ /* 0x004fea0003900000 */
[----:B------:R-:W2:Y:S02]  /*15fa0*/  @!P1 SYNCS.PHASECHK.TRANS64 P1, [R5+URZ+0x60], R4 ;  /* 0x00006004050095a7 */ /* 0x000ea4000802007f */
[----:B--2---:R-:W-:Y:S05]  /*15fb0*/  @!P1 BRA `(.L_x_539) ;  /* 0xfffffffc00ec9947 */ /* 0x004fea000383ffff */
[----:B------:R-:W-:Y:S05]  /*15fc0*/  BRA `(.L_x_625) ;  /* 0xffffffd800207947 */ /* 0x000fea000383ffff */
.L_x_545:
[----:B-12---:R-:W-:-:S04]  /*15fd0*/  MOV R5, UR13 ;  /* 0x0000000d00057c02 */ /* 0x006fc80008000f00 */
[----:B------:R1:W2:Y:S03]  /*15fe0*/  SYNCS.PHASECHK.TRANS64.TRYWAIT P1, [R5+URZ+0x68], R4 ;  /* 0x00006804050075a7 */ /* 0x0002a6000802017f */
[----:B--2---:R-:W-:Y:S05]  /*15ff0*/  @!P1 NANOSLEEP.SYNCS 0x989680 ;  /* 0x009896800000995d */ /* 0x004fea0003900000 */
[----:B------:R-:W2:Y:S02]  /*16000*/  @!P1 SYNCS.PHASECHK.TRANS64 P1, [R5+URZ+0x68], R4 ;  /* 0x00006804050095a7 */ /* 0x000ea4000802007f */
[----:B--2---:R-:W-:Y:S05]  /*16010*/  @!P1 BRA `(.L_x_545) ;  /* 0xfffffffc00ec9947 */ /* 0x004fea000383ffff */
[----:B------:R-:W-:Y:S05]  /*16020*/  BRA `(.L_x_626) ;  /* 0xffffffd800687947 */ /* 0x000fea000383ffff */
.L_x_551:
[----:B-123--:R-:W-:-:S04]  /*16030*/  MOV R5, UR13 ;  /* 0x0000000d00057c02 */ /* 0x00efc80008000f00 */
[----:B------:R1:W2:Y:S03]  /*16040*/  SYNCS.PHASECHK.TRANS64.TRYWAIT P1, [R5+URZ+0x70], R4 ;  /* 0x00007004050075a7 */ /* 0x0002a6000802017f */
[----:B--2---:R-:W-:Y:S05]  /*16050*/  @!P1 NANOSLEEP.SYNCS 0x989680 ;  /* 0x009896800000995d */ /* 0x004fea0003900000 */
[----:B------:R-:W2:Y:S02]  /*16060*/  @!P1 SYNCS.PHASECHK.TRANS64 P1, [R5+URZ+0x70], R4 ;  /* 0x00007004050095a7 */ /* 0x000ea4000802007f */
[----:B--2---:R-:W-:Y:S05]  /*16070*/  @!P1 BRA `(.L_x_551) ;  /* 0xfffffffc00ec9947 */ /* 0x004fea000383ffff */
[----:B------:R-:W-:Y:S05]  /*16080*/  BRA `(.L_x_627) ;  /* 0xffffffd800bc7947 */ /* 0x000fea000383ffff */
.L_x_557:
[----:B-1234-:R-:W-:-:S04]  /*16090*/  IMAD.U32 R5, RZ, RZ, UR13 ;  /* 0x0000000dff057e24 */ /* 0x01efc8000f8e00ff */
[----:B------:R1:W2:Y:S03]  /*160a0*/  SYNCS.PHASECHK.TRANS64.TRYWAIT P1, [R5+URZ+0x78], R4 ;  /* 0x00007804050075a7 */ /* 0x0002a6000802017f */
[----:B--2---:R-:W-:Y:S05]  /*160b0*/  @!P1 NANOSLEEP.SYNCS 0x989680 ;  /* 0x009896800000995d */ /* 0x004fea0003900000 */
[----:B------:R-:W2:Y:S02]  /*160c0*/  @!P1 SYNCS.PHASECHK.TRANS64 P1, [R5+URZ+0x78], R4 ;  /* 0x00007804050095a7 */ /* 0x000ea4000802007f */
[----:B--2---:R-:W-:Y:S05]  /*160d0*/  @!P1 BRA `(.L_x_557) ;  /* 0xfffffffc00ec9947 */ /* 0x004fea000383ffff */
[----:B------:R-:W-:Y:S05]  /*160e0*/  BRA `(.L_x_628) ;  /* 0xffffffdc00087947 */ /* 0x000fea000383ffff */
.L_x_563:
[----:B-1234-:R-:W-:-:S04]  /*160f0*/  MOV R5, UR13 ;  /* 0x0000000d00057c02 */ /* 0x01efc80008000f00 */
[----:B------:R1:W2:Y:S03]  /*16100*/  SYNCS.PHASECHK.TRANS64.TRYWAIT P1, [R5+URZ+0x60], R4 ;  /* 0x00006004050075a7 */ /* 0x0002a6000802017f */
[----:B--2---:R-:W-:Y:S05]  /*16110*/  @!P1 NANOSLEEP.SYNCS 0x989680 ;  /* 0x009896800000995d */ /* 0x004fea0003900000 */
[----:B------:R-:W2:Y:S02]  /*16120*/  @!P1 SYNCS.PHASECHK.TRANS64 P1, [R5+URZ+0x60], R4 ;  /* 0x00006004050095a7 */ /* 0x000ea4000802007f */
[----:B--2---:R-:W-:Y:S05]  /*16130*/  @!P1 BRA `(.L_x_563) ;  /* 0xfffffffc00ec9947 */ /* 0x004fea000383ffff */
[----:B------:R-:W-:Y:S05]  /*16140*/  BRA `(.L_x_629) ;  /* 0xffffffdc005c7947 */ /* 0x000fea000383ffff */
.L_x_569:
[----:B-1234-:R-:W-:-:S04]  /*16150*/  MOV R5, UR13 ;  /* 0x0000000d00057c02 */ /* 0x01efc80008000f00 */
[----:B------:R1:W2:Y:S03]  /*16160*/  SYNCS.PHASECHK.TRANS64.TRYWAIT P1, [R5+URZ+0x68], R4 ;  /* 0x00006804050075a7 */ /* 0x0002a6000802017f */
[----:B--2---:R-:W-:Y:S05]  /*16170*/  @!P1 NANOSLEEP.SYNCS 0x989680 ;  /* 0x009896800000995d */ /* 0x004fea0003900000 */
[----:B------:R-:W2:Y:S02]  /*16180*/  @!P1 SYNCS.PHASECHK.TRANS64 P1, [R5+URZ+0x68], R4 ;  /* 0x00006804050095a7 */ /* 0x000ea4000802007f */
[----:B--2---:R-:W-:Y:S05]  /*16190*/  @!P1 BRA `(.L_x_569) ;  /* 0xfffffffc00ec9947 */ /* 0x004fea000383ffff */
[----:B------:R-:W-:Y:S05]  /*161a0*/  BRA `(.L_x_630) ;  /* 0xffffffdc009c7947 */ /* 0x000fea000383ffff */
.L_x_575:
[----:B-1234-:R-:W-:-:S04]  /*161b0*/  MOV R5, UR13 ;  /* 0x0000000d00057c02 */ /* 0x01efc80008000f00 */
[----:B------:R1:W2:Y:S03]  /*161c0*/  SYNCS.PHASECHK.TRANS64.TRYWAIT P1, [R5+URZ+0x70], R4 ;  /* 0x00007004050075a7 */ /* 0x0002a6000802017f */
[----:B--2---:R-:W-:Y:S05]  /*161d0*/  @!P1 NANOSLEEP.SYNCS 0x989680 ;  /* 0x009896800000995d */ /* 0x004fea0003900000 */
[----:B------:R-:W2:Y:S02]  /*161e0*/  @!P1 SYNCS.PHASECHK.TRANS64 P1, [R5+URZ+0x70], R4 ;  /* 0x00007004050095a7 */ /* 0x000ea4000802007f */
[----:B--2---:R-:W-:Y:S05]  /*161f0*/  @!P1 BRA `(.L_x_575) ;  /* 0xfffffffc00ec9947 */ /* 0x004fea000383ffff */
[----:B------:R-:W-:Y:S05]  /*16200*/  BRA `(.L_x_631) ;  /* 0xffffffdc00e47947 */ /* 0x000fea000383ffff */
.L_x_581:
[----:B-1234-:R-:W-:-:S04]  /*16210*/  MOV R5, UR13 ;  /* 0x0000000d00057c02 */ /* 0x01efc80008000f00 */
[----:B------:R1:W2:Y:S03]  /*16220*/  SYNCS.PHASECHK.TRANS64.TRYWAIT P1, [R5+URZ+0x78], R4 ;  /* 0x00007804050075a7 */ /* 0x0002a6000802017f */
[----:B--2---:R-:W-:Y:S05]  /*16230*/  @!P1 NANOSLEEP.SYNCS 0x989680 ;  /* 0x009896800000995d */ /* 0x004fea0003900000 */
[----:B------:R-:W2:Y:S02]  /*16240*/  @!P1 SYNCS.PHASECHK.TRANS64 P1, [R5+URZ+0x78], R4 ;  /* 0x00007804050095a7 */ /* 0x000ea4000802007f */
[----:B--2---:R-:W-:Y:S05]  /*16250*/  @!P1 BRA `(.L_x_581) ;  /* 0xfffffffc00ec9947 */ /* 0x004fea000383ffff */
[----:B------:R-:W-:Y:S05]  /*16260*/  BRA `(.L_x_632) ;  /* 0xffffffe000207947 */ /* 0x000fea000383ffff */
.L_x_591:
[----:B------:R1:W1:Y:S02]  /*16270*/  SYNCS.PHASECHK.TRANS64.TRYWAIT P0, [R0+URZ+0x60], R3 ;  /* 0x00006003000075a7 */ /* 0x000264000800017f */
[----:B-1----:R-:W-:Y:S05]  /*16280*/  @!P0 NANOSLEEP.SYNCS 0x989680 ;  /* 0x009896800000895d */ /* 0x002fea0003900000 */
[----:B------:R-:W1:Y:S02]  /*16290*/  @!P0 SYNCS.PHASECHK.TRANS64 P0, [R0+URZ+0x60], R3 ;  /* 0x00006003000085a7 */ /* 0x000e64000800007f */
[----:B-1----:R-:W-:Y:S05]  /*162a0*/  @!P0 BRA `(.L_x_591) ;  /* 0xfffffffc00f08947 */ /* 0x002fea000383ffff */
[----:B------:R-:W-:Y:S05]  /*162b0*/  BRA `(.L_x_633) ;  /* 0xffffffe800147947 */ /* 0x000fea000383ffff */
.L_x_593:
[----:B------:R1:W1:Y:S02]  /*162c0*/  SYNCS.PHASECHK.TRANS64.TRYWAIT P0, [R0+URZ+0x68], R3 ;  /* 0x00006803000075a7 */ /* 0x000264000800017f */
[----:B-1----:R-:W-:Y:S05]  /*162d0*/  @!P0 NANOSLEEP.SYNCS 0x989680 ;  /* 0x009896800000895d */ /* 0x002fea0003900000 */
[----:B------:R-:W1:Y:S02]  /*162e0*/  @!P0 SYNCS.PHASECHK.TRANS64 P0, [R0+URZ+0x68], R3 ;  /* 0x00006803000085a7 */ /* 0x000e64000800007f */
[----:B-1----:R-:W-:Y:S05]  /*162f0*/  @!P0 BRA `(.L_x_593) ;  /* 0xfffffffc00f08947 */ /* 0x002fea000383ffff */
[----:B------:R-:W-:Y:S05]  /*16300*/  BRA `(.L_x_634) ;  /* 0xffffffe800107947 */ /* 0x000fea000383ffff */
.L_x_595:
[----:B------:R1:W1:Y:S02]  /*16310*/  SYNCS.PHASECHK.TRANS64.TRYWAIT P0, [R0+URZ+0x70], R3 ;  /* 0x00007003000075a7 */ /* 0x000264000800017f */
[----:B-1----:R-:W-:Y:S05]  /*16320*/  @!P0 NANOSLEEP.SYNCS 0x989680 ;  /* 0x009896800000895d */ /* 0x002fea0003900000 */
[----:B------:R-:W1:Y:S02]  /*16330*/  @!P0 SYNCS.PHASECHK.TRANS64 P0, [R0+URZ+0x70], R3 ;  /* 0x00007003000085a7 */ /* 0x000e64000800007f */
[----:B-1----:R-:W-:Y:S05]  /*16340*/  @!P0 BRA `(.L_x_595) ;  /* 0xfffffffc00f08947 */ /* 0x002fea000383ffff */
[----:B------:R-:W-:Y:S05]  /*16350*/  BRA `(.L_x_635) ;  /* 0xffffffe8000c7947 */ /* 0x000fea000383ffff */
.L_x_599:
[----:B------:R-:W-:Y:S01]  /*16360*/  BSSY B1, `(.L_x_636) ;  /* 0x0000006000017945 */ /* 0x000fe20003800000 */
[----:B------:R-:W-:-:S07]  /*16370*/  MOV R15, 0xffffffff ;  /* 0xffffffff000f7802 */ /* 0x000fce0000000f00 */
[----:B------:R-:W-:Y:S05]  /*16380*/  WARPSYNC.COLLECTIVE R15, `(.L_x_637) ;  /* 0x000000000f0c7348 */ /* 0x000fea0003c00000 */
[----:B------:R-:W-:Y:S02]  /*16390*/  ELECT P6, UR62, PT ;  /* 0x00000000003e782f */ /* 0x000fe400038c0000 */
[----:B------:R-:W-:Y:S01]  /*163a0*/  MOV R14, UR62 ;  /* 0x0000003e000e7c02 */ /* 0x000fe20008000f00 */
[----:B------:R-:W-:Y:S10]  /*163b0*/  ENDCOLLECTIVE ;  /* 0x000000000000791b */ /* 0x000ff40003800000 */
.L_x_637:
[----:B------:R-:W-:Y:S05]  /*163c0*/  BSYNC B1 ;  /* 0x0000000000017941 */ /* 0x000fea0003800000 */
.L_x_636:
[----:B------:R-:W-:Y:S05]  /*163d0*/  BRA `(.L_x_638) ;  /* 0xffffffe800887947 */ /* 0x000fea000383ffff */
.L_x_602:
[----:B--2---:R2:W3:Y:S02]  /*163e0*/  SYNCS.PHASECHK.TRANS64.TRYWAIT P1, [R20+URZ+0x20], R7 ;  /* 0x00002007140075a7 */ /* 0x0044e4000802017f */
[----:B---3--:R-:W-:Y:S05]  /*163f0*/  @!P1 NANOSLEEP.SYNCS 0x989680 ;  /* 0x009896800000995d */ /* 0x008fea0003900000 */
[----:B------:R-:W3:Y:S02]  /*16400*/  @!P1 SYNCS.PHASECHK.TRANS64 P1, [R20+URZ+0x20], R7 ;  /* 0x00002007140095a7 */ /* 0x000ee4000802007f */
[----:B---3--:R-:W-:Y:S05]  /*16410*/  @!P1 BRA `(.L_x_602) ;  /* 0xfffffffc00f09947 */ /* 0x008fea000383ffff */
[----:B------:R-:W-:Y:S05]  /*16420*/  BRA `(.L_x_639) ;  /* 0xffffffe800bc7947 */ /* 0x000fea000383ffff */
.L_x_611:
[----:B------:R-:W-:Y:S01]  /*16430*/  BSSY B0, `(.L_x_640) ;  /* 0x0000006000007945 */ /* 0x000fe20003800000 */
[----:B------:R-:W-:-:S07]  /*16440*/  MOV R15, 0xffffffff ;  /* 0xffffffff000f7802 */ /* 0x000fce0000000f00 */
[----:B------:R-:W-:Y:S05]  /*16450*/  WARPSYNC.COLLECTIVE R15, `(.L_x_641) ;  /* 0x000000000f0c7348 */ /* 0x000fea0003c00000 */
[----:B------:R-:W-:Y:S02]  /*16460*/  ELECT P6, UR62, PT ;  /* 0x00000000003e782f */ /* 0x000fe400038c0000 */
[----:B------:R-:W-:Y:S01]  /*16470*/  MOV R14, UR62 ;  /* 0x0000003e000e7c02 */ /* 0x000fe20008000f00 */
[----:B------:R-:W-:Y:S10]  /*16480*/  ENDCOLLECTIVE ;  /* 0x000000000000791b */ /* 0x000ff40003800000 */
.L_x_641:
[----:B------:R-:W-:Y:S05]  /*16490*/  BSYNC B0 ;  /* 0x0000000000007941 */ /* 0x000fea0003800000 */
.L_x_640:
[----:B------:R-:W-:Y:S05]  /*164a0*/  BRA `(.L_x_642) ;  /* 0xfffffff400187947 */ /* 0x000fea000383ffff */
.L_x_613:
[----:B-1----:R1:W2:Y:S02]  /*164b0*/  SYNCS.PHASECHK.TRANS64.TRYWAIT P0, [R7+URZ], R2 ;  /* 0x00000002070075a7 */ /* 0x0022a4000800017f */
[----:B--2---:R-:W-:Y:S05]  /*164c0*/  @!P0 NANOSLEEP.SYNCS 0x989680 ;  /* 0x009896800000895d */ /* 0x004fea0003900000 */
[----:B------:R-:W2:Y:S02]  /*164d0*/  @!P0 SYNCS.PHASECHK.TRANS64 P0, [R7+URZ], R2 ;  /* 0x00000002070085a7 */ /* 0x000ea4000800007f */
[----:B--2---:R-:W-:Y:S05]  /*164e0*/  @!P0 BRA `(.L_x_613) ;  /* 0xfffffffc00f08947 */ /* 0x004fea000383ffff */
[----:B------:R-:W-:Y:S05]  /*164f0*/  BRA `(.L_x_643) ;  /* 0xfffffff400547947 */ /* 0x000fea000383ffff */
.L_x_614:
[----:B-1----:R1:W2:Y:S02]  /*16500*/  SYNCS.PHASECHK.TRANS64.TRYWAIT P0, [R9+URZ], R4 ;  /* 0x00000004090075a7 */ /* 0x0022a4000800017f */
[----:B--2---:R-:W-:Y:S05]  /*16510*/  @!P0 NANOSLEEP.SYNCS 0x989680 ;  /* 0x009896800000895d */ /* 0x004fea0003900000 */
[----:B------:R-:W2:Y:S02]  /*16520*/  @!P0 SYNCS.PHASECHK.TRANS64 P0, [R9+URZ], R4 ;  /* 0x00000004090085a7 */ /* 0x000ea4000800007f */
[----:B--2---:R-:W-:Y:S05]  /*16530*/  @!P0 BRA `(.L_x_614) ;  /* 0xfffffffc00f08947 */ /* 0x004fea000383ffff */
[----:B------:R-:W-:Y:S05]  /*16540*/  BRA `(.L_x_644) ;  /* 0xfffffff400647947 */ /* 0x000fea000383ffff */
.L_x_615:
[----:B--2---:R2:W3:Y:S02]  /*16550*/  SYNCS.PHASECHK.TRANS64.TRYWAIT P0, [R6+URZ], R5 ;  /* 0x00000005060075a7 */ /* 0x0044e4000800017f */
[----:B---3--:R-:W-:Y:S05]  /*16560*/  @!P0 NANOSLEEP.SYNCS 0x989680 ;  /* 0x009896800000895d */ /* 0x008fea0003900000 */
[----:B------:R-:W3:Y:S02]  /*16570*/  @!P0 SYNCS.PHASECHK.TRANS64 P0, [R6+URZ], R5 ;  /* 0x00000005060085a7 */ /* 0x000ee4000800007f */
[----:B---3--:R-:W-:Y:S05]  /*16580*/  @!P0 BRA `(.L_x_615) ;  /* 0xfffffffc00f08947 */ /* 0x008fea000383ffff */
[----:B------:R-:W-:Y:S05]  /*16590*/  BRA `(.L_x_645) ;  /* 0xfffffff4006c7947 */ /* 0x000fea000383ffff */
        .weak           $__internal_0_$__cuda_sm20_rcp_rn_f32_slowpath
        .type           $__internal_0_$__cuda_sm20_rcp_rn_f32_slowpath,@function
        .size           $__internal_0_$__cuda_sm20_rcp_rn_f32_slowpath,(.L_x_651 - $__internal_0_$__cuda_sm20_rcp_rn_f32_slowpath)
$__internal_0_$__cuda_sm20_rcp_rn_f32_slowpath:
[----:B------:R-:W-:Y:S01]  /*165a0*/  SHF.L.U32 R3, R0, 0x1, RZ ;  /* 0x0000000100037819 */ /* 0x000fe200000006ff */
[----:B------:R-:W-:Y:S03]  /*165b0*/  BSSY B0, `(.L_x_646) ;  /* 0x0000030000007945 */ /* 0x000fe60003800000 */
[----:B------:R-:W-:-:S04]  /*165c0*/  SHF.R.U32.HI R3, RZ, 0x18, R3 ;  /* 0x00000018ff037819 */ /* 0x000fc80000011603 */
[----:B------:R-:W-:-:S13]  /*165d0*/  ISETP.NE.U32.AND P2, PT, R3, RZ, PT ;  /* 0x000000ff0300720c */ /* 0x000fda0003f45070 */
[----:B------:R-:W-:Y:S05]  /*165e0*/  @P2 BRA `(.L_x_647) ;  /* 0x0000000000282947 */ /* 0x000fea0003800000 */
[----:B------:R-:W-:-:S04]  /*165f0*/  SHF.L.U32 R3, R0, 0x1, RZ ;  /* 0x0000000100037819 */ /* 0x000fc800000006ff */
[----:B------:R-:W-:-:S13]  /*16600*/  ISETP.NE.AND P2, PT, R3, RZ, PT ;  /* 0x000000ff0300720c */ /* 0x000fda0003f45270 */
[----:B------:R-:W-:Y:S01]  /*16610*/  @P2 FFMA R156, R0, 1.84467440737095516160e+19, RZ ;  /* 0x5f800000009c2823 */ /* 0x000fe200000000ff */
[----:B------:R-:W-:Y:S08]  /*16620*/  @!P2 MUFU.RCP R5, R0 ;  /* 0x000000000005a308 */ /* 0x000ff00000001000 */
[----:B------:R-:W1:Y:S02]  /*16630*/  @P2 MUFU.RCP R3, R156 ;  /* 0x0000009c00032308 */ /* 0x000e640000001000 */
[----:B-1----:R-:W-:-:S04]  /*16640*/  @P2 FFMA R162, R156, R3, -1 ;  /* 0xbf8000009ca22423 */ /* 0x002fc80000000003 */
[----:B------:R-:W-:-:S04]  /*16650*/  @P2 FADD.FTZ R162, -R162, -RZ ;  /* 0x800000ffa2a22221 */ /* 0x000fc80000010100 */
[----:B------:R-:W-:-:S04]  /*16660*/  @P2 FFMA R3, R3, R162, R3 ;  /* 0x000000a203032223 */ /* 0x000fc80000000003 */
[----:B------:R-:W-:Y:S01]  /*16670*/  @P2 FFMA R5, R3, 1.84467440737095516160e+19, RZ ;  /* 0x5f80000003052823 */ /* 0x000fe200000000ff */
[----:B------:R-:W-:Y:S06]  /*16680*/  BRA `(.L_x_648) ;  /* 0x0000000000887947 */ /* 0x000fec0003800000 */
.L_x_647:
[----:B------:R-:W-:-:S05]  /*16690*/  VIADD R5, R3, 0xffffff03 ;  /* 0xffffff0303057836 */ /* 0x000fca0000000000 */
[----:B------:R-:W-:-:S13]  /*166a0*/  ISETP.GT.U32.AND P2, PT, R5, 0x1, PT ;  /* 0x000000010500780c */ /* 0x000fda0003f44070 */
[----:B------:R-:W-:Y:S05]  /*166b0*/  @P2 BRA `(.L_x_649) ;  /* 0x0000000000782947 */ /* 0x000fea0003800000 */
[----:B------:R-:W-:Y:S02]  /*166c0*/  LOP3.LUT R175, R0, 0x7fffff, RZ, 0xc0, !PT ;  /* 0x007fffff00af7812 */ /* 0x000fe400078ec0ff */
[----:B------:R-:W-:Y:S02]  /*166d0*/  MOV R164, 0x3 ;  /* 0x0000000300a47802 */ /* 0x000fe40000000f00 */
[----:B------:R-:W-:Y:S02]  /*166e0*/  LOP3.LUT R175, R175, 0x3f800000, RZ, 0xfc, !PT ;  /* 0x3f800000afaf7812 */ /* 0x000fe400078efcff */
[----:B------:R-:W-:Y:S02]  /*166f0*/  SHF.L.U32 R171, R164, R5, RZ ;  /* 0x00000005a4ab7219 */ /* 0x000fe400000006ff */
[----:B------:R-:W1:Y:S01]  /*16700*/  MUFU.RCP R162, R175 ;  /* 0x000000af00a27308 */ /* 0x000e620000001000 */
[----:B------:R-:W-:Y:S01]  /*16710*/  IADD3 R3, R3, -0xfc, RZ ;  /* 0xffffff0403037810 */ /* 0x000fe20007ffe0ff */
[----:B-1----:R-:W-:-:S04]  /*16720*/  FFMA R173, R175, R162, -1 ;  /* 0xbf800000afad7423 */ /* 0x002fc800000000a2 */
[----:B------:R-:W-:-:S04]  /*16730*/  FADD.FTZ R173, -R173, -RZ ;  /* 0x800000ffadad7221 */ /* 0x000fc80000010100 */
[CCC-:B------:R-:W-:Y:S01]  /*16740*/  FFMA.RM R156, R162.reuse, R173.reuse, R162.reuse ;  /* 0x000000ada29c7223 */ /* 0x1c0fe200000040a2 */
[----:B------:R-:W-:-:S04]  /*16750*/  FFMA.RP R173, R162, R173, R162 ;  /* 0x000000ada2ad7223 */ /* 0x000fc800000080a2 */
[C---:B------:R-:W-:Y:S02]  /*16760*/  LOP3.LUT R162, R156.reuse, 0x7fffff, RZ, 0xc0, !PT ;  /* 0x007fffff9ca27812 */ /* 0x040fe400078ec0ff */
[----:B------:R-:W-:Y:S02]  /*16770*/  FSETP.NEU.FTZ.AND P2, PT, R156, R173, PT ;  /* 0x000000ad9c00720b */ /* 0x000fe40003f5d000 */
[----:B------:R-:W-:Y:S02]  /*16780*/  LOP3.LUT R156, R162, 0x800000, RZ, 0xfc, !PT ;  /* 0x00800000a29c7812 */ /* 0x000fe400078efcff */
[----:B------:R-:W-:Y:S02]  /*16790*/  SEL R162, RZ, 0xffffffff, !P2 ;  /* 0xffffffffffa27807 */ /* 0x000fe40005000000 */
[----:B------:R-:W-:Y:S02]  /*167a0*/  LOP3.LUT R164, R171, R156, RZ, 0xc0, !PT ;  /* 0x0000009caba47212 */ /* 0x000fe400078ec0ff */
[----:B------:R-:W-:-:S02]  /*167b0*/  IADD3 R162, -R162, RZ, RZ ;  /* 0x000000ffa2a27210 */ /* 0x000fc40007ffe1ff */
[-C--:B------:R-:W-:Y:S02]  /*167c0*/  SHF.R.U32.HI R164, RZ, R5.reuse, R164 ;  /* 0x00000005ffa47219 */ /* 0x080fe400000116a4 */
[--C-:B------:R-:W-:Y:S02]  /*167d0*/  LOP3.LUT P3, RZ, R162, R5, R156.reuse, 0xf8, !PT ;  /* 0x00000005a2ff7212 */ /* 0x100fe4000786f89c */
[C---:B------:R-:W-:Y:S02]  /*167e0*/  LOP3.LUT P2, RZ, R164.reuse, 0x1, RZ, 0xc0, !PT ;  /* 0x00000001a4ff7812 */ /* 0x040fe4000784c0ff */
[----:B------:R-:W-:Y:S02]  /*167f0*/  LOP3.LUT P4, RZ, R164, 0x2, RZ, 0xc0, !PT ;  /* 0x00000002a4ff7812 */ /* 0x000fe4000788c0ff */
[----:B------:R-:W-:Y:S02]  /*16800*/  SHF.R.U32.HI R3, RZ, R3, R156 ;  /* 0x00000003ff037219 */ /* 0x000fe4000001169c */
[----:B------:R-:W-:-:S02]  /*16810*/  PLOP3.LUT P2, PT, P2, P3, P4, 0xe0, 0x0 ;  /* 0x000000000000781c */ /* 0x000fc40001747c40 */
[----:B------:R-:W-:Y:S02]  /*16820*/  LOP3.LUT P3, RZ, R0, 0x7fffff, RZ, 0xc0, !PT ;  /* 0x007fffff00ff7812 */ /* 0x000fe4000786c0ff */
[----:B------:R-:W-:-:S04]  /*16830*/  SEL R5, RZ, 0x1, !P2 ;  /* 0x00000001ff057807 */ /* 0x000fc80005000000 */
[----:B------:R-:W-:-:S04]  /*16840*/  IADD3 R5, -R5, RZ, RZ ;  /* 0x000000ff05057210 */ /* 0x000fc80007ffe1ff */
[----:B------:R-:W-:-:S13]  /*16850*/  ISETP.GE.AND P2, PT, R5, RZ, PT ;  /* 0x000000ff0500720c */ /* 0x000fda0003f46270 */
[----:B------:R-:W-:-:S04]  /*16860*/  @!P2 IADD3 R3, R3, 0x1, RZ ;  /* 0x000000010303a810 */ /* 0x000fc80007ffe0ff */
[----:B------:R-:W-:-:S04]  /*16870*/  @!P3 SHF.L.U32 R3, R3, 0x1, RZ ;  /* 0x000000010303b819 */ /* 0x000fc800000006ff */
[----:B------:R-:W-:Y:S01]  /*16880*/  LOP3.LUT R5, R3, 0x80000000, R0, 0xf8, !PT ;  /* 0x8000000003057812 */ /* 0x000fe200078ef800 */
[----:B------:R-:W-:Y:S06]  /*16890*/  BRA `(.L_x_648) ;  /* 0x0000000000047947 */ /* 0x000fec0003800000 */
.L_x_649:
[----:B------:R1:W2:Y:S02]  /*168a0*/  MUFU.RCP R5, R0 ;  /* 0x0000000000057308 */ /* 0x0002a40000001000 */
.L_x_648:
[----:B------:R-:W-:Y:S05]  /*168b0*/  BSYNC B0 ;  /* 0x0000000000007941 */ /* 0x000fea0003800000 */
.L_x_646:
[----:B-12---:R-:W-:Y:S02]  /*168c0*/  MOV R0, R5 ;  /* 0x0000000500007202 */ /* 0x006fe40000000f00 */
[----:B------:R-:W-:-:S04]  /*168d0*/  MOV R5, 0x0 ;  /* 0x0000000000057802 */ /* 0x000fc80000000f00 */
[----:B------:R-:W-:Y:S05]  /*168e0*/  RET.REL.NODEC R4 `(_ZN7cutlass13device_kernelINS_4gemm6kernel13GemmUniversalIN4cute5tupleIJiiiiEEENS1_10collective13CollectiveMmaINS1_34MainloopSm90TmaGmmaWarpSpecializedILi4ENS5_IJNS4_1CILi1EEESB_SB_EEENS1_35KernelTmaWarpSpecializedCooperativeEEENS5_IJNSA_ILi256EEENSA_ILi128EEENSA_ILi64EEEEEENS_10bfloat16_tENS5_IJlSB_lEEESJ_SK_NS4_8TiledMMAINS4_8MMA_AtomIJNS4_4SM904GMMA28MMA_64x128x16_F32BF16BF16_SSILNSO_5MajorE0ELSQ_0ELNSO_7ScaleInE1ELSR_1EEEEEENS4_6LayoutINS5_IJNSA_ILi2EEESB_SB_EEENS5_IJSB_NSA_ILi0EEESX_EEEEENS5_IJNS4_10UnderscoreES10_S10_EEEEENS4_13SM90_TMA_LOADENS4_14ComposedLayoutINS4_7SwizzleILi3ELi4ELi3EEENS4_18smem_ptr_flag_bitsILi16EEENSU_INS5_IJNSA_ILi8EEESH_EEENS5_IJSH_SB_EEEEEEEvNS4_8identityES13_S1D_vS1E_EENS_8epilogue10collective18CollectiveEpilogueINS1G_22Sm90TmaWarpSpecializedILi4ELi2ELi16ELb1ELb0EEEJSI_NS5_IJSG_NSA_ILi32EEEEEESJ_SK_SJ_SK_NS1G_6fusion15FusionCallbacksIS1K_NS1N_13LinCombEltActINS1G_6thread4SiLuESJ_fSJ_fLNS_15FloatRoundStyleE2EEESI_S1M_JEEES13_NS14_INS15_ILi2ELi4ELi3EEES18_NSU_INS5_IJS19_S1L_EEENS5_IJS1L_SB_EEEEEEENS4_17SM75_U32x4_LDSM_NENS4_14SM90_TMA_STOREES1Z_NS4_17SM90_U32x4_STSM_NENS4_9Copy_AtomIJS22_NS_6half_tEEEEvEEEvvEEEEvNT_6ParamsE) ;  /* 0xfffffe9404c47950 */ /* 0x000fea0003c3ffff */
.L_x_650:
[----:B------:R-:W-:-:S00]  /*168f0*/  BRA `(.L_x_650) ;  /* 0xfffffffc00fc7947 */ /* 0x000fc0000383ffff */
[----:B------:R-:W-:-:S00]  /*16900*/  NOP ;  /* 0x0000000000007918 */ /* 0x000fc00000000000 */
[----:B------:R-:W-:-:S00]  /*16910*/  NOP ;  /* 0x0000000000007918 */ /* 0x000fc00000000000 */
[----:B------:R-:W-:-:S00]  /*16920*/  NOP ;  /* 0x0000000000007918 */ /* 0x000fc00000000000 */
[----:B------:R-:W-:-:S00]  /*16930*/  NOP ;  /* 0x0000000000007918 */ /* 0x000fc00000000000 */
[----:B------:R-:W-:-:S00]  /*16940*/  NOP ;  /* 0x0000000000007918 */ /* 0x000fc00000000000 */
[----:B------:R-:W-:-:S00]  /*16950*/  NOP ;  /* 0x0000000000007918 */ /* 0x000fc00000000000 */
[----:B------:R-:W-:-:S00]  /*16960*/  NOP ;  /* 0x0000000000007918 */ /* 0x000fc00000000000 */
[----:B------:R-:W-:-:S00]  /*16970*/  NOP ;  /* 0x0000000000007918 */ /* 0x000fc00000000000 */
.L_x_651:


//--------------------- .nv.global.init           --------------------------
	.section	.nv.global.init,"aw",@progbits
.nv.global.init:
	.type		$str$22,@object
	.size		$str$22,($str$26 - $str$22)
$str$22:
        /*0000*/ 	.byte	0x6b, 0x5f, 0x74, 0x69, 0x6c, 0x65, 0x5f, 0x63, 0x6f, 0x75, 0x6e, 0x74, 0x20, 0x3e, 0x3d, 0x20
        /*0010*/ 	.byte	0x31, 0x00
	.type		$str$26,@object
	.size		$str$26,($str$27 - $str$26)
$str$26:
        /*0012*/ 	.byte	0x28, 0x61, 0x64, 0x64, 0x72, 0x65, 0x73, 0x73, 0x20, 0x26, 0x20, 0x6d, 0x61, 0x73, 0x6b, 0x29
        /*0022*/ 	.byte	0x20, 0x3d, 0x3d, 0x20, 0x30, 0x00
	.type		$str$27,@object
	.size		$str$27,($str$23 - $str$27)
$str$27:
        /*0028*/ 	.byte	0x2f, 0x74, 0x6d, 0x70, 0x2f, 0x63, 0x75, 0x74, 0x6c, 0x61, 0x73, 0x73, 0x5f, 0x73, 0x77, 0x65
        /*0038*/ 	.byte	0x65, 0x70, 0x5f, 0x73, 0x72, 0x63, 0x2f, 0x69, 0x6e, 0x63, 0x6c, 0x75, 0x64, 0x65, 0x2f, 0x63
        /*0048*/ 	.byte	0x75, 0x74, 0x65, 0x2f, 0x70, 0x6f, 0x69, 0x6e, 0x74, 0x65, 0x72, 0x5f, 0x66, 0x6c, 0x61, 0x67
        /*0058*/ 	.byte	0x67, 0x65, 0x64, 0x2e, 0x68, 0x70, 0x70, 0x00
	.type		$str$23,@object
	.size		$str$23,(__unnamed_2 - $str$23)
$str$23:
        /*0060*/ 	.byte	0x2f, 0x74, 0x6d, 0x70, 0x2f, 0x63, 0x75, 0x74, 0x6c, 0x61, 0x73, 0x73, 0x5f, 0x73, 0x77, 0x65
        /*0070*/ 	.byte	0x65, 0x70, 0x5f, 0x73, 0x72, 0x63, 0x2f, 0x69, 0x6e, 0x63, 0x6c, 0x75, 0x64, 0x65, 0x2f, 0x63
        /*0080*/ 	.byte	0x75, 0x74, 0x6c, 0x61, 0x73, 0x73, 0x2f, 0x67, 0x65, 0x6d, 0x6d, 0x2f, 0x63, 0x6f, 0x6c, 0x6c
        /*0090*/ 	.byte	0x65, 0x63, 0x74, 0x69, 0x76, 0x65, 0x2f, 0x73, 0x6d, 0x39, 0x30, 0x5f, 0x6d, 0x6d, 0x61, 0x5f
        /*00a0*/ 	.byte	0x74, 0x6d, 0x61, 0x5f, 0x67, 0x6d, 0x6d, 0x61, 0x5f, 0x73, 0x73, 0x5f, 0x77, 0x61, 0x72, 0x70
        /*00b0*/ 	.byte	0x73, 0x70, 0x65, 0x63, 0x69, 0x61, 0x6c, 0x69, 0x7a, 0x65, 0x64, 0x2e, 0x68, 0x70, 0x70, 0x00
	.type		__unnamed_2,@object
	.size		__unnamed_2,(__unnamed_1 - __unnamed_2)
__unnamed_2:
        /*00c0*/ 	.byte	0x61, 0x75, 0x74, 0x6f, 0x20, 0x63, 0x75, 0x74, 0x65, 0x3a, 0x3a, 0x61, 0x73, 0x5f, 0x70, 0x6f
        /* <DEDUP_REMOVED lines=27> */
        /*0280*/ 	.byte	0x3c, 0x34, 0x30, 0x39, 0x36, 0x3e, 0x3e, 0x3e, 0x3e, 0x3e, 0x5d, 0x00
	.type		__unnamed_1,@object
	.size		__unnamed_1,(.L_0 - __unnamed_1)
__unnamed_1:
        /* <DEDUP_REMOVED lines=181> */
        /*0ddc*/ 	.byte	0x6e, 0x74, 0x69, 0x74, 0x79, 0x5d, 0x00
.L_0:


//--------------------- .nv.shared._ZN7cutlass13device_kernelINS_4gemm6kernel13GemmUniversalIN4cute5tupleIJiiiiEEENS1_10collective13CollectiveMmaINS1_34MainloopSm90TmaGmmaWarpSpecializedILi4ENS5_IJNS4_1CILi1EEESB_SB_EEENS1_35KernelTmaWarpSpecializedCooperativeEEENS5_IJNSA_ILi256EEENSA_ILi128EEENSA_ILi64EEEEEENS_10bfloat16_tENS5_IJlSB_lEEESJ_SK_NS4_8TiledMMAINS4_8MMA_AtomIJNS4_4SM904GMMA28MMA_64x128x16_F32BF16BF16_SSILNSO_5MajorE0ELSQ_0ELNSO_7ScaleInE1ELSR_1EEEEEENS4_6LayoutINS5_IJNSA_ILi2EEESB_SB_EEENS5_IJSB_NSA_ILi0EEESX_EEEEENS5_IJNS4_10UnderscoreES10_S10_EEEEENS4_13SM90_TMA_LOADENS4_14ComposedLayoutINS4_7SwizzleILi3ELi4ELi3EEENS4_18smem_ptr_flag_bitsILi16EEENSU_INS5_IJNSA_ILi8EEESH_EEENS5_IJSH_SB_EEEEEEEvNS4_8identityES13_S1D_vS1E_EENS_8epilogue10collective18CollectiveEpilogueINS1G_22Sm90TmaWarpSpecializedILi4ELi2ELi16ELb1ELb0EEEJSI_NS5_IJSG_NSA_ILi32EEEEEESJ_SK_SJ_SK_NS1G_6fusion15FusionCallbacksIS1K_NS1N_13LinCombEltActINS1G_6thread4SiLuESJ_fSJ_fLNS_15FloatRoundStyleE2EEESI_S1M_JEEES13_NS14_INS15_ILi2ELi4ELi3EEES18_NSU_INS5_IJS19_S1L_EEENS5_IJS1L_SB_EEEEEEENS4_17SM75_U32x4_LDSM_NENS4_14SM90_TMA_STOREES1Z_NS4_17SM90_U32x4_STSM_NENS4_9Copy_AtomIJS22_NS_6half_tEEEEvEEEvvEEEEvNT_6ParamsE --------------------------
	.section	.nv.shared._ZN7cutlass13device_kernelINS_4gemm6kernel13GemmUniversalIN4cute5tupleIJiiiiEEENS1_10collective13CollectiveMmaINS1_34MainloopSm90TmaGmmaWarpSpecializedILi4ENS5_IJNS4_1CILi1EEESB_SB_EEENS1_35KernelTmaWarpSpecializedCooperativeEEENS5_IJNSA_ILi256EEENSA_ILi128EEENSA_ILi64EEEEEENS_10bfloat16_tENS5_IJlSB_lEEESJ_SK_NS4_8TiledMMAINS4_8MMA_AtomIJNS4_4SM904GMMA28MMA_64x128x16_F32BF16BF16_SSILNSO_5MajorE0ELSQ_0ELNSO_7ScaleInE1ELSR_1EEEEEENS4_6LayoutINS5_IJNSA_ILi2EEESB_SB_EEENS5_IJSB_NSA_ILi0EEESX_EEEEENS5_IJNS4_10UnderscoreES10_S10_EEEEENS4_13SM90_TMA_LOADENS4_14ComposedLayoutINS4_7SwizzleILi3ELi4ELi3EEENS4_18smem_ptr_flag_bitsILi16EEENSU_INS5_IJNSA_ILi8EEESH_EEENS5_IJSH_SB_EEEEEEEvNS4_8identityES13_S1D_vS1E_EENS_8epilogue10collective18CollectiveEpilogueINS1G_22Sm90TmaWarpSpecializedILi4ELi2ELi16ELb1ELb0EEEJSI_NS5_IJSG_NSA_ILi32EEEEEESJ_SK_SJ_SK_NS1G_6fusion15FusionCallbacksIS1K_NS1N_13LinCombEltActINS1G_6thread4SiLuESJ_fSJ_fLNS_15FloatRoundStyleE2EEESI_S1M_JEEES13_NS14_INS15_ILi2ELi4ELi3EEES18_NSU_INS5_IJS19_S1L_EEENS5_IJS1L_SB_EEEEEEENS4_17SM75_U32x4_LDSM_NENS4_14SM90_TMA_STOREES1Z_NS4_17SM90_U32x4_STSM_NENS4_9Copy_AtomIJS22_NS_6half_tEEEEvEEEvvEEEEvNT_6ParamsE,"aw",@nobits
	.sectionflags	@""
	.align	16
	.zero		1024


//--------------------- .nv.shared.reserved.0     --------------------------
	.section	.nv.shared.reserved.0,"aw",@nobits
	.weak		__nv_reservedSMEM_offset_0_alias
	.size		__nv_reservedSMEM_offset_0_alias, 0, 0
	.other		__nv_reservedSMEM_offset_0_alias,@"STO_CUDA_RESERVED_SHARED STV_DEFAULT"
__nv_reservedSMEM_offset_0_alias:
	.zero		0


//--------------------- .nv.global                --------------------------
	.section	.nv.global,"aw",@nobits
.nv.global:
	.type		_ZN39_INTERNAL_30a360a2_4_k_cu_e8e193f5_26254cute1_E,@object
	.size		_ZN39_INTERNAL_30a360a2_4_k_cu_e8e193f5_26254cute1_E,(_ZN39_INTERNAL_30a360a2_4_k_cu_e8e193f5_26254cuda3std3__45__cpo6cbeginE - _ZN39_INTERNAL_30a360a2_4_k_cu_e8e193f5_26254cute1_E)
_ZN39_INTERNAL_30a360a2_4_k_cu_e8e193f5_26254cute1_E:
	.zero		1
	.type		_ZN39_INTERNAL_30a360a2_4_k_cu_e8e193f5_26254cuda3std3__45__cpo6cbeginE,@object
	.size		_ZN39_INTERNAL_30a360a2_4_k_cu_e8e193f5_26254cuda3std3__45__cpo6cbeginE,(_ZN39_INTERNAL_30a360a2_4_k_cu_e8e193f5_26254cuda3std3__48in_placeE - _ZN39_INTERNAL_30a360a2_4_k_cu_e8e193f5_26254cuda3std3__45__cpo6cbeginE)
_ZN39_INTERNAL_30a360a2_4_k_cu_e8e193f5_26254cuda3std3__45__cpo6cbeginE:
	.zero		1
	.type		_ZN39_INTERNAL_30a360a2_4_k_cu_e8e193f5_26254cuda3std3__48in_placeE,@object
	.size		_ZN39_INTERNAL_30a360a2_4_k_cu_e8e193f5_26254cuda3std3__48in_placeE,(_ZN39_INTERNAL_30a360a2_4_k_cu_e8e193f5_26254cuda3std6ranges3__45__cpo9iter_moveE - _ZN39_INTERNAL_30a360a2_4_k_cu_e8e193f5_26254cuda3std3__48in_placeE)
_ZN39_INTERNAL_30a360a2_4_k_cu_e8e193f5_26254cuda3std3__48in_placeE:
	.zero		1
	.type		_ZN39_INTERNAL_30a360a2_4_k_cu_e8e193f5_26254cuda3std6ranges3__45__cpo9iter_moveE,@object
	.size		_ZN39_INTERNAL_30a360a2_4_k_cu_e8e193f5_26254cuda3std6ranges3__45__cpo9iter_moveE,(_ZN39_INTERNAL_30a360a2_4_k_cu_e8e193f5_26254cuda3std3__45__cpo5beginE - _ZN39_INTERNAL_30a360a2_4_k_cu_e8e193f5_26254cuda3std6ranges3__45__cpo9iter_moveE)
_ZN39_INTERNAL_30a360a2_4_k_cu_e8e193f5_26254cuda3std6ranges3__45__cpo9iter_moveE:
	.zero		1
	.type		_ZN39_INTERNAL_30a360a2_4_k_cu_e8e193f5_26254cuda3std3__45__cpo5beginE,@object
	.size		_ZN39_INTERNAL_30a360a2_4_k_cu_e8e193f5_26254cuda3std3__45__cpo5beginE,(_ZN39_INTERNAL_30a360a2_4_k_cu_e8e193f5_26254cuda3std3__441_GLOBAL__N__30a360a2_4_k_cu_e8e193f5_26256ignoreE - _ZN39_INTERNAL_30a360a2_4_k_cu_e8e193f5_26254cuda3std3__45__cpo5beginE)
_ZN39_INTERNAL_30a360a2_4_k_cu_e8e193f5_26254cuda3std3__45__cpo5beginE:
	.zero		1
	.type		_ZN39_INTERNAL_30a360a2_4_k_cu_e8e193f5_26254cuda3std3__441_GLOBAL__N__30a360a2_4_k_cu_e8e193f5_26256ignoreE,@object
	.size		_ZN39_INTERNAL_30a360a2_4_k_cu_e8e193f5_26254cuda3std3__441_GLOBAL__N__30a360a2_4_k_cu_e8e193f5_26256ignoreE,(_ZN39_INTERNAL_30a360a2_4_k_cu_e8e193f5_26254cute7productE - _ZN39_INTERNAL_30a360a2_4_k_cu_e8e193f5_26254cuda3std3__441_GLOBAL__N__30a360a2_4_k_cu_e8e193f5_26256ignoreE)
_ZN39_INTERNAL_30a360a2_4_k_cu_e8e193f5_26254cuda3std3__441_GLOBAL__N__30a360a2_4_k_cu_e8e193f5_26256ignoreE:
	.zero		1
	.type		_ZN39_INTERNAL_30a360a2_4_k_cu_e8e193f5_26254cute7productE,@object
	.size		_ZN39_INTERNAL_30a360a2_4_k_cu_e8e193f5_26254cute7productE,(_ZN39_INTERNAL_30a360a2_4_k_cu_e8e193f5_26254cuda3std3__45__cpo3endE - _ZN39_INTERNAL_30a360a2_4_k_cu_e8e193f5_26254cute7productE)
_ZN39_INTERNAL_30a360a2_4_k_cu_e8e193f5_26254cute7productE:
	.zero		1
	.type		_ZN39_INTERNAL_30a360a2_4_k_cu_e8e193f5_26254cuda3std3__45__cpo3endE,@object
	.size		_ZN39_INTERNAL_30a360a2_4_k_cu_e8e193f5_26254cuda3std3__45__cpo3endE,(_ZN39_INTERNAL_30a360a2_4_k_cu_e8e193f5_26254cuda3std3__419piecewise_constructE - _ZN39_INTERNAL_30a360a2_4_k_cu_e8e193f5_26254cuda3std3__45__cpo3endE)
_ZN39_INTERNAL_30a360a2_4_k_cu_e8e193f5_26254cuda3std3__45__cpo3endE:
	.zero		1
	.type		_ZN39_INTERNAL_30a360a2_4_k_cu_e8e193f5_26254cuda3std3__419piecewise_constructE,@object
	.size		_ZN39_INTERNAL_30a360a2_4_k_cu_e8e193f5_26254cuda3std3__419piecewise_constructE,(_ZN39_INTERNAL_30a360a2_4_k_cu_e8e193f5_26254cuda3std3__45__cpo4cendE - _ZN39_INTERNAL_30a360a2_4_k_cu_e8e193f5_26254cuda3std3__419piecewise_constructE)
_ZN39_INTERNAL_30a360a2_4_k_cu_e8e193f5_26254cuda3std3__419piecewise_constructE:
	.zero		1
	.type		_ZN39_INTERNAL_30a360a2_4_k_cu_e8e193f5_26254cuda3std3__45__cpo4cendE,@object
	.size		_ZN39_INTERNAL_30a360a2_4_k_cu_e8e193f5_26254cuda3std3__45__cpo4cendE,(_ZN39_INTERNAL_30a360a2_4_k_cu_e8e193f5_26254cuda3std6ranges3__45__cpo4swapE - _ZN39_INTERNAL_30a360a2_4_k_cu_e8e193f5_26254cuda3std3__45__cpo4cendE)
_ZN39_INTERNAL_30a360a2_4_k_cu_e8e193f5_26254cuda3std3__45__cpo4cendE:
	.zero		1
	.type		_ZN39_INTERNAL_30a360a2_4_k_cu_e8e193f5_26254cuda3std6ranges3__45__cpo4swapE,@object
	.size		_ZN39_INTERNAL_30a360a2_4_k_cu_e8e193f5_26254cuda3std6ranges3__45__cpo4swapE,(.L_9 - _ZN39_INTERNAL_30a360a2_4_k_cu_e8e193f5_26254cuda3std6ranges3__45__cpo4swapE)
_ZN39_INTERNAL_30a360a2_4_k_cu_e8e193f5_26254cuda3std6ranges3__45__cpo4swapE:
	.zero		1
.L_9:


//--------------------- .nv.constant0._ZN7cutlass13device_kernelINS_4gemm6kernel13GemmUniversalIN4cute5tupleIJiiiiEEENS1_10collective13CollectiveMmaINS1_34MainloopSm90TmaGmmaWarpSpecializedILi4ENS5_IJNS4_1CILi1EEESB_SB_EEENS1_35KernelTmaWarpSpecializedCooperativeEEENS5_IJNSA_ILi256EEENSA_ILi128EEENSA_ILi64EEEEEENS_10bfloat16_tENS5_IJlSB_lEEESJ_SK_NS4_8TiledMMAINS4_8MMA_AtomIJNS4_4SM904GMMA28MMA_64x128x16_F32BF16BF16_SSILNSO_5MajorE0ELSQ_0ELNSO_7ScaleInE1ELSR_1EEEEEENS4_6LayoutINS5_IJNSA_ILi2EEESB_SB_EEENS5_IJSB_NSA_ILi0EEESX_EEEEENS5_IJNS4_10UnderscoreES10_S10_EEEEENS4_13SM90_TMA_LOADENS4_14ComposedLayoutINS4_7SwizzleILi3ELi4ELi3EEENS4_18smem_ptr_flag_bitsILi16EEENSU_INS5_IJNSA_ILi8EEESH_EEENS5_IJSH_SB_EEEEEEEvNS4_8identityES13_S1D_vS1E_EENS_8epilogue10collective18CollectiveEpilogueINS1G_22Sm90TmaWarpSpecializedILi4ELi2ELi16ELb1ELb0EEEJSI_NS5_IJSG_NSA_ILi32EEEEEESJ_SK_SJ_SK_NS1G_6fusion15FusionCallbacksIS1K_NS1N_13LinCombEltActINS1G_6thread4SiLuESJ_fSJ_fLNS_15FloatRoundStyleE2EEESI_S1M_JEEES13_NS14_INS15_ILi2ELi4ELi3EEES18_NSU_INS5_IJS19_S1L_EEENS5_IJS1L_SB_EEEEEEENS4_17SM75_U32x4_LDSM_NENS4_14SM90_TMA_STOREES1Z_NS4_17SM90_U32x4_STSM_NENS4_9Copy_AtomIJS22_NS_6half_tEEEEvEEEvvEEEEvNT_6ParamsE --------------------------
	.section	.nv.constant0._ZN7cutlass13device_kernelINS_4gemm6kernel13GemmUniversalIN4cute5tupleIJiiiiEEENS1_10collective13CollectiveMmaINS1_34MainloopSm90TmaGmmaWarpSpecializedILi4ENS5_IJNS4_1CILi1EEESB_SB_EEENS1_35KernelTmaWarpSpecializedCooperativeEEENS5_IJNSA_ILi256EEENSA_ILi128EEENSA_ILi64EEEEEENS_10bfloat16_tENS5_IJlSB_lEEESJ_SK_NS4_8TiledMMAINS4_8MMA_AtomIJNS4_4SM904GMMA28MMA_64x128x16_F32BF16BF16_SSILNSO_5MajorE0ELSQ_0ELNSO_7ScaleInE1ELSR_1EEEEEENS4_6LayoutINS5_IJNSA_ILi2EEESB_SB_EEENS5_IJSB_NSA_ILi0EEESX_EEEEENS5_IJNS4_10UnderscoreES10_S10_EEEEENS4_13SM90_TMA_LOADENS4_14ComposedLayoutINS4_7SwizzleILi3ELi4ELi3EEENS4_18smem_ptr_flag_bitsILi16EEENSU_INS5_IJNSA_ILi8EEESH_EEENS5_IJSH_SB_EEEEEEEvNS4_8identityES13_S1D_vS1E_EENS_8epilogue10collective18CollectiveEpilogueINS1G_22Sm90TmaWarpSpecializedILi4ELi2ELi16ELb1ELb0EEEJSI_NS5_IJSG_NSA_ILi32EEEEEESJ_SK_SJ_SK_NS1G_6fusion15FusionCallbacksIS1K_NS1N_13LinCombEltActINS1G_6thread4SiLuESJ_fSJ_fLNS_15FloatRoundStyleE2EEESI_S1M_JEEES13_NS14_INS15_ILi2ELi4ELi3EEES18_NSU_INS5_IJS19_S1L_EEENS5_IJS1L_SB_EEEEEEENS4_17SM75_U32x4_LDSM_NENS4_14SM90_TMA_STOREES1Z_NS4_17SM90_U32x4_STSM_NENS4_9Copy_AtomIJS22_NS_6half_tEEEEvEEEvvEEEEvNT_6ParamsE,"a",@progbits
	.sectionflags	@""
	.align	4
.nv.constant0._ZN7cutlass13device_kernelINS_4gemm6kernel13GemmUniversalIN4cute5tupleIJiiiiEEENS1_10collective13CollectiveMmaINS1_34MainloopSm90TmaGmmaWarpSpecializedILi4ENS5_IJNS4_1CILi1EEESB_SB_EEENS1_35KernelTmaWarpSpecializedCooperativeEEENS5_IJNSA_ILi256EEENSA_ILi128EEENSA_ILi64EEEEEENS_10bfloat16_tENS5_IJlSB_lEEESJ_SK_NS4_8TiledMMAINS4_8MMA_AtomIJNS4_4SM904GMMA28MMA_64x128x16_F32BF16BF16_SSILNSO_5MajorE0ELSQ_0ELNSO_7ScaleInE1ELSR_1EEEEEENS4_6LayoutINS5_IJNSA_ILi2EEESB_SB_EEENS5_IJSB_NSA_ILi0EEESX_EEEEENS5_IJNS4_10UnderscoreES10_S10_EEEEENS4_13SM90_TMA_LOADENS4_14ComposedLayoutINS4_7SwizzleILi3ELi4ELi3EEENS4_18smem_ptr_flag_bitsILi16EEENSU_INS5_IJNSA_ILi8EEESH_EEENS5_IJSH_SB_EEEEEEEvNS4_8identityES13_S1D_vS1E_EENS_8epilogue10collective18CollectiveEpilogueINS1G_22Sm90TmaWarpSpecializedILi4ELi2ELi16ELb1ELb0EEEJSI_NS5_IJSG_NSA_ILi32EEEEEESJ_SK_SJ_SK_NS1G_6fusion15FusionCallbacksIS1K_NS1N_13LinCombEltActINS1G_6thread4SiLuESJ_fSJ_fLNS_15FloatRoundStyleE2EEESI_S1M_JEEES13_NS14_INS15_ILi2ELi4ELi3EEES18_NSU_INS5_IJS19_S1L_EEENS5_IJS1L_SB_EEEEEEENS4_17SM75_U32x4_LDSM_NENS4_14SM90_TMA_STOREES1Z_NS4_17SM90_U32x4_STSM_NENS4_9Copy_AtomIJS22_NS_6half_tEEEEvEEEvvEEEEvNT_6ParamsE:
	.zero		2432


//--------------------- SYMBOLS --------------------------

	.type		.nv.reservedSmem.offset0,@object
	.size		.nv.reservedSmem.offset0,0x4
	.type		__assertfail,@function
